	.target	sm_100a

	.elftype	@"ET_EXEC"


//--------------------- .note.nv.tkinfo           --------------------------
	.section	.note.nv.tkinfo,"",@"SHT_NOTE"
	.sectionflags	@"SHF_NOTE_NV_TKINFO"
	.tkinfo
        /*0018*/ 	.word	0x00000002
        /*0030*/ 	.string	""
        /*0030*/ 	.string	"ptxas"
        /*0030*/ 	.string	"Cuda compilation tools, release 13.0, V13.0.88"
        /*0030*/ 	.string	"Build cuda_13.0.r13.0/compiler.36424714_0"
        /*0030*/ 	.string	"-arch sm_100a -m 64 "



//--------------------- .note.nv.cuinfo           --------------------------
	.section	.note.nv.cuinfo,"",@"SHT_NOTE"
	.sectionflags	@"SHF_NOTE_NV_CUINFO"
        /*0018*/ 	.short	0x0002
        /*001a*/ 	.short	0x0064
        /*001c*/ 	.short	0x0082
	.zero		2


//--------------------- .nv.info                  --------------------------
	.section	.nv.info,"",@"SHT_CUDA_INFO"
	.align	4


	//----- nvinfo : EIATTR_REGCOUNT
	.align		4
        /*0000*/ 	.byte	0x04, 0x2f
        /*0002*/ 	.short	(.L_12 - .L_11)
	.align		4
.L_11:
        /*0004*/ 	.word	index@(_ZN7cutlass13device_kernelIN5flash22FlashAttnBwdPreprocessIN4cute5tupleIJNS3_1CILi64EEENS5_ILi128EEEEEENS_6half_tEfNS_4arch4Sm80ELb1ELb1EEEEEvNT_6ParamsE)
        /*0008*/ 	.word	0x00000040


	//----- nvinfo : EIATTR_FRAME_SIZE
	.align		4
.L_12:
        /*000c*/ 	.byte	0x04, 0x11
        /*000e*/ 	.short	(.L_14 - .L_13)
	.align		4
.L_13:
        /*0010*/ 	.word	index@(_ZN7cutlass13device_kernelIN5flash22FlashAttnBwdPreprocessIN4cute5tupleIJNS3_1CILi64EEENS5_ILi128EEEEEENS_6half_tEfNS_4arch4Sm80ELb1ELb1EEEEEvNT_6ParamsE)
        /*0014*/ 	.word	0x00000000


	//----- nvinfo : EIATTR_REGCOUNT
	.align		4
.L_14:
        /*0018*/ 	.byte	0x04, 0x2f
        /*001a*/ 	.short	(.L_16 - .L_15)
	.align		4
.L_15:
        /*001c*/ 	.word	index@(_ZN7cutlass13device_kernelIN5flash19enable_sm80_to_sm89INS1_16FlashAttnBwdSm80INS1_25CollectiveMainloopBwdSm80ILi2ELi2EN4cute5tupleIJNS5_1CILi64EEENS7_ILi128EEES9_EEENS_6half_tEfNS_4arch4Sm80ELb1ELb0ELb0ELb1ELb1ELb0ELb0ELb0ELi2ELi2ELi2ELi2ELb0EEENS1_24CollectiveEpilogueBwdGQAISA_fSD_Li256ELb1ELb1EEENS1_25SingleTileBwdLPTSchedulerILb1ELi128ELb1EEEEEEEEEvNT_6ParamsE)
        /*0020*/ 	.word	0x00000004


	//----- nvinfo : EIATTR_FRAME_SIZE
	.align		4
.L_16:
        /*0024*/ 	.byte	0x04, 0x11
        /*0026*/ 	.short	(.L_18 - .L_17)
	.align		4
.L_17:
        /*0028*/ 	.word	index@(_ZN7cutlass13device_kernelIN5flash19enable_sm80_to_sm89INS1_16FlashAttnBwdSm80INS1_25CollectiveMainloopBwdSm80ILi2ELi2EN4cute5tupleIJNS5_1CILi64EEENS7_ILi128EEES9_EEENS_6half_tEfNS_4arch4Sm80ELb1ELb0ELb0ELb1ELb1ELb0ELb0ELb0ELi2ELi2ELi2ELi2ELb0EEENS1_24CollectiveEpilogueBwdGQAISA_fSD_Li256ELb1ELb1EEENS1_25SingleTileBwdLPTSchedulerILb1ELi128ELb1EEEEEEEEEvNT_6ParamsE)
        /*002c*/ 	.word	0x00000000


	//----- nvinfo : EIATTR_REGCOUNT
	.align		4
.L_18:
        /*0030*/ 	.byte	0x04, 0x2f
        /*0032*/ 	.short	(.L_20 - .L_19)
	.align		4
.L_19:
        /*0034*/ 	.word	index@(_ZN7cutlass13device_kernelIN5flash32FlashAttnBwdPostprocessConvertdQIN4cute5tupleIJNS3_1CILi64EEENS5_ILi128EEEEEENS_6half_tEfNS_4arch4Sm80ELi256ENS3_8TiledMMAINS3_8MMA_AtomIJNS3_28SM80_16x8x16_F32F16F16F32_TNEEEENS3_6LayoutINS4_IJNS5_ILi2EEENS5_ILi4EEENS5_ILi1EEEEEENS4_IJSJ_SH_NS5_ILi0EEEEEEEENS4_IJNS5_ILi32EEES6_NS5_ILi16EEEEEEEELb0EEEEEvNT_6ParamsE)
        /*0038*/ 	.word	0x00000036


	//----- nvinfo : EIATTR_FRAME_SIZE
	.align		4
.L_20:
        /*003c*/ 	.byte	0x04, 0x11
        /*003e*/ 	.short	(.L_22 - .L_21)
	.align		4
.L_21:
        /*0040*/ 	.word	index@(_ZN7cutlass13device_kernelIN5flash32FlashAttnBwdPostprocessConvertdQIN4cute5tupleIJNS3_1CILi64EEENS5_ILi128EEEEEENS_6half_tEfNS_4arch4Sm80ELi256ENS3_8TiledMMAINS3_8MMA_AtomIJNS3_28SM80_16x8x16_F32F16F16F32_TNEEEENS3_6LayoutINS4_IJNS5_ILi2EEENS5_ILi4EEENS5_ILi1EEEEEENS4_IJSJ_SH_NS5_ILi0EEEEEEEENS4_IJNS5_ILi32EEES6_NS5_ILi16EEEEEEEELb0EEEEEvNT_6ParamsE)
        /*0044*/ 	.word	0x00000000


	//----- nvinfo : EIATTR_REGCOUNT
	.align		4
.L_22:
        /*0048*/ 	.byte	0x04, 0x2f
        /*004a*/ 	.short	(.L_24 - .L_23)
	.align		4
.L_23:
        /*004c*/ 	.word	index@(_ZN7cutlass13device_kernelIN5flash32FlashAttnBwdPostprocessConvertdQIN4cute5tupleIJNS3_1CILi128EEES6_EEENS_6half_tEfNS_4arch4Sm80ELi256ENS3_8TiledMMAINS3_8MMA_AtomIJNS3_28SM80_16x8x16_F32F16F16F32_TNEEEENS3_6LayoutINS4_IJNS5_ILi2EEENS5_ILi4EEENS5_ILi1EEEEEENS4_IJSI_SG_NS5_ILi0EEEEEEEENS4_IJNS5_ILi32EEENS5_ILi64EEENS5_ILi16EEEEEEEELb0EEEEEvNT_6ParamsE)
        /*0050*/ 	.word	0x00000050


	//----- nvinfo : EIATTR_FRAME_SIZE
	.align		4
.L_24:
        /*0054*/ 	.byte	0x04, 0x11
        /*0056*/ 	.short	(.L_26 - .L_25)
	.align		4
.L_25:
        /*0058*/ 	.word	index@(_ZN7cutlass13device_kernelIN5flash32FlashAttnBwdPostprocessConvertdQIN4cute5tupleIJNS3_1CILi128EEES6_EEENS_6half_tEfNS_4arch4Sm80ELi256ENS3_8TiledMMAINS3_8MMA_AtomIJNS3_28SM80_16x8x16_F32F16F16F32_TNEEEENS3_6LayoutINS4_IJNS5_ILi2EEENS5_ILi4EEENS5_ILi1EEEEEENS4_IJSI_SG_NS5_ILi0EEEEEEEENS4_IJNS5_ILi32EEENS5_ILi64EEENS5_ILi16EEEEEEEELb0EEEEEvNT_6ParamsE)
        /*005c*/ 	.word	0x00000000


	//----- nvinfo : EIATTR_REGCOUNT
	.align		4
.L_26:
        /*0060*/ 	.byte	0x04, 0x2f
        /*0062*/ 	.short	(.L_28 - .L_27)
	.align		4
.L_27:
        /*0064*/ 	.word	index@(_ZN7cutlass13device_kernelIN5flash19enable_sm80_to_sm89INS1_16FlashAttnBwdSm80INS1_25CollectiveMainloopBwdSm80ILi2ELi2EN4cute5tupleIJNS5_1CILi64EEENS7_ILi128EEES9_EEENS_6half_tEfNS_4arch4Sm80ELb1ELb0ELb0ELb1ELb0ELb0ELb0ELb0ELi2ELi2ELi2ELi2ELb0EEENS1_24CollectiveEpilogueBwdGQAISA_fSD_Li256ELb1ELb0EEENS1_25SingleTileBwdLPTSchedulerILb1ELi128ELb0EEEEEEEEEvNT_6ParamsE)
        /*0068*/ 	.word	0x00000004


	//----- nvinfo : EIATTR_FRAME_SIZE
	.align		4
.L_28:
        /*006c*/ 	.byte	0x04, 0x11
        /*006e*/ 	.short	(.L_30 - .L_29)
	.align		4
.L_29:
        /*0070*/ 	.word	index@(_ZN7cutlass13device_kernelIN5flash19enable_sm80_to_sm89INS1_16FlashAttnBwdSm80INS1_25CollectiveMainloopBwdSm80ILi2ELi2EN4cute5tupleIJNS5_1CILi64EEENS7_ILi128EEES9_EEENS_6half_tEfNS_4arch4Sm80ELb1ELb0ELb0ELb1ELb0ELb0ELb0ELb0ELi2ELi2ELi2ELi2ELb0EEENS1_24CollectiveEpilogueBwdGQAISA_fSD_Li256ELb1ELb0EEENS1_25SingleTileBwdLPTSchedulerILb1ELi128ELb0EEEEEEEEEvNT_6ParamsE)
        /*0074*/ 	.word	0x00000000


	//----- nvinfo : EIATTR_REGCOUNT
	.align		4
.L_30:
        /*0078*/ 	.byte	0x04, 0x2f
        /*007a*/ 	.short	(.L_32 - .L_31)
	.align		4
.L_31:
        /*007c*/ 	.word	index@(_ZN7cutlass13device_kernelIN5flash19enable_sm80_to_sm89INS1_16FlashAttnBwdSm80INS1_25CollectiveMainloopBwdSm80ILi2ELi2EN4cute5tupleIJNS5_1CILi64EEENS7_ILi128EEES9_EEENS_6half_tEfNS_4arch4Sm80ELb1ELb0ELb0ELb1ELb1ELb0ELb0ELb0ELi2ELi2ELi2ELi2ELb0EEENS1_21CollectiveEpilogueBwdISA_SB_SD_Li256ELb1ELb0ELi4EEENS1_25SingleTileBwdLPTSchedulerILb1ELi128ELb1EEEEEEEEEvNT_6ParamsE)
        /*0080*/ 	.word	0x00000004


	//----- nvinfo : EIATTR_FRAME_SIZE
	.align		4
.L_32:
        /*0084*/ 	.byte	0x04, 0x11
        /*0086*/ 	.short	(.L_34 - .L_33)
	.align		4
.L_33:
        /*0088*/ 	.word	index@(_ZN7cutlass13device_kernelIN5flash19enable_sm80_to_sm89INS1_16FlashAttnBwdSm80INS1_25CollectiveMainloopBwdSm80ILi2ELi2EN4cute5tupleIJNS5_1CILi64EEENS7_ILi128EEES9_EEENS_6half_tEfNS_4arch4Sm80ELb1ELb0ELb0ELb1ELb1ELb0ELb0ELb0ELi2ELi2ELi2ELi2ELb0EEENS1_21CollectiveEpilogueBwdISA_SB_SD_Li256ELb1ELb0ELi4EEENS1_25SingleTileBwdLPTSchedulerILb1ELi128ELb1EEEEEEEEEvNT_6ParamsE)
        /*008c*/ 	.word	0x00000000


	//----- nvinfo : EIATTR_REGCOUNT
	.align		4
.L_34:
        /*0090*/ 	.byte	0x04, 0x2f
        /*0092*/ 	.short	(.L_36 - .L_35)
	.align		4
.L_35:
        /*0094*/ 	.word	index@(_ZN7cutlass13device_kernelIN5flash19enable_sm80_to_sm89INS1_16FlashAttnBwdSm80INS1_25CollectiveMainloopBwdSm80ILi2ELi2EN4cute5tupleIJNS5_1CILi64EEENS7_ILi128EEES9_EEENS_6half_tEfNS_4arch4Sm80ELb1ELb0ELb0ELb1ELb0ELb0ELb0ELb0ELi2ELi2ELi2ELi2ELb0EEENS1_21CollectiveEpilogueBwdISA_SB_SD_Li256ELb1ELb0ELi4EEENS1_25SingleTileBwdLPTSchedulerILb1ELi128ELb0EEEEEEEEEvNT_6ParamsE)
        /*0098*/ 	.word	0x00000004


	//----- nvinfo : EIATTR_FRAME_SIZE
	.align		4
.L_36:
        /*009c*/ 	.byte	0x04, 0x11
        /*009e*/ 	.short	(.L_38 - .L_37)
	.align		4
.L_37:
        /*00a0*/ 	.word	index@(_ZN7cutlass13device_kernelIN5flash19enable_sm80_to_sm89INS1_16FlashAttnBwdSm80INS1_25CollectiveMainloopBwdSm80ILi2ELi2EN4cute5tupleIJNS5_1CILi64EEENS7_ILi128EEES9_EEENS_6half_tEfNS_4arch4Sm80ELb1ELb0ELb0ELb1ELb0ELb0ELb0ELb0ELi2ELi2ELi2ELi2ELb0EEENS1_21CollectiveEpilogueBwdISA_SB_SD_Li256ELb1ELb0ELi4EEENS1_25SingleTileBwdLPTSchedulerILb1ELi128ELb0EEEEEEEEEvNT_6ParamsE)
        /*00a4*/ 	.word	0x00000000


	//----- nvinfo : EIATTR_REGCOUNT
	.align		4
.L_38:
        /*00a8*/ 	.byte	0x04, 0x2f
        /*00aa*/ 	.short	(.L_40 - .L_39)
	.align		4
.L_39:
        /*00ac*/ 	.word	index@(_ZN7cutlass13device_kernelIN5flash22FlashAttnBwdPreprocessIN4cute5tupleIJNS3_1CILi64EEENS5_ILi128EEEEEENS_6half_tEfNS_4arch4Sm80ELb1ELb0EEEEEvNT_6ParamsE)
        /*00b0*/ 	.word	0x00000038


	//----- nvinfo : EIATTR_FRAME_SIZE
	.align		4
.L_40:
        /*00b4*/ 	.byte	0x04, 0x11
        /*00b6*/ 	.short	(.L_42 - .L_41)
	.align		4
.L_41:
        /*00b8*/ 	.word	index@(_ZN7cutlass13device_kernelIN5flash22FlashAttnBwdPreprocessIN4cute5tupleIJNS3_1CILi64EEENS5_ILi128EEEEEENS_6half_tEfNS_4arch4Sm80ELb1ELb0EEEEEvNT_6ParamsE)
        /*00bc*/ 	.word	0x00000000


	//----- nvinfo : EIATTR_REGCOUNT
	.align		4
.L_42:
        /*00c0*/ 	.byte	0x04, 0x2f
        /*00c2*/ 	.short	(.L_44 - .L_43)
	.align		4
.L_43:
        /*00c4*/ 	.word	index@(_ZN7cutlass13device_kernelIN5flash19enable_sm80_to_sm89INS1_16FlashAttnBwdSm80INS1_25CollectiveMainloopBwdSm80ILi2ELi2EN4cute5tupleIJNS5_1CILi64EEENS7_ILi128EEES9_EEENS_6half_tEfNS_4arch4Sm80ELb1ELb0ELb0ELb0ELb1ELb0ELb0ELb0ELi2ELi2ELi2ELi2ELb0EEENS1_24CollectiveEpilogueBwdGQAISA_fSD_Li256ELb0ELb1EEENS1_25SingleTileBwdLPTSchedulerILb0ELi128ELb1EEEEEEEEEvNT_6ParamsE)
        /*00c8*/ 	.word	0x00000004


	//----- nvinfo : EIATTR_FRAME_SIZE
	.align		4
.L_44:
        /*00cc*/ 	.byte	0x04, 0x11
        /*00ce*/ 	.short	(.L_46 - .L_45)
	.align		4
.L_45:
        /*00d0*/ 	.word	index@(_ZN7cutlass13device_kernelIN5flash19enable_sm80_to_sm89INS1_16FlashAttnBwdSm80INS1_25CollectiveMainloopBwdSm80ILi2ELi2EN4cute5tupleIJNS5_1CILi64EEENS7_ILi128EEES9_EEENS_6half_tEfNS_4arch4Sm80ELb1ELb0ELb0ELb0ELb1ELb0ELb0ELb0ELi2ELi2ELi2ELi2ELb0EEENS1_24CollectiveEpilogueBwdGQAISA_fSD_Li256ELb0ELb1EEENS1_25SingleTileBwdLPTSchedulerILb0ELi128ELb1EEEEEEEEEvNT_6ParamsE)
        /*00d4*/ 	.word	0x00000000


	//----- nvinfo : EIATTR_REGCOUNT
	.align		4
.L_46:
        /*00d8*/ 	.byte	0x04, 0x2f
        /*00da*/ 	.short	(.L_48 - .L_47)
	.align		4
.L_47:
        /*00dc*/ 	.word	index@(_ZN7cutlass13device_kernelIN5flash19enable_sm80_to_sm89INS1_16FlashAttnBwdSm80INS1_25CollectiveMainloopBwdSm80ILi2ELi2EN4cute5tupleIJNS5_1CILi64EEENS7_ILi128EEES9_EEENS_6half_tEfNS_4arch4Sm80ELb1ELb0ELb0ELb0ELb0ELb0ELb0ELb0ELi2ELi2ELi2ELi2ELb0EEENS1_24CollectiveEpilogueBwdGQAISA_fSD_Li256ELb0ELb0EEENS1_25SingleTileBwdLPTSchedulerILb0ELi128ELb0EEEEEEEEEvNT_6ParamsE)
        /*00e0*/ 	.word	0x00000004


	//----- nvinfo : EIATTR_FRAME_SIZE
	.align		4
.L_48:
        /*00e4*/ 	.byte	0x04, 0x11
        /*00e6*/ 	.short	(.L_50 - .L_49)
	.align		4
.L_49:
        /*00e8*/ 	.word	index@(_ZN7cutlass13device_kernelIN5flash19enable_sm80_to_sm89INS1_16FlashAttnBwdSm80INS1_25CollectiveMainloopBwdSm80ILi2ELi2EN4cute5tupleIJNS5_1CILi64EEENS7_ILi128EEES9_EEENS_6half_tEfNS_4arch4Sm80ELb1ELb0ELb0ELb0ELb0ELb0ELb0ELb0ELi2ELi2ELi2ELi2ELb0EEENS1_24CollectiveEpilogueBwdGQAISA_fSD_Li256ELb0ELb0EEENS1_25SingleTileBwdLPTSchedulerILb0ELi128ELb0EEEEEEEEEvNT_6ParamsE)
        /*00ec*/ 	.word	0x00000000


	//----- nvinfo : EIATTR_REGCOUNT
	.align		4
.L_50:
        /*00f0*/ 	.byte	0x04, 0x2f
        /*00f2*/ 	.short	(.L_52 - .L_51)
	.align		4
.L_51:
        /*00f4*/ 	.word	index@(_ZN7cutlass13device_kernelIN5flash19enable_sm80_to_sm89INS1_16FlashAttnBwdSm80INS1_25CollectiveMainloopBwdSm80ILi2ELi2EN4cute5tupleIJNS5_1CILi64EEENS7_ILi128EEES9_EEENS_6half_tEfNS_4arch4Sm80ELb1ELb0ELb0ELb0ELb1ELb0ELb0ELb0ELi2ELi2ELi2ELi2ELb0EEENS1_21CollectiveEpilogueBwdISA_SB_SD_Li256ELb0ELb0ELi4EEENS1_25SingleTileBwdLPTSchedulerILb0ELi128ELb1EEEEEEEEEvNT_6ParamsE)
        /*00f8*/ 	.word	0x00000004


	//----- nvinfo : EIATTR_FRAME_SIZE
	.align		4
.L_52:
        /*00fc*/ 	.byte	0x04, 0x11
        /*00fe*/ 	.short	(.L_54 - .L_53)
	.align		4
.L_53:
        /*0100*/ 	.word	index@(_ZN7cutlass13device_kernelIN5flash19enable_sm80_to_sm89INS1_16FlashAttnBwdSm80INS1_25CollectiveMainloopBwdSm80ILi2ELi2EN4cute5tupleIJNS5_1CILi64EEENS7_ILi128EEES9_EEENS_6half_tEfNS_4arch4Sm80ELb1ELb0ELb0ELb0ELb1ELb0ELb0ELb0ELi2ELi2ELi2ELi2ELb0EEENS1_21CollectiveEpilogueBwdISA_SB_SD_Li256ELb0ELb0ELi4EEENS1_25SingleTileBwdLPTSchedulerILb0ELi128ELb1EEEEEEEEEvNT_6ParamsE)
        /*0104*/ 	.word	0x00000000


	//----- nvinfo : EIATTR_REGCOUNT
	.align		4
.L_54:
        /*0108*/ 	.byte	0x04, 0x2f
        /*010a*/ 	.short	(.L_56 - .L_55)
	.align		4
.L_55:
        /*010c*/ 	.word	index@(_ZN7cutlass13device_kernelIN5flash19enable_sm80_to_sm89INS1_16FlashAttnBwdSm80INS1_25CollectiveMainloopBwdSm80ILi2ELi2EN4cute5tupleIJNS5_1CILi64EEENS7_ILi128EEES9_EEENS_6half_tEfNS_4arch4Sm80ELb1ELb0ELb0ELb0ELb0ELb0ELb0ELb0ELi2ELi2ELi2ELi2ELb0EEENS1_21CollectiveEpilogueBwdISA_SB_SD_Li256ELb0ELb0ELi4EEENS1_25SingleTileBwdLPTSchedulerILb0ELi128ELb0EEEEEEEEEvNT_6ParamsE)
        /*0110*/ 	.word	0x00000004


	//----- nvinfo : EIATTR_FRAME_SIZE
	.align		4
.L_56:
        /*0114*/ 	.byte	0x04, 0x11
        /*0116*/ 	.short	(.L_58 - .L_57)
	.align		4
.L_57:
        /*0118*/ 	.word	index@(_ZN7cutlass13device_kernelIN5flash19enable_sm80_to_sm89INS1_16FlashAttnBwdSm80INS1_25CollectiveMainloopBwdSm80ILi2ELi2EN4cute5tupleIJNS5_1CILi64EEENS7_ILi128EEES9_EEENS_6half_tEfNS_4arch4Sm80ELb1ELb0ELb0ELb0ELb0ELb0ELb0ELb0ELi2ELi2ELi2ELi2ELb0EEENS1_21CollectiveEpilogueBwdISA_SB_SD_Li256ELb0ELb0ELi4EEENS1_25SingleTileBwdLPTSchedulerILb0ELi128ELb0EEEEEEEEEvNT_6ParamsE)
        /*011c*/ 	.word	0x00000000


	//----- nvinfo : EIATTR_REGCOUNT
	.align		4
.L_58:
        /*0120*/ 	.byte	0x04, 0x2f
        /*0122*/ 	.short	(.L_60 - .L_59)
	.align		4
.L_59:
        /*0124*/ 	.word	index@(_ZN7cutlass13device_kernelIN5flash19enable_sm80_to_sm89INS1_16FlashAttnBwdSm80INS1_25CollectiveMainloopBwdSm80ILi2ELi2EN4cute5tupleIJNS5_1CILi64EEENS7_ILi128EEES9_EEENS_6half_tEfNS_4arch4Sm80ELb0ELb1ELb0ELb1ELb1ELb0ELb0ELb0ELi2ELi2ELi2ELi2ELb0EEENS1_24CollectiveEpilogueBwdGQAISA_fSD_Li256ELb1ELb1EEENS1_19SingleTileSchedulerILb1ELb0ELb0ELi128EEEEEEEEEvNT_6ParamsE)
        /*0128*/ 	.word	0x00000004


	//----- nvinfo : EIATTR_FRAME_SIZE
	.align		4
.L_60:
        /*012c*/ 	.byte	0x04, 0x11
        /*012e*/ 	.short	(.L_62 - .L_61)
	.align		4
.L_61:
        /*0130*/ 	.word	index@(_ZN7cutlass13device_kernelIN5flash19enable_sm80_to_sm89INS1_16FlashAttnBwdSm80INS1_25CollectiveMainloopBwdSm80ILi2ELi2EN4cute5tupleIJNS5_1CILi64EEENS7_ILi128EEES9_EEENS_6half_tEfNS_4arch4Sm80ELb0ELb1ELb0ELb1ELb1ELb0ELb0ELb0ELi2ELi2ELi2ELi2ELb0EEENS1_24CollectiveEpilogueBwdGQAISA_fSD_Li256ELb1ELb1EEENS1_19SingleTileSchedulerILb1ELb0ELb0ELi128EEEEEEEEEvNT_6ParamsE)
        /*0134*/ 	.word	0x00000000


	//----- nvinfo : EIATTR_REGCOUNT
	.align		4
.L_62:
        /*0138*/ 	.byte	0x04, 0x2f
        /*013a*/ 	.short	(.L_64 - .L_63)
	.align		4
.L_63:
        /*013c*/ 	.word	index@(_ZN7cutlass13device_kernelIN5flash19enable_sm80_to_sm89INS1_16FlashAttnBwdSm80INS1_25CollectiveMainloopBwdSm80ILi2ELi2EN4cute5tupleIJNS5_1CILi64EEENS7_ILi128EEES9_EEENS_6half_tEfNS_4arch4Sm80ELb0ELb1ELb0ELb1ELb0ELb0ELb0ELb0ELi2ELi2ELi2ELi2ELb0EEENS1_24CollectiveEpilogueBwdGQAISA_fSD_Li256ELb1ELb0EEENS1_19SingleTileSchedulerILb1ELb0ELb0ELi128EEEEEEEEEvNT_6ParamsE)
        /*0140*/ 	.word	0x00000004


	//----- nvinfo : EIATTR_FRAME_SIZE
	.align		4
.L_64:
        /*0144*/ 	.byte	0x04, 0x11
        /*0146*/ 	.short	(.L_66 - .L_65)
	.align		4
.L_65:
        /*0148*/ 	.word	index@(_ZN7cutlass13device_kernelIN5flash19enable_sm80_to_sm89INS1_16FlashAttnBwdSm80INS1_25CollectiveMainloopBwdSm80ILi2ELi2EN4cute5tupleIJNS5_1CILi64EEENS7_ILi128EEES9_EEENS_6half_tEfNS_4arch4Sm80ELb0ELb1ELb0ELb1ELb0ELb0ELb0ELb0ELi2ELi2ELi2ELi2ELb0EEENS1_24CollectiveEpilogueBwdGQAISA_fSD_Li256ELb1ELb0EEENS1_19SingleTileSchedulerILb1ELb0ELb0ELi128EEEEEEEEEvNT_6ParamsE)
        /*014c*/ 	.word	0x00000000


	//----- nvinfo : EIATTR_REGCOUNT
	.align		4
.L_66:
        /*0150*/ 	.byte	0x04, 0x2f
        /*0152*/ 	.short	(.L_68 - .L_67)
	.align		4
.L_67:
        /*0154*/ 	.word	index@(_ZN7cutlass13device_kernelIN5flash19enable_sm80_to_sm89INS1_16FlashAttnBwdSm80INS1_25CollectiveMainloopBwdSm80ILi2ELi2EN4cute5tupleIJNS5_1CILi64EEENS7_ILi128EEES9_EEENS_6half_tEfNS_4arch4Sm80ELb0ELb1ELb0ELb1ELb1ELb0ELb0ELb0ELi2ELi2ELi2ELi2ELb0EEENS1_21CollectiveEpilogueBwdISA_SB_SD_Li256ELb1ELb0ELi4EEENS1_19SingleTileSchedulerILb1ELb0ELb0ELi128EEEEEEEEEvNT_6ParamsE)
        /*0158*/ 	.word	0x00000004


	//----- nvinfo : EIATTR_FRAME_SIZE
	.align		4
.L_68:
        /*015c*/ 	.byte	0x04, 0x11
        /*015e*/ 	.short	(.L_70 - .L_69)
	.align		4
.L_69:
        /*0160*/ 	.word	index@(_ZN7cutlass13device_kernelIN5flash19enable_sm80_to_sm89INS1_16FlashAttnBwdSm80INS1_25CollectiveMainloopBwdSm80ILi2ELi2EN4cute5tupleIJNS5_1CILi64EEENS7_ILi128EEES9_EEENS_6half_tEfNS_4arch4Sm80ELb0ELb1ELb0ELb1ELb1ELb0ELb0ELb0ELi2ELi2ELi2ELi2ELb0EEENS1_21CollectiveEpilogueBwdISA_SB_SD_Li256ELb1ELb0ELi4EEENS1_19SingleTileSchedulerILb1ELb0ELb0ELi128EEEEEEEEEvNT_6ParamsE)
        /*0164*/ 	.word	0x00000000


	//----- nvinfo : EIATTR_REGCOUNT
	.align		4
.L_70:
        /*0168*/ 	.byte	0x04, 0x2f
        /*016a*/ 	.short	(.L_72 - .L_71)
	.align		4
.L_71:
        /*016c*/ 	.word	index@(_ZN7cutlass13device_kernelIN5flash19enable_sm80_to_sm89INS1_16FlashAttnBwdSm80INS1_25CollectiveMainloopBwdSm80ILi2ELi2EN4cute5tupleIJNS5_1CILi64EEENS7_ILi128EEES9_EEENS_6half_tEfNS_4arch4Sm80ELb0ELb1ELb0ELb1ELb0ELb0ELb0ELb0ELi2ELi2ELi2ELi2ELb0EEENS1_21CollectiveEpilogueBwdISA_SB_SD_Li256ELb1ELb0ELi4EEENS1_19SingleTileSchedulerILb1ELb0ELb0ELi128EEEEEEEEEvNT_6ParamsE)
        /*0170*/ 	.word	0x00000004


	//----- nvinfo : EIATTR_FRAME_SIZE
	.align		4
.L_72:
        /*0174*/ 	.byte	0x04, 0x11
        /*0176*/ 	.short	(.L_74 - .L_73)
	.align		4
.L_73:
        /*0178*/ 	.word	index@(_ZN7cutlass13device_kernelIN5flash19enable_sm80_to_sm89INS1_16FlashAttnBwdSm80INS1_25CollectiveMainloopBwdSm80ILi2ELi2EN4cute5tupleIJNS5_1CILi64EEENS7_ILi128EEES9_EEENS_6half_tEfNS_4arch4Sm80ELb0ELb1ELb0ELb1ELb0ELb0ELb0ELb0ELi2ELi2ELi2ELi2ELb0EEENS1_21CollectiveEpilogueBwdISA_SB_SD_Li256ELb1ELb0ELi4EEENS1_19SingleTileSchedulerILb1ELb0ELb0ELi128EEEEEEEEEvNT_6ParamsE)
        /*017c*/ 	.word	0x00000000


	//----- nvinfo : EIATTR_REGCOUNT
	.align		4
.L_74:
        /*0180*/ 	.byte	0x04, 0x2f
        /*0182*/ 	.short	(.L_76 - .L_75)
	.align		4
.L_75:
        /*0184*/ 	.word	index@(_ZN7cutlass13device_kernelIN5flash19enable_sm80_to_sm89INS1_16FlashAttnBwdSm80INS1_25CollectiveMainloopBwdSm80ILi2ELi2EN4cute5tupleIJNS5_1CILi64EEENS7_ILi128EEES9_EEENS_6half_tEfNS_4arch4Sm80ELb0ELb1ELb0ELb0ELb1ELb0ELb0ELb0ELi2ELi2ELi2ELi2ELb0EEENS1_24CollectiveEpilogueBwdGQAISA_fSD_Li256ELb0ELb1EEENS1_19SingleTileSchedulerILb0ELb0ELb0ELi128EEEEEEEEEvNT_6ParamsE)
        /*0188*/ 	.word	0x00000004


	//----- nvinfo : EIATTR_FRAME_SIZE
	.align		4
.L_76:
        /*018c*/ 	.byte	0x04, 0x11
        /*018e*/ 	.short	(.L_78 - .L_77)
	.align		4
.L_77:
        /*0190*/ 	.word	index@(_ZN7cutlass13device_kernelIN5flash19enable_sm80_to_sm89INS1_16FlashAttnBwdSm80INS1_25CollectiveMainloopBwdSm80ILi2ELi2EN4cute5tupleIJNS5_1CILi64EEENS7_ILi128EEES9_EEENS_6half_tEfNS_4arch4Sm80ELb0ELb1ELb0ELb0ELb1ELb0ELb0ELb0ELi2ELi2ELi2ELi2ELb0EEENS1_24CollectiveEpilogueBwdGQAISA_fSD_Li256ELb0ELb1EEENS1_19SingleTileSchedulerILb0ELb0ELb0ELi128EEEEEEEEEvNT_6ParamsE)
        /*0194*/ 	.word	0x00000000


	//----- nvinfo : EIATTR_REGCOUNT
	.align		4
.L_78:
        /*0198*/ 	.byte	0x04, 0x2f
        /*019a*/ 	.short	(.L_80 - .L_79)
	.align		4
.L_79:
        /*019c*/ 	.word	index@(_ZN7cutlass13device_kernelIN5flash19enable_sm80_to_sm89INS1_16FlashAttnBwdSm80INS1_25CollectiveMainloopBwdSm80ILi2ELi2EN4cute5tupleIJNS5_1CILi64EEENS7_ILi128EEES9_EEENS_6half_tEfNS_4arch4Sm80ELb0ELb1ELb0ELb0ELb0ELb0ELb0ELb0ELi2ELi2ELi2ELi2ELb0EEENS1_24CollectiveEpilogueBwdGQAISA_fSD_Li256ELb0ELb0EEENS1_19SingleTileSchedulerILb0ELb0ELb0ELi128EEEEEEEEEvNT_6ParamsE)
        /*01a0*/ 	.word	0x00000004


	//----- nvinfo : EIATTR_FRAME_SIZE
	.align		4
.L_80:
        /*01a4*/ 	.byte	0x04, 0x11
        /*01a6*/ 	.short	(.L_82 - .L_81)
	.align		4
.L_81:
        /*01a8*/ 	.word	index@(_ZN7cutlass13device_kernelIN5flash19enable_sm80_to_sm89INS1_16FlashAttnBwdSm80INS1_25CollectiveMainloopBwdSm80ILi2ELi2EN4cute5tupleIJNS5_1CILi64EEENS7_ILi128EEES9_EEENS_6half_tEfNS_4arch4Sm80ELb0ELb1ELb0ELb0ELb0ELb0ELb0ELb0ELi2ELi2ELi2ELi2ELb0EEENS1_24CollectiveEpilogueBwdGQAISA_fSD_Li256ELb0ELb0EEENS1_19SingleTileSchedulerILb0ELb0ELb0ELi128EEEEEEEEEvNT_6ParamsE)
        /*01ac*/ 	.word	0x00000000


	//----- nvinfo : EIATTR_REGCOUNT
	.align		4
.L_82:
        /*01b0*/ 	.byte	0x04, 0x2f
        /*01b2*/ 	.short	(.L_84 - .L_83)
	.align		4
.L_83:
        /*01b4*/ 	.word	index@(_ZN7cutlass13device_kernelIN5flash19enable_sm80_to_sm89INS1_16FlashAttnBwdSm80INS1_25CollectiveMainloopBwdSm80ILi2ELi2EN4cute5tupleIJNS5_1CILi64EEENS7_ILi128EEES9_EEENS_6half_tEfNS_4arch4Sm80ELb0ELb1ELb0ELb0ELb1ELb0ELb0ELb0ELi2ELi2ELi2ELi2ELb0EEENS1_21CollectiveEpilogueBwdISA_SB_SD_Li256ELb0ELb0ELi4EEENS1_19SingleTileSchedulerILb0ELb0ELb0ELi128EEEEEEEEEvNT_6ParamsE)
        /*01b8*/ 	.word	0x00000004


	//----- nvinfo : EIATTR_FRAME_SIZE
	.align		4
.L_84:
        /*01bc*/ 	.byte	0x04, 0x11
        /*01be*/ 	.short	(.L_86 - .L_85)
	.align		4
.L_85:
        /*01c0*/ 	.word	index@(_ZN7cutlass13device_kernelIN5flash19enable_sm80_to_sm89INS1_16FlashAttnBwdSm80INS1_25CollectiveMainloopBwdSm80ILi2ELi2EN4cute5tupleIJNS5_1CILi64EEENS7_ILi128EEES9_EEENS_6half_tEfNS_4arch4Sm80ELb0ELb1ELb0ELb0ELb1ELb0ELb0ELb0ELi2ELi2ELi2ELi2ELb0EEENS1_21CollectiveEpilogueBwdISA_SB_SD_Li256ELb0ELb0ELi4EEENS1_19SingleTileSchedulerILb0ELb0ELb0ELi128EEEEEEEEEvNT_6ParamsE)
        /*01c4*/ 	.word	0x00000000


	//----- nvinfo : EIATTR_REGCOUNT
	.align		4
.L_86:
        /*01c8*/ 	.byte	0x04, 0x2f
        /*01ca*/ 	.short	(.L_88 - .L_87)
	.align		4
.L_87:
        /*01cc*/ 	.word	index@(_ZN7cutlass13device_kernelIN5flash19enable_sm80_to_sm89INS1_16FlashAttnBwdSm80INS1_25CollectiveMainloopBwdSm80ILi2ELi2EN4cute5tupleIJNS5_1CILi64EEENS7_ILi128EEES9_EEENS_6half_tEfNS_4arch4Sm80ELb0ELb1ELb0ELb0ELb0ELb0ELb0ELb0ELi2ELi2ELi2ELi2ELb0EEENS1_21CollectiveEpilogueBwdISA_SB_SD_Li256ELb0ELb0ELi4EEENS1_19SingleTileSchedulerILb0ELb0ELb0ELi128EEEEEEEEEvNT_6ParamsE)
        /*01d0*/ 	.word	0x00000004


	//----- nvinfo : EIATTR_FRAME_SIZE
	.align		4
.L_88:
        /*01d4*/ 	.byte	0x04, 0x11
        /*01d6*/ 	.short	(.L_90 - .L_89)
	.align		4
.L_89:
        /*01d8*/ 	.word	index@(_ZN7cutlass13device_kernelIN5flash19enable_sm80_to_sm89INS1_16FlashAttnBwdSm80INS1_25CollectiveMainloopBwdSm80ILi2ELi2EN4cute5tupleIJNS5_1CILi64EEENS7_ILi128EEES9_EEENS_6half_tEfNS_4arch4Sm80ELb0ELb1ELb0ELb0ELb0ELb0ELb0ELb0ELi2ELi2ELi2ELi2ELb0EEENS1_21CollectiveEpilogueBwdISA_SB_SD_Li256ELb0ELb0ELi4EEENS1_19SingleTileSchedulerILb0ELb0ELb0ELi128EEEEEEEEEvNT_6ParamsE)
        /*01dc*/ 	.word	0x00000000


	//----- nvinfo : EIATTR_REGCOUNT
	.align		4
.L_90:
        /*01e0*/ 	.byte	0x04, 0x2f
        /*01e2*/ 	.short	(.L_92 - .L_91)
	.align		4
.L_91:
        /*01e4*/ 	.word	index@(_ZN7cutlass13device_kernelIN5flash19enable_sm80_to_sm89INS1_16FlashAttnBwdSm80INS1_25CollectiveMainloopBwdSm80ILi2ELi2EN4cute5tupleIJNS5_1CILi64EEENS7_ILi128EEES9_EEENS_6half_tEfNS_4arch4Sm80ELb0ELb0ELb0ELb1ELb1ELb0ELb0ELb0ELi2ELi2ELi2ELi2ELb0EEENS1_24CollectiveEpilogueBwdGQAISA_fSD_Li256ELb1ELb1EEENS1_19SingleTileSchedulerILb1ELb0ELb0ELi128EEEEEEEEEvNT_6ParamsE)
        /*01e8*/ 	.word	0x00000004


	//----- nvinfo : EIATTR_FRAME_SIZE
	.align		4
.L_92:
        /*01ec*/ 	.byte	0x04, 0x11
        /*01ee*/ 	.short	(.L_94 - .L_93)
	.align		4
.L_93:
        /*01f0*/ 	.word	index@(_ZN7cutlass13device_kernelIN5flash19enable_sm80_to_sm89INS1_16FlashAttnBwdSm80INS1_25CollectiveMainloopBwdSm80ILi2ELi2EN4cute5tupleIJNS5_1CILi64EEENS7_ILi128EEES9_EEENS_6half_tEfNS_4arch4Sm80ELb0ELb0ELb0ELb1ELb1ELb0ELb0ELb0ELi2ELi2ELi2ELi2ELb0EEENS1_24CollectiveEpilogueBwdGQAISA_fSD_Li256ELb1ELb1EEENS1_19SingleTileSchedulerILb1ELb0ELb0ELi128EEEEEEEEEvNT_6ParamsE)
        /*01f4*/ 	.word	0x00000000


	//----- nvinfo : EIATTR_REGCOUNT
	.align		4
.L_94:
        /*01f8*/ 	.byte	0x04, 0x2f
        /*01fa*/ 	.short	(.L_96 - .L_95)
	.align		4
.L_95:
        /*01fc*/ 	.word	index@(_ZN7cutlass13device_kernelIN5flash19enable_sm80_to_sm89INS1_16FlashAttnBwdSm80INS1_25CollectiveMainloopBwdSm80ILi2ELi2EN4cute5tupleIJNS5_1CILi64EEENS7_ILi128EEES9_EEENS_6half_tEfNS_4arch4Sm80ELb0ELb0ELb0ELb1ELb0ELb0ELb0ELb0ELi2ELi2ELi2ELi2ELb0EEENS1_24CollectiveEpilogueBwdGQAISA_fSD_Li256ELb1ELb0EEENS1_19SingleTileSchedulerILb1ELb0ELb0ELi128EEEEEEEEEvNT_6ParamsE)
        /*0200*/ 	.word	0x00000004


	//----- nvinfo : EIATTR_FRAME_SIZE
	.align		4
.L_96:
        /*0204*/ 	.byte	0x04, 0x11
        /*0206*/ 	.short	(.L_98 - .L_97)
	.align		4
.L_97:
        /*0208*/ 	.word	index@(_ZN7cutlass13device_kernelIN5flash19enable_sm80_to_sm89INS1_16FlashAttnBwdSm80INS1_25CollectiveMainloopBwdSm80ILi2ELi2EN4cute5tupleIJNS5_1CILi64EEENS7_ILi128EEES9_EEENS_6half_tEfNS_4arch4Sm80ELb0ELb0ELb0ELb1ELb0ELb0ELb0ELb0ELi2ELi2ELi2ELi2ELb0EEENS1_24CollectiveEpilogueBwdGQAISA_fSD_Li256ELb1ELb0EEENS1_19SingleTileSchedulerILb1ELb0ELb0ELi128EEEEEEEEEvNT_6ParamsE)
        /*020c*/ 	.word	0x00000000


	//----- nvinfo : EIATTR_REGCOUNT
	.align		4
.L_98:
        /*0210*/ 	.byte	0x04, 0x2f
        /*0212*/ 	.short	(.L_100 - .L_99)
	.align		4
.L_99:
        /*0214*/ 	.word	index@(_ZN7cutlass13device_kernelIN5flash19enable_sm80_to_sm89INS1_16FlashAttnBwdSm80INS1_25CollectiveMainloopBwdSm80ILi2ELi2EN4cute5tupleIJNS5_1CILi64EEENS7_ILi128EEES9_EEENS_6half_tEfNS_4arch4Sm80ELb0ELb0ELb0ELb1ELb1ELb0ELb0ELb0ELi2ELi2ELi2ELi2ELb0EEENS1_21CollectiveEpilogueBwdISA_SB_SD_Li256ELb1ELb0ELi4EEENS1_19SingleTileSchedulerILb1ELb0ELb0ELi128EEEEEEEEEvNT_6ParamsE)
        /*0218*/ 	.word	0x00000004


	//----- nvinfo : EIATTR_FRAME_SIZE
	.align		4
.L_100:
        /*021c*/ 	.byte	0x04, 0x11
        /*021e*/ 	.short	(.L_102 - .L_101)
	.align		4
.L_101:
        /*0220*/ 	.word	index@(_ZN7cutlass13device_kernelIN5flash19enable_sm80_to_sm89INS1_16FlashAttnBwdSm80INS1_25CollectiveMainloopBwdSm80ILi2ELi2EN4cute5tupleIJNS5_1CILi64EEENS7_ILi128EEES9_EEENS_6half_tEfNS_4arch4Sm80ELb0ELb0ELb0ELb1ELb1ELb0ELb0ELb0ELi2ELi2ELi2ELi2ELb0EEENS1_21CollectiveEpilogueBwdISA_SB_SD_Li256ELb1ELb0ELi4EEENS1_19SingleTileSchedulerILb1ELb0ELb0ELi128EEEEEEEEEvNT_6ParamsE)
        /*0224*/ 	.word	0x00000000


	//----- nvinfo : EIATTR_REGCOUNT
	.align		4
.L_102:
        /*0228*/ 	.byte	0x04, 0x2f
        /*022a*/ 	.short	(.L_104 - .L_103)
	.align		4
.L_103:
        /*022c*/ 	.word	index@(_ZN7cutlass13device_kernelIN5flash19enable_sm80_to_sm89INS1_16FlashAttnBwdSm80INS1_25CollectiveMainloopBwdSm80ILi2ELi2EN4cute5tupleIJNS5_1CILi64EEENS7_ILi128EEES9_EEENS_6half_tEfNS_4arch4Sm80ELb0ELb0ELb0ELb1ELb0ELb0ELb0ELb0ELi2ELi2ELi2ELi2ELb0EEENS1_21CollectiveEpilogueBwdISA_SB_SD_Li256ELb1ELb0ELi4EEENS1_19SingleTileSchedulerILb1ELb0ELb0ELi128EEEEEEEEEvNT_6ParamsE)
        /*0230*/ 	.word	0x00000004


	//----- nvinfo : EIATTR_FRAME_SIZE
	.align		4
.L_104:
        /*0234*/ 	.byte	0x04, 0x11
        /*0236*/ 	.short	(.L_106 - .L_105)
	.align		4
.L_105:
        /*0238*/ 	.word	index@(_ZN7cutlass13device_kernelIN5flash19enable_sm80_to_sm89INS1_16FlashAttnBwdSm80INS1_25CollectiveMainloopBwdSm80ILi2ELi2EN4cute5tupleIJNS5_1CILi64EEENS7_ILi128EEES9_EEENS_6half_tEfNS_4arch4Sm80ELb0ELb0ELb0ELb1ELb0ELb0ELb0ELb0ELi2ELi2ELi2ELi2ELb0EEENS1_21CollectiveEpilogueBwdISA_SB_SD_Li256ELb1ELb0ELi4EEENS1_19SingleTileSchedulerILb1ELb0ELb0ELi128EEEEEEEEEvNT_6ParamsE)
        /*023c*/ 	.word	0x00000000


	//----- nvinfo : EIATTR_REGCOUNT
	.align		4
.L_106:
        /*0240*/ 	.byte	0x04, 0x2f
        /*0242*/ 	.short	(.L_108 - .L_107)
	.align		4
.L_107:
        /*0244*/ 	.word	index@(_ZN7cutlass13device_kernelIN5flash19enable_sm80_to_sm89INS1_16FlashAttnBwdSm80INS1_25CollectiveMainloopBwdSm80ILi2ELi2EN4cute5tupleIJNS5_1CILi64EEENS7_ILi128EEES9_EEENS_6half_tEfNS_4arch4Sm80ELb0ELb0ELb0ELb0ELb1ELb0ELb0ELb0ELi2ELi2ELi2ELi2ELb0EEENS1_24CollectiveEpilogueBwdGQAISA_fSD_Li256ELb0ELb1EEENS1_19SingleTileSchedulerILb0ELb0ELb0ELi128EEEEEEEEEvNT_6ParamsE)
        /*0248*/ 	.word	0x00000004


	//----- nvinfo : EIATTR_FRAME_SIZE
	.align		4
.L_108:
        /*024c*/ 	.byte	0x04, 0x11
        /*024e*/ 	.short	(.L_110 - .L_109)
	.align		4
.L_109:
        /*0250*/ 	.word	index@(_ZN7cutlass13device_kernelIN5flash19enable_sm80_to_sm89INS1_16FlashAttnBwdSm80INS1_25CollectiveMainloopBwdSm80ILi2ELi2EN4cute5tupleIJNS5_1CILi64EEENS7_ILi128EEES9_EEENS_6half_tEfNS_4arch4Sm80ELb0ELb0ELb0ELb0ELb1ELb0ELb0ELb0ELi2ELi2ELi2ELi2ELb0EEENS1_24CollectiveEpilogueBwdGQAISA_fSD_Li256ELb0ELb1EEENS1_19SingleTileSchedulerILb0ELb0ELb0ELi128EEEEEEEEEvNT_6ParamsE)
        /*0254*/ 	.word	0x00000000


	//----- nvinfo : EIATTR_REGCOUNT
	.align		4
.L_110:
        /*0258*/ 	.byte	0x04, 0x2f
        /*025a*/ 	.short	(.L_112 - .L_111)
	.align		4
.L_111:
        /*025c*/ 	.word	index@(_ZN7cutlass13device_kernelIN5flash19enable_sm80_to_sm89INS1_16FlashAttnBwdSm80INS1_25CollectiveMainloopBwdSm80ILi2ELi2EN4cute5tupleIJNS5_1CILi64EEENS7_ILi128EEES9_EEENS_6half_tEfNS_4arch4Sm80ELb0ELb0ELb0ELb0ELb0ELb0ELb0ELb0ELi2ELi2ELi2ELi2ELb0EEENS1_24CollectiveEpilogueBwdGQAISA_fSD_Li256ELb0ELb0EEENS1_19SingleTileSchedulerILb0ELb0ELb0ELi128EEEEEEEEEvNT_6ParamsE)
        /*0260*/ 	.word	0x00000004


	//----- nvinfo : EIATTR_FRAME_SIZE
	.align		4
.L_112:
        /*0264*/ 	.byte	0x04, 0x11
        /*0266*/ 	.short	(.L_114 - .L_113)
	.align		4
.L_113:
        /*0268*/ 	.word	index@(_ZN7cutlass13device_kernelIN5flash19enable_sm80_to_sm89INS1_16FlashAttnBwdSm80INS1_25CollectiveMainloopBwdSm80ILi2ELi2EN4cute5tupleIJNS5_1CILi64EEENS7_ILi128EEES9_EEENS_6half_tEfNS_4arch4Sm80ELb0ELb0ELb0ELb0ELb0ELb0ELb0ELb0ELi2ELi2ELi2ELi2ELb0EEENS1_24CollectiveEpilogueBwdGQAISA_fSD_Li256ELb0ELb0EEENS1_19SingleTileSchedulerILb0ELb0ELb0ELi128EEEEEEEEEvNT_6ParamsE)
        /*026c*/ 	.word	0x00000000


	//----- nvinfo : EIATTR_REGCOUNT
	.align		4
.L_114:
        /*0270*/ 	.byte	0x04, 0x2f
        /*0272*/ 	.short	(.L_116 - .L_115)
	.align		4
.L_115:
        /*0274*/ 	.word	index@(_ZN7cutlass13device_kernelIN5flash19enable_sm80_to_sm89INS1_16FlashAttnBwdSm80INS1_25CollectiveMainloopBwdSm80ILi2ELi2EN4cute5tupleIJNS5_1CILi64EEENS7_ILi128EEES9_EEENS_6half_tEfNS_4arch4Sm80ELb0ELb0ELb0ELb0ELb1ELb0ELb0ELb0ELi2ELi2ELi2ELi2ELb0EEENS1_21CollectiveEpilogueBwdISA_SB_SD_Li256ELb0ELb0ELi4EEENS1_19SingleTileSchedulerILb0ELb0ELb0ELi128EEEEEEEEEvNT_6ParamsE)
        /*0278*/ 	.word	0x00000004


	//----- nvinfo : EIATTR_FRAME_SIZE
	.align		4
.L_116:
        /*027c*/ 	.byte	0x04, 0x11
        /*027e*/ 	.short	(.L_118 - .L_117)
	.align		4
.L_117:
        /*0280*/ 	.word	index@(_ZN7cutlass13device_kernelIN5flash19enable_sm80_to_sm89INS1_16FlashAttnBwdSm80INS1_25CollectiveMainloopBwdSm80ILi2ELi2EN4cute5tupleIJNS5_1CILi64EEENS7_ILi128EEES9_EEENS_6half_tEfNS_4arch4Sm80ELb0ELb0ELb0ELb0ELb1ELb0ELb0ELb0ELi2ELi2ELi2ELi2ELb0EEENS1_21CollectiveEpilogueBwdISA_SB_SD_Li256ELb0ELb0ELi4EEENS1_19SingleTileSchedulerILb0ELb0ELb0ELi128EEEEEEEEEvNT_6ParamsE)
        /*0284*/ 	.word	0x00000000


	//----- nvinfo : EIATTR_REGCOUNT
	.align		4
.L_118:
        /*0288*/ 	.byte	0x04, 0x2f
        /*028a*/ 	.short	(.L_120 - .L_119)
	.align		4
.L_119:
        /*028c*/ 	.word	index@(_ZN7cutlass13device_kernelIN5flash19enable_sm80_to_sm89INS1_16FlashAttnBwdSm80INS1_25CollectiveMainloopBwdSm80ILi2ELi2EN4cute5tupleIJNS5_1CILi64EEENS7_ILi128EEES9_EEENS_6half_tEfNS_4arch4Sm80ELb0ELb0ELb0ELb0ELb0ELb0ELb0ELb0ELi2ELi2ELi2ELi2ELb0EEENS1_21CollectiveEpilogueBwdISA_SB_SD_Li256ELb0ELb0ELi4EEENS1_19SingleTileSchedulerILb0ELb0ELb0ELi128EEEEEEEEEvNT_6ParamsE)
        /*0290*/ 	.word	0x00000004


	//----- nvinfo : EIATTR_FRAME_SIZE
	.align		4
.L_120:
        /*0294*/ 	.byte	0x04, 0x11
        /*0296*/ 	.short	(.L_122 - .L_121)
	.align		4
.L_121:
        /*0298*/ 	.word	index@(_ZN7cutlass13device_kernelIN5flash19enable_sm80_to_sm89INS1_16FlashAttnBwdSm80INS1_25CollectiveMainloopBwdSm80ILi2ELi2EN4cute5tupleIJNS5_1CILi64EEENS7_ILi128EEES9_EEENS_6half_tEfNS_4arch4Sm80ELb0ELb0ELb0ELb0ELb0ELb0ELb0ELb0ELi2ELi2ELi2ELi2ELb0EEENS1_21CollectiveEpilogueBwdISA_SB_SD_Li256ELb0ELb0ELi4EEENS1_19SingleTileSchedulerILb0ELb0ELb0ELi128EEEEEEEEEvNT_6ParamsE)
        /*029c*/ 	.word	0x00000000


	//----- nvinfo : EIATTR_REGCOUNT
	.align		4
.L_122:
        /*02a0*/ 	.byte	0x04, 0x2f
        /*02a2*/ 	.short	(.L_124 - .L_123)
	.align		4
.L_123:
        /*02a4*/ 	.word	index@(_ZN7cutlass13device_kernelIN5flash19enable_sm80_to_sm89INS1_16FlashAttnBwdSm80INS1_25CollectiveMainloopBwdSm80ILi2ELi1EN4cute5tupleIJNS5_1CILi64EEENS7_ILi96EEENS7_ILi128EEEEEENS_6half_tEfNS_4arch4Sm80ELb1ELb0ELb0ELb1ELb1ELb0ELb0ELb0ELi2ELi2ELi2ELi2ELb1EEENS1_24CollectiveEpilogueBwdGQAISB_fSE_Li256ELb1ELb1EEENS1_25SingleTileBwdLPTSchedulerILb1ELi96ELb1EEEEEEEEEvNT_6ParamsE)
        /*02a8*/ 	.word	0x00000004


	//----- nvinfo : EIATTR_FRAME_SIZE
	.align		4
.L_124:
        /*02ac*/ 	.byte	0x04, 0x11
        /*02ae*/ 	.short	(.L_126 - .L_125)
	.align		4
.L_125:
        /*02b0*/ 	.word	index@(_ZN7cutlass13device_kernelIN5flash19enable_sm80_to_sm89INS1_16FlashAttnBwdSm80INS1_25CollectiveMainloopBwdSm80ILi2ELi1EN4cute5tupleIJNS5_1CILi64EEENS7_ILi96EEENS7_ILi128EEEEEENS_6half_tEfNS_4arch4Sm80ELb1ELb0ELb0ELb1ELb1ELb0ELb0ELb0ELi2ELi2ELi2ELi2ELb1EEENS1_24CollectiveEpilogueBwdGQAISB_fSE_Li256ELb1ELb1EEENS1_25SingleTileBwdLPTSchedulerILb1ELi96ELb1EEEEEEEEEvNT_6ParamsE)
        /*02b4*/ 	.word	0x00000000


	//----- nvinfo : EIATTR_REGCOUNT
	.align		4
.L_126:
        /*02b8*/ 	.byte	0x04, 0x2f
        /*02ba*/ 	.short	(.L_128 - .L_127)
	.align		4
.L_127:
        /*02bc*/ 	.word	index@(_ZN7cutlass13device_kernelIN5flash32FlashAttnBwdPostprocessConvertdQIN4cute5tupleIJNS3_1CILi96EEENS5_ILi128EEEEEENS_6half_tEfNS_4arch4Sm80ELi256ENS3_8TiledMMAINS3_8MMA_AtomIJNS3_28SM80_16x8x16_F32F16F16F32_TNEEEENS3_6LayoutINS4_IJNS5_ILi2EEENS5_ILi4EEENS5_ILi1EEEEEENS4_IJSJ_SH_NS5_ILi0EEEEEEEENS4_IJNS5_ILi32EEENS5_ILi64EEENS5_ILi16EEEEEEEELb0EEEEEvNT_6ParamsE)
        /*02c0*/ 	.word	0x00000044


	//----- nvinfo : EIATTR_FRAME_SIZE
	.align		4
.L_128:
        /*02c4*/ 	.byte	0x04, 0x11
        /*02c6*/ 	.short	(.L_130 - .L_129)
	.align		4
.L_129:
        /*02c8*/ 	.word	index@(_ZN7cutlass13device_kernelIN5flash32FlashAttnBwdPostprocessConvertdQIN4cute5tupleIJNS3_1CILi96EEENS5_ILi128EEEEEENS_6half_tEfNS_4arch4Sm80ELi256ENS3_8TiledMMAINS3_8MMA_AtomIJNS3_28SM80_16x8x16_F32F16F16F32_TNEEEENS3_6LayoutINS4_IJNS5_ILi2EEENS5_ILi4EEENS5_ILi1EEEEEENS4_IJSJ_SH_NS5_ILi0EEEEEEEENS4_IJNS5_ILi32EEENS5_ILi64EEENS5_ILi16EEEEEEEELb0EEEEEvNT_6ParamsE)
        /*02cc*/ 	.word	0x00000000


	//----- nvinfo : EIATTR_REGCOUNT
	.align		4
.L_130:
        /*02d0*/ 	.byte	0x04, 0x2f
        /*02d2*/ 	.short	(.L_132 - .L_131)
	.align		4
.L_131:
        /*02d4*/ 	.word	index@(_ZN7cutlass13device_kernelIN5flash19enable_sm80_to_sm89INS1_16FlashAttnBwdSm80INS1_25CollectiveMainloopBwdSm80ILi2ELi1EN4cute5tupleIJNS5_1CILi64EEENS7_ILi96EEENS7_ILi128EEEEEENS_6half_tEfNS_4arch4Sm80ELb1ELb0ELb0ELb1ELb0ELb0ELb0ELb0ELi2ELi2ELi2ELi2ELb1EEENS1_24CollectiveEpilogueBwdGQAISB_fSE_Li256ELb1ELb0EEENS1_25SingleTileBwdLPTSchedulerILb1ELi96ELb0EEEEEEEEEvNT_6ParamsE)
        /*02d8*/ 	.word	0x00000004


	//----- nvinfo : EIATTR_FRAME_SIZE
	.align		4
.L_132:
        /*02dc*/ 	.byte	0x04, 0x11
        /*02de*/ 	.short	(.L_134 - .L_133)
	.align		4
.L_133:
        /*02e0*/ 	.word	index@(_ZN7cutlass13device_kernelIN5flash19enable_sm80_to_sm89INS1_16FlashAttnBwdSm80INS1_25CollectiveMainloopBwdSm80ILi2ELi1EN4cute5tupleIJNS5_1CILi64EEENS7_ILi96EEENS7_ILi128EEEEEENS_6half_tEfNS_4arch4Sm80ELb1ELb0ELb0ELb1ELb0ELb0ELb0ELb0ELi2ELi2ELi2ELi2ELb1EEENS1_24CollectiveEpilogueBwdGQAISB_fSE_Li256ELb1ELb0EEENS1_25SingleTileBwdLPTSchedulerILb1ELi96ELb0EEEEEEEEEvNT_6ParamsE)
        /*02e4*/ 	.word	0x00000000


	//----- nvinfo : EIATTR_REGCOUNT
	.align		4
.L_134:
        /*02e8*/ 	.byte	0x04, 0x2f
        /*02ea*/ 	.short	(.L_136 - .L_135)
	.align		4
.L_135:
        /*02ec*/ 	.word	index@(_ZN7cutlass13device_kernelIN5flash19enable_sm80_to_sm89INS1_16FlashAttnBwdSm80INS1_25CollectiveMainloopBwdSm80ILi2ELi1EN4cute5tupleIJNS5_1CILi64EEENS7_ILi96EEENS7_ILi128EEEEEENS_6half_tEfNS_4arch4Sm80ELb1ELb0ELb0ELb1ELb1ELb0ELb0ELb0ELi2ELi2ELi2ELi2ELb1EEENS1_21CollectiveEpilogueBwdISB_SC_SE_Li256ELb1ELb0ELi4EEENS1_25SingleTileBwdLPTSchedulerILb1ELi96ELb1EEEEEEEEEvNT_6ParamsE)
        /*02f0*/ 	.word	0x00000004


	//----- nvinfo : EIATTR_FRAME_SIZE
	.align		4
.L_136:
        /*02f4*/ 	.byte	0x04, 0x11
        /*02f6*/ 	.short	(.L_138 - .L_137)
	.align		4
.L_137:
        /*02f8*/ 	.word	index@(_ZN7cutlass13device_kernelIN5flash19enable_sm80_to_sm89INS1_16FlashAttnBwdSm80INS1_25CollectiveMainloopBwdSm80ILi2ELi1EN4cute5tupleIJNS5_1CILi64EEENS7_ILi96EEENS7_ILi128EEEEEENS_6half_tEfNS_4arch4Sm80ELb1ELb0ELb0ELb1ELb1ELb0ELb0ELb0ELi2ELi2ELi2ELi2ELb1EEENS1_21CollectiveEpilogueBwdISB_SC_SE_Li256ELb1ELb0ELi4EEENS1_25SingleTileBwdLPTSchedulerILb1ELi96ELb1EEEEEEEEEvNT_6ParamsE)
        /*02fc*/ 	.word	0x00000000


	//----- nvinfo : EIATTR_REGCOUNT
	.align		4
.L_138:
        /*0300*/ 	.byte	0x04, 0x2f
        /*0302*/ 	.short	(.L_140 - .L_139)
	.align		4
.L_139:
        /*0304*/ 	.word	index@(_ZN7cutlass13device_kernelIN5flash19enable_sm80_to_sm89INS1_16FlashAttnBwdSm80INS1_25CollectiveMainloopBwdSm80ILi2ELi1EN4cute5tupleIJNS5_1CILi64EEENS7_ILi96EEENS7_ILi128EEEEEENS_6half_tEfNS_4arch4Sm80ELb1ELb0ELb0ELb1ELb0ELb0ELb0ELb0ELi2ELi2ELi2ELi2ELb1EEENS1_21CollectiveEpilogueBwdISB_SC_SE_Li256ELb1ELb0ELi4EEENS1_25SingleTileBwdLPTSchedulerILb1ELi96ELb0EEEEEEEEEvNT_6ParamsE)
        /*0308*/ 	.word	0x00000004


	//----- nvinfo : EIATTR_FRAME_SIZE
	.align		4
.L_140:
        /*030c*/ 	.byte	0x04, 0x11
        /*030e*/ 	.short	(.L_142 - .L_141)
	.align		4
.L_141:
        /*0310*/ 	.word	index@(_ZN7cutlass13device_kernelIN5flash19enable_sm80_to_sm89INS1_16FlashAttnBwdSm80INS1_25CollectiveMainloopBwdSm80ILi2ELi1EN4cute5tupleIJNS5_1CILi64EEENS7_ILi96EEENS7_ILi128EEEEEENS_6half_tEfNS_4arch4Sm80ELb1ELb0ELb0ELb1ELb0ELb0ELb0ELb0ELi2ELi2ELi2ELi2ELb1EEENS1_21CollectiveEpilogueBwdISB_SC_SE_Li256ELb1ELb0ELi4EEENS1_25SingleTileBwdLPTSchedulerILb1ELi96ELb0EEEEEEEEEvNT_6ParamsE)
        /*0314*/ 	.word	0x00000000


	//----- nvinfo : EIATTR_REGCOUNT
	.align		4
.L_142:
        /*0318*/ 	.byte	0x04, 0x2f
        /*031a*/ 	.short	(.L_144 - .L_143)
	.align		4
.L_143:
        /*031c*/ 	.word	index@(_ZN7cutlass13device_kernelIN5flash19enable_sm80_to_sm89INS1_16FlashAttnBwdSm80INS1_25CollectiveMainloopBwdSm80ILi2ELi1EN4cute5tupleIJNS5_1CILi64EEENS7_ILi96EEENS7_ILi128EEEEEENS_6half_tEfNS_4arch4Sm80ELb1ELb0ELb0ELb0ELb1ELb0ELb0ELb0ELi2ELi2ELi2ELi2ELb1EEENS1_24CollectiveEpilogueBwdGQAISB_fSE_Li256ELb0ELb1EEENS1_25SingleTileBwdLPTSchedulerILb0ELi96ELb1EEEEEEEEEvNT_6ParamsE)
        /*0320*/ 	.word	0x00000004


	//----- nvinfo : EIATTR_FRAME_SIZE
	.align		4
.L_144:
        /*0324*/ 	.byte	0x04, 0x11
        /*0326*/ 	.short	(.L_146 - .L_145)
	.align		4
.L_145:
        /*0328*/ 	.word	index@(_ZN7cutlass13device_kernelIN5flash19enable_sm80_to_sm89INS1_16FlashAttnBwdSm80INS1_25CollectiveMainloopBwdSm80ILi2ELi1EN4cute5tupleIJNS5_1CILi64EEENS7_ILi96EEENS7_ILi128EEEEEENS_6half_tEfNS_4arch4Sm80ELb1ELb0ELb0ELb0ELb1ELb0ELb0ELb0ELi2ELi2ELi2ELi2ELb1EEENS1_24CollectiveEpilogueBwdGQAISB_fSE_Li256ELb0ELb1EEENS1_25SingleTileBwdLPTSchedulerILb0ELi96ELb1EEEEEEEEEvNT_6ParamsE)
        /*032c*/ 	.word	0x00000000


	//----- nvinfo : EIATTR_REGCOUNT
	.align		4
.L_146:
        /*0330*/ 	.byte	0x04, 0x2f
        /*0332*/ 	.short	(.L_148 - .L_147)
	.align		4
.L_147:
        /*0334*/ 	.word	index@(_ZN7cutlass13device_kernelIN5flash19enable_sm80_to_sm89INS1_16FlashAttnBwdSm80INS1_25CollectiveMainloopBwdSm80ILi2ELi1EN4cute5tupleIJNS5_1CILi64EEENS7_ILi96EEENS7_ILi128EEEEEENS_6half_tEfNS_4arch4Sm80ELb1ELb0ELb0ELb0ELb0ELb0ELb0ELb0ELi2ELi2ELi2ELi2ELb1EEENS1_24CollectiveEpilogueBwdGQAISB_fSE_Li256ELb0ELb0EEENS1_25SingleTileBwdLPTSchedulerILb0ELi96ELb0EEEEEEEEEvNT_6ParamsE)
        /*0338*/ 	.word	0x00000004


	//----- nvinfo : EIATTR_FRAME_SIZE
	.align		4
.L_148:
        /*033c*/ 	.byte	0x04, 0x11
        /*033e*/ 	.short	(.L_150 - .L_149)
	.align		4
.L_149:
        /*0340*/ 	.word	index@(_ZN7cutlass13device_kernelIN5flash19enable_sm80_to_sm89INS1_16FlashAttnBwdSm80INS1_25CollectiveMainloopBwdSm80ILi2ELi1EN4cute5tupleIJNS5_1CILi64EEENS7_ILi96EEENS7_ILi128EEEEEENS_6half_tEfNS_4arch4Sm80ELb1ELb0ELb0ELb0ELb0ELb0ELb0ELb0ELi2ELi2ELi2ELi2ELb1EEENS1_24CollectiveEpilogueBwdGQAISB_fSE_Li256ELb0ELb0EEENS1_25SingleTileBwdLPTSchedulerILb0ELi96ELb0EEEEEEEEEvNT_6ParamsE)
        /*0344*/ 	.word	0x00000000


	//----- nvinfo : EIATTR_REGCOUNT
	.align		4
.L_150:
        /*0348*/ 	.byte	0x04, 0x2f
        /*034a*/ 	.short	(.L_152 - .L_151)
	.align		4
.L_151:
        /*034c*/ 	.word	index@(_ZN7cutlass13device_kernelIN5flash19enable_sm80_to_sm89INS1_16FlashAttnBwdSm80INS1_25CollectiveMainloopBwdSm80ILi2ELi1EN4cute5tupleIJNS5_1CILi64EEENS7_ILi96EEENS7_ILi128EEEEEENS_6half_tEfNS_4arch4Sm80ELb1ELb0ELb0ELb0ELb1ELb0ELb0ELb0ELi2ELi2ELi2ELi2ELb1EEENS1_21CollectiveEpilogueBwdISB_SC_SE_Li256ELb0ELb0ELi4EEENS1_25SingleTileBwdLPTSchedulerILb0ELi96ELb1EEEEEEEEEvNT_6ParamsE)
        /*0350*/ 	.word	0x00000004


	//----- nvinfo : EIATTR_FRAME_SIZE
	.align		4
.L_152:
        /*0354*/ 	.byte	0x04, 0x11
        /*0356*/ 	.short	(.L_154 - .L_153)
	.align		4
.L_153:
        /*0358*/ 	.word	index@(_ZN7cutlass13device_kernelIN5flash19enable_sm80_to_sm89INS1_16FlashAttnBwdSm80INS1_25CollectiveMainloopBwdSm80ILi2ELi1EN4cute5tupleIJNS5_1CILi64EEENS7_ILi96EEENS7_ILi128EEEEEENS_6half_tEfNS_4arch4Sm80ELb1ELb0ELb0ELb0ELb1ELb0ELb0ELb0ELi2ELi2ELi2ELi2ELb1EEENS1_21CollectiveEpilogueBwdISB_SC_SE_Li256ELb0ELb0ELi4EEENS1_25SingleTileBwdLPTSchedulerILb0ELi96ELb1EEEEEEEEEvNT_6ParamsE)
        /*035c*/ 	.word	0x00000000


	//----- nvinfo : EIATTR_REGCOUNT
	.align		4
.L_154:
        /*0360*/ 	.byte	0x04, 0x2f
        /*0362*/ 	.short	(.L_156 - .L_155)
	.align		4
.L_155:
        /*0364*/ 	.word	index@(_ZN7cutlass13device_kernelIN5flash19enable_sm80_to_sm89INS1_16FlashAttnBwdSm80INS1_25CollectiveMainloopBwdSm80ILi2ELi1EN4cute5tupleIJNS5_1CILi64EEENS7_ILi96EEENS7_ILi128EEEEEENS_6half_tEfNS_4arch4Sm80ELb1ELb0ELb0ELb0ELb0ELb0ELb0ELb0ELi2ELi2ELi2ELi2ELb1EEENS1_21CollectiveEpilogueBwdISB_SC_SE_Li256ELb0ELb0ELi4EEENS1_25SingleTileBwdLPTSchedulerILb0ELi96ELb0EEEEEEEEEvNT_6ParamsE)
        /*0368*/ 	.word	0x00000004


	//----- nvinfo : EIATTR_FRAME_SIZE
	.align		4
.L_156:
        /*036c*/ 	.byte	0x04, 0x11
        /*036e*/ 	.short	(.L_158 - .L_157)
	.align		4
.L_157:
        /*0370*/ 	.word	index@(_ZN7cutlass13device_kernelIN5flash19enable_sm80_to_sm89INS1_16FlashAttnBwdSm80INS1_25CollectiveMainloopBwdSm80ILi2ELi1EN4cute5tupleIJNS5_1CILi64EEENS7_ILi96EEENS7_ILi128EEEEEENS_6half_tEfNS_4arch4Sm80ELb1ELb0ELb0ELb0ELb0ELb0ELb0ELb0ELi2ELi2ELi2ELi2ELb1EEENS1_21CollectiveEpilogueBwdISB_SC_SE_Li256ELb0ELb0ELi4EEENS1_25SingleTileBwdLPTSchedulerILb0ELi96ELb0EEEEEEEEEvNT_6ParamsE)
        /*0374*/ 	.word	0x00000000


	//----- nvinfo : EIATTR_REGCOUNT
	.align		4
.L_158:
        /*0378*/ 	.byte	0x04, 0x2f
        /*037a*/ 	.short	(.L_160 - .L_159)
	.align		4
.L_159:
        /*037c*/ 	.word	index@(_ZN7cutlass13device_kernelIN5flash19enable_sm80_to_sm89INS1_16FlashAttnBwdSm80INS1_25CollectiveMainloopBwdSm80ILi2ELi1EN4cute5tupleIJNS5_1CILi64EEENS7_ILi96EEENS7_ILi128EEEEEENS_6half_tEfNS_4arch4Sm80ELb0ELb1ELb0ELb1ELb1ELb0ELb0ELb0ELi2ELi2ELi2ELi2ELb1EEENS1_24CollectiveEpilogueBwdGQAISB_fSE_Li256ELb1ELb1EEENS1_19SingleTileSchedulerILb1ELb0ELb0ELi96EEEEEEEEEvNT_6ParamsE)
        /*0380*/ 	.word	0x00000004


	//----- nvinfo : EIATTR_FRAME_SIZE
	.align		4
.L_160:
        /*0384*/ 	.byte	0x04, 0x11
        /*0386*/ 	.short	(.L_162 - .L_161)
	.align		4
.L_161:
        /*0388*/ 	.word	index@(_ZN7cutlass13device_kernelIN5flash19enable_sm80_to_sm89INS1_16FlashAttnBwdSm80INS1_25CollectiveMainloopBwdSm80ILi2ELi1EN4cute5tupleIJNS5_1CILi64EEENS7_ILi96EEENS7_ILi128EEEEEENS_6half_tEfNS_4arch4Sm80ELb0ELb1ELb0ELb1ELb1ELb0ELb0ELb0ELi2ELi2ELi2ELi2ELb1EEENS1_24CollectiveEpilogueBwdGQAISB_fSE_Li256ELb1ELb1EEENS1_19SingleTileSchedulerILb1ELb0ELb0ELi96EEEEEEEEEvNT_6ParamsE)
        /*038c*/ 	.word	0x00000000


	//----- nvinfo : EIATTR_REGCOUNT
	.align		4
.L_162:
        /*0390*/ 	.byte	0x04, 0x2f
        /*0392*/ 	.short	(.L_164 - .L_163)
	.align		4
.L_163:
        /*0394*/ 	.word	index@(_ZN7cutlass13device_kernelIN5flash19enable_sm80_to_sm89INS1_16FlashAttnBwdSm80INS1_25CollectiveMainloopBwdSm80ILi2ELi1EN4cute5tupleIJNS5_1CILi64EEENS7_ILi96EEENS7_ILi128EEEEEENS_6half_tEfNS_4arch4Sm80ELb0ELb1ELb0ELb1ELb0ELb0ELb0ELb0ELi2ELi2ELi2ELi2ELb1EEENS1_24CollectiveEpilogueBwdGQAISB_fSE_Li256ELb1ELb0EEENS1_19SingleTileSchedulerILb1ELb0ELb0ELi96EEEEEEEEEvNT_6ParamsE)
        /*0398*/ 	.word	0x00000004


	//----- nvinfo : EIATTR_FRAME_SIZE
	.align		4
.L_164:
        /*039c*/ 	.byte	0x04, 0x11
        /*039e*/ 	.short	(.L_166 - .L_165)
	.align		4
.L_165:
        /*03a0*/ 	.word	index@(_ZN7cutlass13device_kernelIN5flash19enable_sm80_to_sm89INS1_16FlashAttnBwdSm80INS1_25CollectiveMainloopBwdSm80ILi2ELi1EN4cute5tupleIJNS5_1CILi64EEENS7_ILi96EEENS7_ILi128EEEEEENS_6half_tEfNS_4arch4Sm80ELb0ELb1ELb0ELb1ELb0ELb0ELb0ELb0ELi2ELi2ELi2ELi2ELb1EEENS1_24CollectiveEpilogueBwdGQAISB_fSE_Li256ELb1ELb0EEENS1_19SingleTileSchedulerILb1ELb0ELb0ELi96EEEEEEEEEvNT_6ParamsE)
        /*03a4*/ 	.word	0x00000000


	//----- nvinfo : EIATTR_REGCOUNT
	.align		4
.L_166:
        /*03a8*/ 	.byte	0x04, 0x2f
        /*03aa*/ 	.short	(.L_168 - .L_167)
	.align		4
.L_167:
        /*03ac*/ 	.word	index@(_ZN7cutlass13device_kernelIN5flash19enable_sm80_to_sm89INS1_16FlashAttnBwdSm80INS1_25CollectiveMainloopBwdSm80ILi2ELi1EN4cute5tupleIJNS5_1CILi64EEENS7_ILi96EEENS7_ILi128EEEEEENS_6half_tEfNS_4arch4Sm80ELb0ELb1ELb0ELb1ELb1ELb0ELb0ELb0ELi2ELi2ELi2ELi2ELb1EEENS1_21CollectiveEpilogueBwdISB_SC_SE_Li256ELb1ELb0ELi4EEENS1_19SingleTileSchedulerILb1ELb0ELb0ELi96EEEEEEEEEvNT_6ParamsE)
        /*03b0*/ 	.word	0x00000004


	//----- nvinfo : EIATTR_FRAME_SIZE
	.align		4
.L_168:
        /*03b4*/ 	.byte	0x04, 0x11
        /*03b6*/ 	.short	(.L_170 - .L_169)
	.align		4
.L_169:
        /*03b8*/ 	.word	index@(_ZN7cutlass13device_kernelIN5flash19enable_sm80_to_sm89INS1_16FlashAttnBwdSm80INS1_25CollectiveMainloopBwdSm80ILi2ELi1EN4cute5tupleIJNS5_1CILi64EEENS7_ILi96EEENS7_ILi128EEEEEENS_6half_tEfNS_4arch4Sm80ELb0ELb1ELb0ELb1ELb1ELb0ELb0ELb0ELi2ELi2ELi2ELi2ELb1EEENS1_21CollectiveEpilogueBwdISB_SC_SE_Li256ELb1ELb0ELi4EEENS1_19SingleTileSchedulerILb1ELb0ELb0ELi96EEEEEEEEEvNT_6ParamsE)
        /*03bc*/ 	.word	0x00000000


	//----- nvinfo : EIATTR_REGCOUNT
	.align		4
.L_170:
        /*03c0*/ 	.byte	0x04, 0x2f
        /*03c2*/ 	.short	(.L_172 - .L_171)
	.align		4
.L_171:
        /*03c4*/ 	.word	index@(_ZN7cutlass13device_kernelIN5flash19enable_sm80_to_sm89INS1_16FlashAttnBwdSm80INS1_25CollectiveMainloopBwdSm80ILi2ELi1EN4cute5tupleIJNS5_1CILi64EEENS7_ILi96EEENS7_ILi128EEEEEENS_6half_tEfNS_4arch4Sm80ELb0ELb1ELb0ELb1ELb0ELb0ELb0ELb0ELi2ELi2ELi2ELi2ELb1EEENS1_21CollectiveEpilogueBwdISB_SC_SE_Li256ELb1ELb0ELi4EEENS1_19SingleTileSchedulerILb1ELb0ELb0ELi96EEEEEEEEEvNT_6ParamsE)
        /*03c8*/ 	.word	0x00000004


	//----- nvinfo : EIATTR_FRAME_SIZE
	.align		4
.L_172:
        /*03cc*/ 	.byte	0x04, 0x11
        /*03ce*/ 	.short	(.L_174 - .L_173)
	.align		4
.L_173:
        /*03d0*/ 	.word	index@(_ZN7cutlass13device_kernelIN5flash19enable_sm80_to_sm89INS1_16FlashAttnBwdSm80INS1_25CollectiveMainloopBwdSm80ILi2ELi1EN4cute5tupleIJNS5_1CILi64EEENS7_ILi96EEENS7_ILi128EEEEEENS_6half_tEfNS_4arch4Sm80ELb0ELb1ELb0ELb1ELb0ELb0ELb0ELb0ELi2ELi2ELi2ELi2ELb1EEENS1_21CollectiveEpilogueBwdISB_SC_SE_Li256ELb1ELb0ELi4EEENS1_19SingleTileSchedulerILb1ELb0ELb0ELi96EEEEEEEEEvNT_6ParamsE)
        /*03d4*/ 	.word	0x00000000


	//----- nvinfo : EIATTR_REGCOUNT
	.align		4
.L_174:
        /*03d8*/ 	.byte	0x04, 0x2f
        /*03da*/ 	.short	(.L_176 - .L_175)
	.align		4
.L_175:
        /*03dc*/ 	.word	index@(_ZN7cutlass13device_kernelIN5flash19enable_sm80_to_sm89INS1_16FlashAttnBwdSm80INS1_25CollectiveMainloopBwdSm80ILi2ELi1EN4cute5tupleIJNS5_1CILi64EEENS7_ILi96EEENS7_ILi128EEEEEENS_6half_tEfNS_4arch4Sm80ELb0ELb1ELb0ELb0ELb1ELb0ELb0ELb0ELi2ELi2ELi2ELi2ELb1EEENS1_24CollectiveEpilogueBwdGQAISB_fSE_Li256ELb0ELb1EEENS1_19SingleTileSchedulerILb0ELb0ELb0ELi96EEEEEEEEEvNT_6ParamsE)
        /*03e0*/ 	.word	0x00000004


	//----- nvinfo : EIATTR_FRAME_SIZE
	.align		4
.L_176:
        /*03e4*/ 	.byte	0x04, 0x11
        /*03e6*/ 	.short	(.L_178 - .L_177)
	.align		4
.L_177:
        /*03e8*/ 	.word	index@(_ZN7cutlass13device_kernelIN5flash19enable_sm80_to_sm89INS1_16FlashAttnBwdSm80INS1_25CollectiveMainloopBwdSm80ILi2ELi1EN4cute5tupleIJNS5_1CILi64EEENS7_ILi96EEENS7_ILi128EEEEEENS_6half_tEfNS_4arch4Sm80ELb0ELb1ELb0ELb0ELb1ELb0ELb0ELb0ELi2ELi2ELi2ELi2ELb1EEENS1_24CollectiveEpilogueBwdGQAISB_fSE_Li256ELb0ELb1EEENS1_19SingleTileSchedulerILb0ELb0ELb0ELi96EEEEEEEEEvNT_6ParamsE)
        /*03ec*/ 	.word	0x00000000


	//----- nvinfo : EIATTR_REGCOUNT
	.align		4
.L_178:
        /*03f0*/ 	.byte	0x04, 0x2f
        /*03f2*/ 	.short	(.L_180 - .L_179)
	.align		4
.L_179:
        /*03f4*/ 	.word	index@(_ZN7cutlass13device_kernelIN5flash19enable_sm80_to_sm89INS1_16FlashAttnBwdSm80INS1_25CollectiveMainloopBwdSm80ILi2ELi1EN4cute5tupleIJNS5_1CILi64EEENS7_ILi96EEENS7_ILi128EEEEEENS_6half_tEfNS_4arch4Sm80ELb0ELb1ELb0ELb0ELb0ELb0ELb0ELb0ELi2ELi2ELi2ELi2ELb1EEENS1_24CollectiveEpilogueBwdGQAISB_fSE_Li256ELb0ELb0EEENS1_19SingleTileSchedulerILb0ELb0ELb0ELi96EEEEEEEEEvNT_6ParamsE)
        /*03f8*/ 	.word	0x00000004


	//----- nvinfo : EIATTR_FRAME_SIZE
	.align		4
.L_180:
        /*03fc*/ 	.byte	0x04, 0x11
        /*03fe*/ 	.short	(.L_182 - .L_181)
	.align		4
.L_181:
        /*0400*/ 	.word	index@(_ZN7cutlass13device_kernelIN5flash19enable_sm80_to_sm89INS1_16FlashAttnBwdSm80INS1_25CollectiveMainloopBwdSm80ILi2ELi1EN4cute5tupleIJNS5_1CILi64EEENS7_ILi96EEENS7_ILi128EEEEEENS_6half_tEfNS_4arch4Sm80ELb0ELb1ELb0ELb0ELb0ELb0ELb0ELb0ELi2ELi2ELi2ELi2ELb1EEENS1_24CollectiveEpilogueBwdGQAISB_fSE_Li256ELb0ELb0EEENS1_19SingleTileSchedulerILb0ELb0ELb0ELi96EEEEEEEEEvNT_6ParamsE)
        /*0404*/ 	.word	0x00000000


	//----- nvinfo : EIATTR_REGCOUNT
	.align		4
.L_182:
        /*0408*/ 	.byte	0x04, 0x2f
        /*040a*/ 	.short	(.L_184 - .L_183)
	.align		4
.L_183:
        /*040c*/ 	.word	index@(_ZN7cutlass13device_kernelIN5flash19enable_sm80_to_sm89INS1_16FlashAttnBwdSm80INS1_25CollectiveMainloopBwdSm80ILi2ELi1EN4cute5tupleIJNS5_1CILi64EEENS7_ILi96EEENS7_ILi128EEEEEENS_6half_tEfNS_4arch4Sm80ELb0ELb1ELb0ELb0ELb1ELb0ELb0ELb0ELi2ELi2ELi2ELi2ELb1EEENS1_21CollectiveEpilogueBwdISB_SC_SE_Li256ELb0ELb0ELi4EEENS1_19SingleTileSchedulerILb0ELb0ELb0ELi96EEEEEEEEEvNT_6ParamsE)
        /*0410*/ 	.word	0x00000004


	//----- nvinfo : EIATTR_FRAME_SIZE
	.align		4
.L_184:
        /*0414*/ 	.byte	0x04, 0x11
        /*0416*/ 	.short	(.L_186 - .L_185)
	.align		4
.L_185:
        /*0418*/ 	.word	index@(_ZN7cutlass13device_kernelIN5flash19enable_sm80_to_sm89INS1_16FlashAttnBwdSm80INS1_25CollectiveMainloopBwdSm80ILi2ELi1EN4cute5tupleIJNS5_1CILi64EEENS7_ILi96EEENS7_ILi128EEEEEENS_6half_tEfNS_4arch4Sm80ELb0ELb1ELb0ELb0ELb1ELb0ELb0ELb0ELi2ELi2ELi2ELi2ELb1EEENS1_21CollectiveEpilogueBwdISB_SC_SE_Li256ELb0ELb0ELi4EEENS1_19SingleTileSchedulerILb0ELb0ELb0ELi96EEEEEEEEEvNT_6ParamsE)
        /*041c*/ 	.word	0x00000000


	//----- nvinfo : EIATTR_REGCOUNT
	.align		4
.L_186:
        /*0420*/ 	.byte	0x04, 0x2f
        /*0422*/ 	.short	(.L_188 - .L_187)
	.align		4
.L_187:
        /*0424*/ 	.word	index@(_ZN7cutlass13device_kernelIN5flash19enable_sm80_to_sm89INS1_16FlashAttnBwdSm80INS1_25CollectiveMainloopBwdSm80ILi2ELi1EN4cute5tupleIJNS5_1CILi64EEENS7_ILi96EEENS7_ILi128EEEEEENS_6half_tEfNS_4arch4Sm80ELb0ELb1ELb0ELb0ELb0ELb0ELb0ELb0ELi2ELi2ELi2ELi2ELb1EEENS1_21CollectiveEpilogueBwdISB_SC_SE_Li256ELb0ELb0ELi4EEENS1_19SingleTileSchedulerILb0ELb0ELb0ELi96EEEEEEEEEvNT_6ParamsE)
        /*0428*/ 	.word	0x00000004


	//----- nvinfo : EIATTR_FRAME_SIZE
	.align		4
.L_188:
        /*042c*/ 	.byte	0x04, 0x11
        /*042e*/ 	.short	(.L_190 - .L_189)
	.align		4
.L_189:
        /*0430*/ 	.word	index@(_ZN7cutlass13device_kernelIN5flash19enable_sm80_to_sm89INS1_16FlashAttnBwdSm80INS1_25CollectiveMainloopBwdSm80ILi2ELi1EN4cute5tupleIJNS5_1CILi64EEENS7_ILi96EEENS7_ILi128EEEEEENS_6half_tEfNS_4arch4Sm80ELb0ELb1ELb0ELb0ELb0ELb0ELb0ELb0ELi2ELi2ELi2ELi2ELb1EEENS1_21CollectiveEpilogueBwdISB_SC_SE_Li256ELb0ELb0ELi4EEENS1_19SingleTileSchedulerILb0ELb0ELb0ELi96EEEEEEEEEvNT_6ParamsE)
        /*0434*/ 	.word	0x00000000


	//----- nvinfo : EIATTR_REGCOUNT
	.align		4
.L_190:
        /*0438*/ 	.byte	0x04, 0x2f
        /*043a*/ 	.short	(.L_192 - .L_191)
	.align		4
.L_191:
        /*043c*/ 	.word	index@(_ZN7cutlass13device_kernelIN5flash19enable_sm80_to_sm89INS1_16FlashAttnBwdSm80INS1_25CollectiveMainloopBwdSm80ILi2ELi1EN4cute5tupleIJNS5_1CILi64EEENS7_ILi96EEENS7_ILi128EEEEEENS_6half_tEfNS_4arch4Sm80ELb0ELb0ELb0ELb1ELb1ELb0ELb0ELb0ELi2ELi2ELi2ELi2ELb1EEENS1_24CollectiveEpilogueBwdGQAISB_fSE_Li256ELb1ELb1EEENS1_19SingleTileSchedulerILb1ELb0ELb0ELi96EEEEEEEEEvNT_6ParamsE)
        /*0440*/ 	.word	0x00000004


	//----- nvinfo : EIATTR_FRAME_SIZE
	.align		4
.L_192:
        /*0444*/ 	.byte	0x04, 0x11
        /*0446*/ 	.short	(.L_194 - .L_193)
	.align		4
.L_193:
        /*0448*/ 	.word	index@(_ZN7cutlass13device_kernelIN5flash19enable_sm80_to_sm89INS1_16FlashAttnBwdSm80INS1_25CollectiveMainloopBwdSm80ILi2ELi1EN4cute5tupleIJNS5_1CILi64EEENS7_ILi96EEENS7_ILi128EEEEEENS_6half_tEfNS_4arch4Sm80ELb0ELb0ELb0ELb1ELb1ELb0ELb0ELb0ELi2ELi2ELi2ELi2ELb1EEENS1_24CollectiveEpilogueBwdGQAISB_fSE_Li256ELb1ELb1EEENS1_19SingleTileSchedulerILb1ELb0ELb0ELi96EEEEEEEEEvNT_6ParamsE)
        /*044c*/ 	.word	0x00000000


	//----- nvinfo : EIATTR_REGCOUNT
	.align		4
.L_194:
        /*0450*/ 	.byte	0x04, 0x2f
        /*0452*/ 	.short	(.L_196 - .L_195)
	.align		4
.L_195:
        /*0454*/ 	.word	index@(_ZN7cutlass13device_kernelIN5flash19enable_sm80_to_sm89INS1_16FlashAttnBwdSm80INS1_25CollectiveMainloopBwdSm80ILi2ELi1EN4cute5tupleIJNS5_1CILi64EEENS7_ILi96EEENS7_ILi128EEEEEENS_6half_tEfNS_4arch4Sm80ELb0ELb0ELb0ELb1ELb0ELb0ELb0ELb0ELi2ELi2ELi2ELi2ELb1EEENS1_24CollectiveEpilogueBwdGQAISB_fSE_Li256ELb1ELb0EEENS1_19SingleTileSchedulerILb1ELb0ELb0ELi96EEEEEEEEEvNT_6ParamsE)
        /*0458*/ 	.word	0x00000004


	//----- nvinfo : EIATTR_FRAME_SIZE
	.align		4
.L_196:
        /*045c*/ 	.byte	0x04, 0x11
        /*045e*/ 	.short	(.L_198 - .L_197)
	.align		4
.L_197:
        /*0460*/ 	.word	index@(_ZN7cutlass13device_kernelIN5flash19enable_sm80_to_sm89INS1_16FlashAttnBwdSm80INS1_25CollectiveMainloopBwdSm80ILi2ELi1EN4cute5tupleIJNS5_1CILi64EEENS7_ILi96EEENS7_ILi128EEEEEENS_6half_tEfNS_4arch4Sm80ELb0ELb0ELb0ELb1ELb0ELb0ELb0ELb0ELi2ELi2ELi2ELi2ELb1EEENS1_24CollectiveEpilogueBwdGQAISB_fSE_Li256ELb1ELb0EEENS1_19SingleTileSchedulerILb1ELb0ELb0ELi96EEEEEEEEEvNT_6ParamsE)
        /*0464*/ 	.word	0x00000000


	//----- nvinfo : EIATTR_REGCOUNT
	.align		4
.L_198:
        /*0468*/ 	.byte	0x04, 0x2f
        /*046a*/ 	.short	(.L_200 - .L_199)
	.align		4
.L_199:
        /*046c*/ 	.word	index@(_ZN7cutlass13device_kernelIN5flash19enable_sm80_to_sm89INS1_16FlashAttnBwdSm80INS1_25CollectiveMainloopBwdSm80ILi2ELi1EN4cute5tupleIJNS5_1CILi64EEENS7_ILi96EEENS7_ILi128EEEEEENS_6half_tEfNS_4arch4Sm80ELb0ELb0ELb0ELb1ELb1ELb0ELb0ELb0ELi2ELi2ELi2ELi2ELb1EEENS1_21CollectiveEpilogueBwdISB_SC_SE_Li256ELb1ELb0ELi4EEENS1_19SingleTileSchedulerILb1ELb0ELb0ELi96EEEEEEEEEvNT_6ParamsE)
        /*0470*/ 	.word	0x00000004


	//----- nvinfo : EIATTR_FRAME_SIZE
	.align		4
.L_200:
        /*0474*/ 	.byte	0x04, 0x11
        /*0476*/ 	.short	(.L_202 - .L_201)
	.align		4
.L_201:
        /*0478*/ 	.word	index@(_ZN7cutlass13device_kernelIN5flash19enable_sm80_to_sm89INS1_16FlashAttnBwdSm80INS1_25CollectiveMainloopBwdSm80ILi2ELi1EN4cute5tupleIJNS5_1CILi64EEENS7_ILi96EEENS7_ILi128EEEEEENS_6half_tEfNS_4arch4Sm80ELb0ELb0ELb0ELb1ELb1ELb0ELb0ELb0ELi2ELi2ELi2ELi2ELb1EEENS1_21CollectiveEpilogueBwdISB_SC_SE_Li256ELb1ELb0ELi4EEENS1_19SingleTileSchedulerILb1ELb0ELb0ELi96EEEEEEEEEvNT_6ParamsE)
        /*047c*/ 	.word	0x00000000


	//----- nvinfo : EIATTR_REGCOUNT
	.align		4
.L_202:
        /*0480*/ 	.byte	0x04, 0x2f
        /*0482*/ 	.short	(.L_204 - .L_203)
	.align		4
.L_203:
        /*0484*/ 	.word	index@(_ZN7cutlass13device_kernelIN5flash19enable_sm80_to_sm89INS1_16FlashAttnBwdSm80INS1_25CollectiveMainloopBwdSm80ILi2ELi1EN4cute5tupleIJNS5_1CILi64EEENS7_ILi96EEENS7_ILi128EEEEEENS_6half_tEfNS_4arch4Sm80ELb0ELb0ELb0ELb1ELb0ELb0ELb0ELb0ELi2ELi2ELi2ELi2ELb1EEENS1_21CollectiveEpilogueBwdISB_SC_SE_Li256ELb1ELb0ELi4EEENS1_19SingleTileSchedulerILb1ELb0ELb0ELi96EEEEEEEEEvNT_6ParamsE)
        /*0488*/ 	.word	0x00000004


	//----- nvinfo : EIATTR_FRAME_SIZE
	.align		4
.L_204:
        /*048c*/ 	.byte	0x04, 0x11
        /*048e*/ 	.short	(.L_206 - .L_205)
	.align		4
.L_205:
        /*0490*/ 	.word	index@(_ZN7cutlass13device_kernelIN5flash19enable_sm80_to_sm89INS1_16FlashAttnBwdSm80INS1_25CollectiveMainloopBwdSm80ILi2ELi1EN4cute5tupleIJNS5_1CILi64EEENS7_ILi96EEENS7_ILi128EEEEEENS_6half_tEfNS_4arch4Sm80ELb0ELb0ELb0ELb1ELb0ELb0ELb0ELb0ELi2ELi2ELi2ELi2ELb1EEENS1_21CollectiveEpilogueBwdISB_SC_SE_Li256ELb1ELb0ELi4EEENS1_19SingleTileSchedulerILb1ELb0ELb0ELi96EEEEEEEEEvNT_6ParamsE)
        /*0494*/ 	.word	0x00000000


	//----- nvinfo : EIATTR_REGCOUNT
	.align		4
.L_206:
        /*0498*/ 	.byte	0x04, 0x2f
        /*049a*/ 	.short	(.L_208 - .L_207)
	.align		4
.L_207:
        /*049c*/ 	.word	index@(_ZN7cutlass13device_kernelIN5flash19enable_sm80_to_sm89INS1_16FlashAttnBwdSm80INS1_25CollectiveMainloopBwdSm80ILi2ELi1EN4cute5tupleIJNS5_1CILi64EEENS7_ILi96EEENS7_ILi128EEEEEENS_6half_tEfNS_4arch4Sm80ELb0ELb0ELb0ELb0ELb1ELb0ELb0ELb0ELi2ELi2ELi2ELi2ELb1EEENS1_24CollectiveEpilogueBwdGQAISB_fSE_Li256ELb0ELb1EEENS1_19SingleTileSchedulerILb0ELb0ELb0ELi96EEEEEEEEEvNT_6ParamsE)
        /*04a0*/ 	.word	0x00000004


	//----- nvinfo : EIATTR_FRAME_SIZE
	.align		4
.L_208:
        /*04a4*/ 	.byte	0x04, 0x11
        /*04a6*/ 	.short	(.L_210 - .L_209)
	.align		4
.L_209:
        /*04a8*/ 	.word	index@(_ZN7cutlass13device_kernelIN5flash19enable_sm80_to_sm89INS1_16FlashAttnBwdSm80INS1_25CollectiveMainloopBwdSm80ILi2ELi1EN4cute5tupleIJNS5_1CILi64EEENS7_ILi96EEENS7_ILi128EEEEEENS_6half_tEfNS_4arch4Sm80ELb0ELb0ELb0ELb0ELb1ELb0ELb0ELb0ELi2ELi2ELi2ELi2ELb1EEENS1_24CollectiveEpilogueBwdGQAISB_fSE_Li256ELb0ELb1EEENS1_19SingleTileSchedulerILb0ELb0ELb0ELi96EEEEEEEEEvNT_6ParamsE)
        /*04ac*/ 	.word	0x00000000


	//----- nvinfo : EIATTR_REGCOUNT
	.align		4
.L_210:
        /*04b0*/ 	.byte	0x04, 0x2f
        /*04b2*/ 	.short	(.L_212 - .L_211)
	.align		4
.L_211:
        /*04b4*/ 	.word	index@(_ZN7cutlass13device_kernelIN5flash19enable_sm80_to_sm89INS1_16FlashAttnBwdSm80INS1_25CollectiveMainloopBwdSm80ILi2ELi1EN4cute5tupleIJNS5_1CILi64EEENS7_ILi96EEENS7_ILi128EEEEEENS_6half_tEfNS_4arch4Sm80ELb0ELb0ELb0ELb0ELb0ELb0ELb0ELb0ELi2ELi2ELi2ELi2ELb1EEENS1_24CollectiveEpilogueBwdGQAISB_fSE_Li256ELb0ELb0EEENS1_19SingleTileSchedulerILb0ELb0ELb0ELi96EEEEEEEEEvNT_6ParamsE)
        /*04b8*/ 	.word	0x00000004


	//----- nvinfo : EIATTR_FRAME_SIZE
	.align		4
.L_212:
        /*04bc*/ 	.byte	0x04, 0x11
        /*04be*/ 	.short	(.L_214 - .L_213)
	.align		4
.L_213:
        /*04c0*/ 	.word	index@(_ZN7cutlass13device_kernelIN5flash19enable_sm80_to_sm89INS1_16FlashAttnBwdSm80INS1_25CollectiveMainloopBwdSm80ILi2ELi1EN4cute5tupleIJNS5_1CILi64EEENS7_ILi96EEENS7_ILi128EEEEEENS_6half_tEfNS_4arch4Sm80ELb0ELb0ELb0ELb0ELb0ELb0ELb0ELb0ELi2ELi2ELi2ELi2ELb1EEENS1_24CollectiveEpilogueBwdGQAISB_fSE_Li256ELb0ELb0EEENS1_19SingleTileSchedulerILb0ELb0ELb0ELi96EEEEEEEEEvNT_6ParamsE)
        /*04c4*/ 	.word	0x00000000


	//----- nvinfo : EIATTR_REGCOUNT
	.align		4
.L_214:
        /*04c8*/ 	.byte	0x04, 0x2f
        /*04ca*/ 	.short	(.L_216 - .L_215)
	.align		4
.L_215:
        /*04cc*/ 	.word	index@(_ZN7cutlass13device_kernelIN5flash19enable_sm80_to_sm89INS1_16FlashAttnBwdSm80INS1_25CollectiveMainloopBwdSm80ILi2ELi1EN4cute5tupleIJNS5_1CILi64EEENS7_ILi96EEENS7_ILi128EEEEEENS_6half_tEfNS_4arch4Sm80ELb0ELb0ELb0ELb0ELb1ELb0ELb0ELb0ELi2ELi2ELi2ELi2ELb1EEENS1_21CollectiveEpilogueBwdISB_SC_SE_Li256ELb0ELb0ELi4EEENS1_19SingleTileSchedulerILb0ELb0ELb0ELi96EEEEEEEEEvNT_6ParamsE)
        /*04d0*/ 	.word	0x00000004


	//----- nvinfo : EIATTR_FRAME_SIZE
	.align		4
.L_216:
        /*04d4*/ 	.byte	0x04, 0x11
        /*04d6*/ 	.short	(.L_218 - .L_217)
	.align		4
.L_217:
        /*04d8*/ 	.word	index@(_ZN7cutlass13device_kernelIN5flash19enable_sm80_to_sm89INS1_16FlashAttnBwdSm80INS1_25CollectiveMainloopBwdSm80ILi2ELi1EN4cute5tupleIJNS5_1CILi64EEENS7_ILi96EEENS7_ILi128EEEEEENS_6half_tEfNS_4arch4Sm80ELb0ELb0ELb0ELb0ELb1ELb0ELb0ELb0ELi2ELi2ELi2ELi2ELb1EEENS1_21CollectiveEpilogueBwdISB_SC_SE_Li256ELb0ELb0ELi4EEENS1_19SingleTileSchedulerILb0ELb0ELb0ELi96EEEEEEEEEvNT_6ParamsE)
        /*04dc*/ 	.word	0x00000000


	//----- nvinfo : EIATTR_REGCOUNT
	.align		4
.L_218:
        /*04e0*/ 	.byte	0x04, 0x2f
        /*04e2*/ 	.short	(.L_220 - .L_219)
	.align		4
.L_219:
        /*04e4*/ 	.word	index@(_ZN7cutlass13device_kernelIN5flash19enable_sm80_to_sm89INS1_16FlashAttnBwdSm80INS1_25CollectiveMainloopBwdSm80ILi2ELi1EN4cute5tupleIJNS5_1CILi64EEENS7_ILi96EEENS7_ILi128EEEEEENS_6half_tEfNS_4arch4Sm80ELb0ELb0ELb0ELb0ELb0ELb0ELb0ELb0ELi2ELi2ELi2ELi2ELb1EEENS1_21CollectiveEpilogueBwdISB_SC_SE_Li256ELb0ELb0ELi4EEENS1_19SingleTileSchedulerILb0ELb0ELb0ELi96EEEEEEEEEvNT_6ParamsE)
        /*04e8*/ 	.word	0x00000004


	//----- nvinfo : EIATTR_FRAME_SIZE
	.align		4
.L_220:
        /*04ec*/ 	.byte	0x04, 0x11
        /*04ee*/ 	.short	(.L_222 - .L_221)
	.align		4
.L_221:
        /*04f0*/ 	.word	index@(_ZN7cutlass13device_kernelIN5flash19enable_sm80_to_sm89INS1_16FlashAttnBwdSm80INS1_25CollectiveMainloopBwdSm80ILi2ELi1EN4cute5tupleIJNS5_1CILi64EEENS7_ILi96EEENS7_ILi128EEEEEENS_6half_tEfNS_4arch4Sm80ELb0ELb0ELb0ELb0ELb0ELb0ELb0ELb0ELi2ELi2ELi2ELi2ELb1EEENS1_21CollectiveEpilogueBwdISB_SC_SE_Li256ELb0ELb0ELi4EEENS1_19SingleTileSchedulerILb0ELb0ELb0ELi96EEEEEEEEEvNT_6ParamsE)
        /*04f4*/ 	.word	0x00000000


	//----- nvinfo : EIATTR_MIN_STACK_SIZE
	.align		4
.L_222:
        /*04f8*/ 	.byte	0x04, 0x12
        /*04fa*/ 	.short	(.L_224 - .L_223)
	.align		4
.L_223:
        /*04fc*/ 	.word	index@(_ZN7cutlass13device_kernelIN5flash19enable_sm80_to_sm89INS1_16FlashAttnBwdSm80INS1_25CollectiveMainloopBwdSm80ILi2ELi1EN4cute5tupleIJNS5_1CILi64EEENS7_ILi96EEENS7_ILi128EEEEEENS_6half_tEfNS_4arch4Sm80ELb0ELb0ELb0ELb0ELb0ELb0ELb0ELb0ELi2ELi2ELi2ELi2ELb1EEENS1_21CollectiveEpilogueBwdISB_SC_SE_Li256ELb0ELb0ELi4EEENS1_19SingleTileSchedulerILb0ELb0ELb0ELi96EEEEEEEEEvNT_6ParamsE)
        /*0500*/ 	.word	0x00000000


	//----- nvinfo : EIATTR_MIN_STACK_SIZE
	.align		4
.L_224:
        /*0504*/ 	.byte	0x04, 0x12
        /*0506*/ 	.short	(.L_226 - .L_225)
	.align		4
.L_225:
        /*0508*/ 	.word	index@(_ZN7cutlass13device_kernelIN5flash19enable_sm80_to_sm89INS1_16FlashAttnBwdSm80INS1_25CollectiveMainloopBwdSm80ILi2ELi1EN4cute5tupleIJNS5_1CILi64EEENS7_ILi96EEENS7_ILi128EEEEEENS_6half_tEfNS_4arch4Sm80ELb0ELb0ELb0ELb0ELb1ELb0ELb0ELb0ELi2ELi2ELi2ELi2ELb1EEENS1_21CollectiveEpilogueBwdISB_SC_SE_Li256ELb0ELb0ELi4EEENS1_19SingleTileSchedulerILb0ELb0ELb0ELi96EEEEEEEEEvNT_6ParamsE)
        /*050c*/ 	.word	0x00000000


	//----- nvinfo : EIATTR_MIN_STACK_SIZE
	.align		4
.L_226:
        /*0510*/ 	.byte	0x04, 0x12
        /*0512*/ 	.short	(.L_228 - .L_227)
	.align		4
.L_227:
        /*0514*/ 	.word	index@(_ZN7cutlass13device_kernelIN5flash19enable_sm80_to_sm89INS1_16FlashAttnBwdSm80INS1_25CollectiveMainloopBwdSm80ILi2ELi1EN4cute5tupleIJNS5_1CILi64EEENS7_ILi96EEENS7_ILi128EEEEEENS_6half_tEfNS_4arch4Sm80ELb0ELb0ELb0ELb0ELb0ELb0ELb0ELb0ELi2ELi2ELi2ELi2ELb1EEENS1_24CollectiveEpilogueBwdGQAISB_fSE_Li256ELb0ELb0EEENS1_19SingleTileSchedulerILb0ELb0ELb0ELi96EEEEEEEEEvNT_6ParamsE)
        /*0518*/ 	.word	0x00000000


	//----- nvinfo : EIATTR_MIN_STACK_SIZE
	.align		4
.L_228:
        /*051c*/ 	.byte	0x04, 0x12
        /*051e*/ 	.short	(.L_230 - .L_229)
	.align		4
.L_229:
        /*0520*/ 	.word	index@(_ZN7cutlass13device_kernelIN5flash19enable_sm80_to_sm89INS1_16FlashAttnBwdSm80INS1_25CollectiveMainloopBwdSm80ILi2ELi1EN4cute5tupleIJNS5_1CILi64EEENS7_ILi96EEENS7_ILi128EEEEEENS_6half_tEfNS_4arch4Sm80ELb0ELb0ELb0ELb0ELb1ELb0ELb0ELb0ELi2ELi2ELi2ELi2ELb1EEENS1_24CollectiveEpilogueBwdGQAISB_fSE_Li256ELb0ELb1EEENS1_19SingleTileSchedulerILb0ELb0ELb0ELi96EEEEEEEEEvNT_6ParamsE)
        /*0524*/ 	.word	0x00000000


	//----- nvinfo : EIATTR_MIN_STACK_SIZE
	.align		4
.L_230:
        /*0528*/ 	.byte	0x04, 0x12
        /*052a*/ 	.short	(.L_232 - .L_231)
	.align		4
.L_231:
        /*052c*/ 	.word	index@(_ZN7cutlass13device_kernelIN5flash19enable_sm80_to_sm89INS1_16FlashAttnBwdSm80INS1_25CollectiveMainloopBwdSm80ILi2ELi1EN4cute5tupleIJNS5_1CILi64EEENS7_ILi96EEENS7_ILi128EEEEEENS_6half_tEfNS_4arch4Sm80ELb0ELb0ELb0ELb1ELb0ELb0ELb0ELb0ELi2ELi2ELi2ELi2ELb1EEENS1_21CollectiveEpilogueBwdISB_SC_SE_Li256ELb1ELb0ELi4EEENS1_19SingleTileSchedulerILb1ELb0ELb0ELi96EEEEEEEEEvNT_6ParamsE)
        /*0530*/ 	.word	0x00000000


	//----- nvinfo : EIATTR_MIN_STACK_SIZE
	.align		4
.L_232:
        /*0534*/ 	.byte	0x04, 0x12
        /*0536*/ 	.short	(.L_234 - .L_233)
	.align		4
.L_233:
        /*0538*/ 	.word	index@(_ZN7cutlass13device_kernelIN5flash19enable_sm80_to_sm89INS1_16FlashAttnBwdSm80INS1_25CollectiveMainloopBwdSm80ILi2ELi1EN4cute5tupleIJNS5_1CILi64EEENS7_ILi96EEENS7_ILi128EEEEEENS_6half_tEfNS_4arch4Sm80ELb0ELb0ELb0ELb1ELb1ELb0ELb0ELb0ELi2ELi2ELi2ELi2ELb1EEENS1_21CollectiveEpilogueBwdISB_SC_SE_Li256ELb1ELb0ELi4EEENS1_19SingleTileSchedulerILb1ELb0ELb0ELi96EEEEEEEEEvNT_6ParamsE)
        /*053c*/ 	.word	0x00000000


	//----- nvinfo : EIATTR_MIN_STACK_SIZE
	.align		4
.L_234:
        /*0540*/ 	.byte	0x04, 0x12
        /*0542*/ 	.short	(.L_236 - .L_235)
	.align		4
.L_235:
        /*0544*/ 	.word	index@(_ZN7cutlass13device_kernelIN5flash19enable_sm80_to_sm89INS1_16FlashAttnBwdSm80INS1_25CollectiveMainloopBwdSm80ILi2ELi1EN4cute5tupleIJNS5_1CILi64EEENS7_ILi96EEENS7_ILi128EEEEEENS_6half_tEfNS_4arch4Sm80ELb0ELb0ELb0ELb1ELb0ELb0ELb0ELb0ELi2ELi2ELi2ELi2ELb1EEENS1_24CollectiveEpilogueBwdGQAISB_fSE_Li256ELb1ELb0EEENS1_19SingleTileSchedulerILb1ELb0ELb0ELi96EEEEEEEEEvNT_6ParamsE)
        /*0548*/ 	.word	0x00000000


	//----- nvinfo : EIATTR_MIN_STACK_SIZE
	.align		4
.L_236:
        /*054c*/ 	.byte	0x04, 0x12
        /*054e*/ 	.short	(.L_238 - .L_237)
	.align		4
.L_237:
        /*0550*/ 	.word	index@(_ZN7cutlass13device_kernelIN5flash19enable_sm80_to_sm89INS1_16FlashAttnBwdSm80INS1_25CollectiveMainloopBwdSm80ILi2ELi1EN4cute5tupleIJNS5_1CILi64EEENS7_ILi96EEENS7_ILi128EEEEEENS_6half_tEfNS_4arch4Sm80ELb0ELb0ELb0ELb1ELb1ELb0ELb0ELb0ELi2ELi2ELi2ELi2ELb1EEENS1_24CollectiveEpilogueBwdGQAISB_fSE_Li256ELb1ELb1EEENS1_19SingleTileSchedulerILb1ELb0ELb0ELi96EEEEEEEEEvNT_6ParamsE)
        /*0554*/ 	.word	0x00000000


	//----- nvinfo : EIATTR_MIN_STACK_SIZE
	.align		4
.L_238:
        /*0558*/ 	.byte	0x04, 0x12
        /*055a*/ 	.short	(.L_240 - .L_239)
	.align		4
.L_239:
        /*055c*/ 	.word	index@(_ZN7cutlass13device_kernelIN5flash19enable_sm80_to_sm89INS1_16FlashAttnBwdSm80INS1_25CollectiveMainloopBwdSm80ILi2ELi1EN4cute5tupleIJNS5_1CILi64EEENS7_ILi96EEENS7_ILi128EEEEEENS_6half_tEfNS_4arch4Sm80ELb0ELb1ELb0ELb0ELb0ELb0ELb0ELb0ELi2ELi2ELi2ELi2ELb1EEENS1_21CollectiveEpilogueBwdISB_SC_SE_Li256ELb0ELb0ELi4EEENS1_19SingleTileSchedulerILb0ELb0ELb0ELi96EEEEEEEEEvNT_6ParamsE)
        /*0560*/ 	.word	0x00000000


	//----- nvinfo : EIATTR_MIN_STACK_SIZE
	.align		4
.L_240:
        /*0564*/ 	.byte	0x04, 0x12
        /*0566*/ 	.short	(.L_242 - .L_241)
	.align		4
.L_241:
        /*0568*/ 	.word	index@(_ZN7cutlass13device_kernelIN5flash19enable_sm80_to_sm89INS1_16FlashAttnBwdSm80INS1_25CollectiveMainloopBwdSm80ILi2ELi1EN4cute5tupleIJNS5_1CILi64EEENS7_ILi96EEENS7_ILi128EEEEEENS_6half_tEfNS_4arch4Sm80ELb0ELb1ELb0ELb0ELb1ELb0ELb0ELb0ELi2ELi2ELi2ELi2ELb1EEENS1_21CollectiveEpilogueBwdISB_SC_SE_Li256ELb0ELb0ELi4EEENS1_19SingleTileSchedulerILb0ELb0ELb0ELi96EEEEEEEEEvNT_6ParamsE)
        /*056c*/ 	.word	0x00000000


	//----- nvinfo : EIATTR_MIN_STACK_SIZE
	.align		4
.L_242:
        /*0570*/ 	.byte	0x04, 0x12
        /*0572*/ 	.short	(.L_244 - .L_243)
	.align		4
.L_243:
        /*0574*/ 	.word	index@(_ZN7cutlass13device_kernelIN5flash19enable_sm80_to_sm89INS1_16FlashAttnBwdSm80INS1_25CollectiveMainloopBwdSm80ILi2ELi1EN4cute5tupleIJNS5_1CILi64EEENS7_ILi96EEENS7_ILi128EEEEEENS_6half_tEfNS_4arch4Sm80ELb0ELb1ELb0ELb0ELb0ELb0ELb0ELb0ELi2ELi2ELi2ELi2ELb1EEENS1_24CollectiveEpilogueBwdGQAISB_fSE_Li256ELb0ELb0EEENS1_19SingleTileSchedulerILb0ELb0ELb0ELi96EEEEEEEEEvNT_6ParamsE)
        /*0578*/ 	.word	0x00000000


	//----- nvinfo : EIATTR_MIN_STACK_SIZE
	.align		4
.L_244:
        /*057c*/ 	.byte	0x04, 0x12
        /*057e*/ 	.short	(.L_246 - .L_245)
	.align		4
.L_245:
        /*0580*/ 	.word	index@(_ZN7cutlass13device_kernelIN5flash19enable_sm80_to_sm89INS1_16FlashAttnBwdSm80INS1_25CollectiveMainloopBwdSm80ILi2ELi1EN4cute5tupleIJNS5_1CILi64EEENS7_ILi96EEENS7_ILi128EEEEEENS_6half_tEfNS_4arch4Sm80ELb0ELb1ELb0ELb0ELb1ELb0ELb0ELb0ELi2ELi2ELi2ELi2ELb1EEENS1_24CollectiveEpilogueBwdGQAISB_fSE_Li256ELb0ELb1EEENS1_19SingleTileSchedulerILb0ELb0ELb0ELi96EEEEEEEEEvNT_6ParamsE)
        /*0584*/ 	.word	0x00000000


	//----- nvinfo : EIATTR_MIN_STACK_SIZE
	.align		4
.L_246:
        /*0588*/ 	.byte	0x04, 0x12
        /*058a*/ 	.short	(.L_248 - .L_247)
	.align		4
.L_247:
        /*058c*/ 	.word	index@(_ZN7cutlass13device_kernelIN5flash19enable_sm80_to_sm89INS1_16FlashAttnBwdSm80INS1_25CollectiveMainloopBwdSm80ILi2ELi1EN4cute5tupleIJNS5_1CILi64EEENS7_ILi96EEENS7_ILi128EEEEEENS_6half_tEfNS_4arch4Sm80ELb0ELb1ELb0ELb1ELb0ELb0ELb0ELb0ELi2ELi2ELi2ELi2ELb1EEENS1_21CollectiveEpilogueBwdISB_SC_SE_Li256ELb1ELb0ELi4EEENS1_19SingleTileSchedulerILb1ELb0ELb0ELi96EEEEEEEEEvNT_6ParamsE)
        /*0590*/ 	.word	0x00000000


	//----- nvinfo : EIATTR_MIN_STACK_SIZE
	.align		4
.L_248:
        /*0594*/ 	.byte	0x04, 0x12
        /*0596*/ 	.short	(.L_250 - .L_249)
	.align		4
.L_249:
        /*0598*/ 	.word	index@(_ZN7cutlass13device_kernelIN5flash19enable_sm80_to_sm89INS1_16FlashAttnBwdSm80INS1_25CollectiveMainloopBwdSm80ILi2ELi1EN4cute5tupleIJNS5_1CILi64EEENS7_ILi96EEENS7_ILi128EEEEEENS_6half_tEfNS_4arch4Sm80ELb0ELb1ELb0ELb1ELb1ELb0ELb0ELb0ELi2ELi2ELi2ELi2ELb1EEENS1_21CollectiveEpilogueBwdISB_SC_SE_Li256ELb1ELb0ELi4EEENS1_19SingleTileSchedulerILb1ELb0ELb0ELi96EEEEEEEEEvNT_6ParamsE)
        /*059c*/ 	.word	0x00000000


	//----- nvinfo : EIATTR_MIN_STACK_SIZE
	.align		4
.L_250:
        /*05a0*/ 	.byte	0x04, 0x12
        /*05a2*/ 	.short	(.L_252 - .L_251)
	.align		4
.L_251:
        /*05a4*/ 	.word	index@(_ZN7cutlass13device_kernelIN5flash19enable_sm80_to_sm89INS1_16FlashAttnBwdSm80INS1_25CollectiveMainloopBwdSm80ILi2ELi1EN4cute5tupleIJNS5_1CILi64EEENS7_ILi96EEENS7_ILi128EEEEEENS_6half_tEfNS_4arch4Sm80ELb0ELb1ELb0ELb1ELb0ELb0ELb0ELb0ELi2ELi2ELi2ELi2ELb1EEENS1_24CollectiveEpilogueBwdGQAISB_fSE_Li256ELb1ELb0EEENS1_19SingleTileSchedulerILb1ELb0ELb0ELi96EEEEEEEEEvNT_6ParamsE)
        /*05a8*/ 	.word	0x00000000


	//----- nvinfo : EIATTR_MIN_STACK_SIZE
	.align		4
.L_252:
        /*05ac*/ 	.byte	0x04, 0x12
        /*05ae*/ 	.short	(.L_254 - .L_253)
	.align		4
.L_253:
        /*05b0*/ 	.word	index@(_ZN7cutlass13device_kernelIN5flash19enable_sm80_to_sm89INS1_16FlashAttnBwdSm80INS1_25CollectiveMainloopBwdSm80ILi2ELi1EN4cute5tupleIJNS5_1CILi64EEENS7_ILi96EEENS7_ILi128EEEEEENS_6half_tEfNS_4arch4Sm80ELb0ELb1ELb0ELb1ELb1ELb0ELb0ELb0ELi2ELi2ELi2ELi2ELb1EEENS1_24CollectiveEpilogueBwdGQAISB_fSE_Li256ELb1ELb1EEENS1_19SingleTileSchedulerILb1ELb0ELb0ELi96EEEEEEEEEvNT_6ParamsE)
        /*05b4*/ 	.word	0x00000000


	//----- nvinfo : EIATTR_MIN_STACK_SIZE
	.align		4
.L_254:
        /*05b8*/ 	.byte	0x04, 0x12
        /*05ba*/ 	.short	(.L_256 - .L_255)
	.align		4
.L_255:
        /*05bc*/ 	.word	index@(_ZN7cutlass13device_kernelIN5flash19enable_sm80_to_sm89INS1_16FlashAttnBwdSm80INS1_25CollectiveMainloopBwdSm80ILi2ELi1EN4cute5tupleIJNS5_1CILi64EEENS7_ILi96EEENS7_ILi128EEEEEENS_6half_tEfNS_4arch4Sm80ELb1ELb0ELb0ELb0ELb0ELb0ELb0ELb0ELi2ELi2ELi2ELi2ELb1EEENS1_21CollectiveEpilogueBwdISB_SC_SE_Li256ELb0ELb0ELi4EEENS1_25SingleTileBwdLPTSchedulerILb0ELi96ELb0EEEEEEEEEvNT_6ParamsE)
        /*05c0*/ 	.word	0x00000000


	//----- nvinfo : EIATTR_MIN_STACK_SIZE
	.align		4
.L_256:
        /*05c4*/ 	.byte	0x04, 0x12
        /*05c6*/ 	.short	(.L_258 - .L_257)
	.align		4
.L_257:
        /*05c8*/ 	.word	index@(_ZN7cutlass13device_kernelIN5flash19enable_sm80_to_sm89INS1_16FlashAttnBwdSm80INS1_25CollectiveMainloopBwdSm80ILi2ELi1EN4cute5tupleIJNS5_1CILi64EEENS7_ILi96EEENS7_ILi128EEEEEENS_6half_tEfNS_4arch4Sm80ELb1ELb0ELb0ELb0ELb1ELb0ELb0ELb0ELi2ELi2ELi2ELi2ELb1EEENS1_21CollectiveEpilogueBwdISB_SC_SE_Li256ELb0ELb0ELi4EEENS1_25SingleTileBwdLPTSchedulerILb0ELi96ELb1EEEEEEEEEvNT_6ParamsE)
        /*05cc*/ 	.word	0x00000000


	//----- nvinfo : EIATTR_MIN_STACK_SIZE
	.align		4
.L_258:
        /*05d0*/ 	.byte	0x04, 0x12
        /*05d2*/ 	.short	(.L_260 - .L_259)
	.align		4
.L_259:
        /*05d4*/ 	.word	index@(_ZN7cutlass13device_kernelIN5flash19enable_sm80_to_sm89INS1_16FlashAttnBwdSm80INS1_25CollectiveMainloopBwdSm80ILi2ELi1EN4cute5tupleIJNS5_1CILi64EEENS7_ILi96EEENS7_ILi128EEEEEENS_6half_tEfNS_4arch4Sm80ELb1ELb0ELb0ELb0ELb0ELb0ELb0ELb0ELi2ELi2ELi2ELi2ELb1EEENS1_24CollectiveEpilogueBwdGQAISB_fSE_Li256ELb0ELb0EEENS1_25SingleTileBwdLPTSchedulerILb0ELi96ELb0EEEEEEEEEvNT_6ParamsE)
        /*05d8*/ 	.word	0x00000000


	//----- nvinfo : EIATTR_MIN_STACK_SIZE
	.align		4
.L_260:
        /*05dc*/ 	.byte	0x04, 0x12
        /*05de*/ 	.short	(.L_262 - .L_261)
	.align		4
.L_261:
        /*05e0*/ 	.word	index@(_ZN7cutlass13device_kernelIN5flash19enable_sm80_to_sm89INS1_16FlashAttnBwdSm80INS1_25CollectiveMainloopBwdSm80ILi2ELi1EN4cute5tupleIJNS5_1CILi64EEENS7_ILi96EEENS7_ILi128EEEEEENS_6half_tEfNS_4arch4Sm80ELb1ELb0ELb0ELb0ELb1ELb0ELb0ELb0ELi2ELi2ELi2ELi2ELb1EEENS1_24CollectiveEpilogueBwdGQAISB_fSE_Li256ELb0ELb1EEENS1_25SingleTileBwdLPTSchedulerILb0ELi96ELb1EEEEEEEEEvNT_6ParamsE)
        /*05e4*/ 	.word	0x00000000


	//----- nvinfo : EIATTR_MIN_STACK_SIZE
	.align		4
.L_262:
        /*05e8*/ 	.byte	0x04, 0x12
        /*05ea*/ 	.short	(.L_264 - .L_263)
	.align		4
.L_263:
        /*05ec*/ 	.word	index@(_ZN7cutlass13device_kernelIN5flash19enable_sm80_to_sm89INS1_16FlashAttnBwdSm80INS1_25CollectiveMainloopBwdSm80ILi2ELi1EN4cute5tupleIJNS5_1CILi64EEENS7_ILi96EEENS7_ILi128EEEEEENS_6half_tEfNS_4arch4Sm80ELb1ELb0ELb0ELb1ELb0ELb0ELb0ELb0ELi2ELi2ELi2ELi2ELb1EEENS1_21CollectiveEpilogueBwdISB_SC_SE_Li256ELb1ELb0ELi4EEENS1_25SingleTileBwdLPTSchedulerILb1ELi96ELb0EEEEEEEEEvNT_6ParamsE)
        /*05f0*/ 	.word	0x00000000


	//----- nvinfo : EIATTR_MIN_STACK_SIZE
	.align		4
.L_264:
        /*05f4*/ 	.byte	0x04, 0x12
        /*05f6*/ 	.short	(.L_266 - .L_265)
	.align		4
.L_265:
        /*05f8*/ 	.word	index@(_ZN7cutlass13device_kernelIN5flash19enable_sm80_to_sm89INS1_16FlashAttnBwdSm80INS1_25CollectiveMainloopBwdSm80ILi2ELi1EN4cute5tupleIJNS5_1CILi64EEENS7_ILi96EEENS7_ILi128EEEEEENS_6half_tEfNS_4arch4Sm80ELb1ELb0ELb0ELb1ELb1ELb0ELb0ELb0ELi2ELi2ELi2ELi2ELb1EEENS1_21CollectiveEpilogueBwdISB_SC_SE_Li256ELb1ELb0ELi4EEENS1_25SingleTileBwdLPTSchedulerILb1ELi96ELb1EEEEEEEEEvNT_6ParamsE)
        /*05fc*/ 	.word	0x00000000


	//----- nvinfo : EIATTR_MIN_STACK_SIZE
	.align		4
.L_266:
        /*0600*/ 	.byte	0x04, 0x12
        /*0602*/ 	.short	(.L_268 - .L_267)
	.align		4
.L_267:
        /*0604*/ 	.word	index@(_ZN7cutlass13device_kernelIN5flash19enable_sm80_to_sm89INS1_16FlashAttnBwdSm80INS1_25CollectiveMainloopBwdSm80ILi2ELi1EN4cute5tupleIJNS5_1CILi64EEENS7_ILi96EEENS7_ILi128EEEEEENS_6half_tEfNS_4arch4Sm80ELb1ELb0ELb0ELb1ELb0ELb0ELb0ELb0ELi2ELi2ELi2ELi2ELb1EEENS1_24CollectiveEpilogueBwdGQAISB_fSE_Li256ELb1ELb0EEENS1_25SingleTileBwdLPTSchedulerILb1ELi96ELb0EEEEEEEEEvNT_6ParamsE)
        /*0608*/ 	.word	0x00000000


	//----- nvinfo : EIATTR_MIN_STACK_SIZE
	.align		4
.L_268:
        /*060c*/ 	.byte	0x04, 0x12
        /*060e*/ 	.short	(.L_270 - .L_269)
	.align		4
.L_269:
        /*0610*/ 	.word	index@(_ZN7cutlass13device_kernelIN5flash32FlashAttnBwdPostprocessConvertdQIN4cute5tupleIJNS3_1CILi96EEENS5_ILi128EEEEEENS_6half_tEfNS_4arch4Sm80ELi256ENS3_8TiledMMAINS3_8MMA_AtomIJNS3_28SM80_16x8x16_F32F16F16F32_TNEEEENS3_6LayoutINS4_IJNS5_ILi2EEENS5_ILi4EEENS5_ILi1EEEEEENS4_IJSJ_SH_NS5_ILi0EEEEEEEENS4_IJNS5_ILi32EEENS5_ILi64EEENS5_ILi16EEEEEEEELb0EEEEEvNT_6ParamsE)
        /*0614*/ 	.word	0x00000000


	//----- nvinfo : EIATTR_MIN_STACK_SIZE
	.align		4
.L_270:
        /*0618*/ 	.byte	0x04, 0x12
        /*061a*/ 	.short	(.L_272 - .L_271)
	.align		4
.L_271:
        /*061c*/ 	.word	index@(_ZN7cutlass13device_kernelIN5flash19enable_sm80_to_sm89INS1_16FlashAttnBwdSm80INS1_25CollectiveMainloopBwdSm80ILi2ELi1EN4cute5tupleIJNS5_1CILi64EEENS7_ILi96EEENS7_ILi128EEEEEENS_6half_tEfNS_4arch4Sm80ELb1ELb0ELb0ELb1ELb1ELb0ELb0ELb0ELi2ELi2ELi2ELi2ELb1EEENS1_24CollectiveEpilogueBwdGQAISB_fSE_Li256ELb1ELb1EEENS1_25SingleTileBwdLPTSchedulerILb1ELi96ELb1EEEEEEEEEvNT_6ParamsE)
        /*0620*/ 	.word	0x00000000


	//----- nvinfo : EIATTR_MIN_STACK_SIZE
	.align		4
.L_272:
        /*0624*/ 	.byte	0x04, 0x12
        /*0626*/ 	.short	(.L_274 - .L_273)
	.align		4
.L_273:
        /*0628*/ 	.word	index@(_ZN7cutlass13device_kernelIN5flash19enable_sm80_to_sm89INS1_16FlashAttnBwdSm80INS1_25CollectiveMainloopBwdSm80ILi2ELi2EN4cute5tupleIJNS5_1CILi64EEENS7_ILi128EEES9_EEENS_6half_tEfNS_4arch4Sm80ELb0ELb0ELb0ELb0ELb0ELb0ELb0ELb0ELi2ELi2ELi2ELi2ELb0EEENS1_21CollectiveEpilogueBwdISA_SB_SD_Li256ELb0ELb0ELi4EEENS1_19SingleTileSchedulerILb0ELb0ELb0ELi128EEEEEEEEEvNT_6ParamsE)
        /*062c*/ 	.word	0x00000000


	//----- nvinfo : EIATTR_MIN_STACK_SIZE
	.align		4
.L_274:
        /*0630*/ 	.byte	0x04, 0x12
        /*0632*/ 	.short	(.L_276 - .L_275)
	.align		4
.L_275:
        /*0634*/ 	.word	index@(_ZN7cutlass13device_kernelIN5flash19enable_sm80_to_sm89INS1_16FlashAttnBwdSm80INS1_25CollectiveMainloopBwdSm80ILi2ELi2EN4cute5tupleIJNS5_1CILi64EEENS7_ILi128EEES9_EEENS_6half_tEfNS_4arch4Sm80ELb0ELb0ELb0ELb0ELb1ELb0ELb0ELb0ELi2ELi2ELi2ELi2ELb0EEENS1_21CollectiveEpilogueBwdISA_SB_SD_Li256ELb0ELb0ELi4EEENS1_19SingleTileSchedulerILb0ELb0ELb0ELi128EEEEEEEEEvNT_6ParamsE)
        /*0638*/ 	.word	0x00000000


	//----- nvinfo : EIATTR_MIN_STACK_SIZE
	.align		4
.L_276:
        /*063c*/ 	.byte	0x04, 0x12
        /*063e*/ 	.short	(.L_278 - .L_277)
	.align		4
.L_277:
        /*0640*/ 	.word	index@(_ZN7cutlass13device_kernelIN5flash19enable_sm80_to_sm89INS1_16FlashAttnBwdSm80INS1_25CollectiveMainloopBwdSm80ILi2ELi2EN4cute5tupleIJNS5_1CILi64EEENS7_ILi128EEES9_EEENS_6half_tEfNS_4arch4Sm80ELb0ELb0ELb0ELb0ELb0ELb0ELb0ELb0ELi2ELi2ELi2ELi2ELb0EEENS1_24CollectiveEpilogueBwdGQAISA_fSD_Li256ELb0ELb0EEENS1_19SingleTileSchedulerILb0ELb0ELb0ELi128EEEEEEEEEvNT_6ParamsE)
        /*0644*/ 	.word	0x00000000


	//----- nvinfo : EIATTR_MIN_STACK_SIZE
	.align		4
.L_278:
        /*0648*/ 	.byte	0x04, 0x12
        /*064a*/ 	.short	(.L_280 - .L_279)
	.align		4
.L_279:
        /*064c*/ 	.word	index@(_ZN7cutlass13device_kernelIN5flash19enable_sm80_to_sm89INS1_16FlashAttnBwdSm80INS1_25CollectiveMainloopBwdSm80ILi2ELi2EN4cute5tupleIJNS5_1CILi64EEENS7_ILi128EEES9_EEENS_6half_tEfNS_4arch4Sm80ELb0ELb0ELb0ELb0ELb1ELb0ELb0ELb0ELi2ELi2ELi2ELi2ELb0EEENS1_24CollectiveEpilogueBwdGQAISA_fSD_Li256ELb0ELb1EEENS1_19SingleTileSchedulerILb0ELb0ELb0ELi128EEEEEEEEEvNT_6ParamsE)
        /*0650*/ 	.word	0x00000000


	//----- nvinfo : EIATTR_MIN_STACK_SIZE
	.align		4
.L_280:
        /*0654*/ 	.byte	0x04, 0x12
        /*0656*/ 	.short	(.L_282 - .L_281)
	.align		4
.L_281:
        /*0658*/ 	.word	index@(_ZN7cutlass13device_kernelIN5flash19enable_sm80_to_sm89INS1_16FlashAttnBwdSm80INS1_25CollectiveMainloopBwdSm80ILi2ELi2EN4cute5tupleIJNS5_1CILi64EEENS7_ILi128EEES9_EEENS_6half_tEfNS_4arch4Sm80ELb0ELb0ELb0ELb1ELb0ELb0ELb0ELb0ELi2ELi2ELi2ELi2ELb0EEENS1_21CollectiveEpilogueBwdISA_SB_SD_Li256ELb1ELb0ELi4EEENS1_19SingleTileSchedulerILb1ELb0ELb0ELi128EEEEEEEEEvNT_6ParamsE)
        /*065c*/ 	.word	0x00000000


	//----- nvinfo : EIATTR_MIN_STACK_SIZE
	.align		4
.L_282:
        /*0660*/ 	.byte	0x04, 0x12
        /*0662*/ 	.short	(.L_284 - .L_283)
	.align		4
.L_283:
        /*0664*/ 	.word	index@(_ZN7cutlass13device_kernelIN5flash19enable_sm80_to_sm89INS1_16FlashAttnBwdSm80INS1_25CollectiveMainloopBwdSm80ILi2ELi2EN4cute5tupleIJNS5_1CILi64EEENS7_ILi128EEES9_EEENS_6half_tEfNS_4arch4Sm80ELb0ELb0ELb0ELb1ELb1ELb0ELb0ELb0ELi2ELi2ELi2ELi2ELb0EEENS1_21CollectiveEpilogueBwdISA_SB_SD_Li256ELb1ELb0ELi4EEENS1_19SingleTileSchedulerILb1ELb0ELb0ELi128EEEEEEEEEvNT_6ParamsE)
        /*0668*/ 	.word	0x00000000


	//----- nvinfo : EIATTR_MIN_STACK_SIZE
	.align		4
.L_284:
        /*066c*/ 	.byte	0x04, 0x12
        /*066e*/ 	.short	(.L_286 - .L_285)
	.align		4
.L_285:
        /*0670*/ 	.word	index@(_ZN7cutlass13device_kernelIN5flash19enable_sm80_to_sm89INS1_16FlashAttnBwdSm80INS1_25CollectiveMainloopBwdSm80ILi2ELi2EN4cute5tupleIJNS5_1CILi64EEENS7_ILi128EEES9_EEENS_6half_tEfNS_4arch4Sm80ELb0ELb0ELb0ELb1ELb0ELb0ELb0ELb0ELi2ELi2ELi2ELi2ELb0EEENS1_24CollectiveEpilogueBwdGQAISA_fSD_Li256ELb1ELb0EEENS1_19SingleTileSchedulerILb1ELb0ELb0ELi128EEEEEEEEEvNT_6ParamsE)
        /*0674*/ 	.word	0x00000000


	//----- nvinfo : EIATTR_MIN_STACK_SIZE
	.align		4
.L_286:
        /*0678*/ 	.byte	0x04, 0x12
        /*067a*/ 	.short	(.L_288 - .L_287)
	.align		4
.L_287:
        /*067c*/ 	.word	index@(_ZN7cutlass13device_kernelIN5flash19enable_sm80_to_sm89INS1_16FlashAttnBwdSm80INS1_25CollectiveMainloopBwdSm80ILi2ELi2EN4cute5tupleIJNS5_1CILi64EEENS7_ILi128EEES9_EEENS_6half_tEfNS_4arch4Sm80ELb0ELb0ELb0ELb1ELb1ELb0ELb0ELb0ELi2ELi2ELi2ELi2ELb0EEENS1_24CollectiveEpilogueBwdGQAISA_fSD_Li256ELb1ELb1EEENS1_19SingleTileSchedulerILb1ELb0ELb0ELi128EEEEEEEEEvNT_6ParamsE)
        /*0680*/ 	.word	0x00000000


	//----- nvinfo : EIATTR_MIN_STACK_SIZE
	.align		4
.L_288:
        /*0684*/ 	.byte	0x04, 0x12
        /*0686*/ 	.short	(.L_290 - .L_289)
	.align		4
.L_289:
        /*0688*/ 	.word	index@(_ZN7cutlass13device_kernelIN5flash19enable_sm80_to_sm89INS1_16FlashAttnBwdSm80INS1_25CollectiveMainloopBwdSm80ILi2ELi2EN4cute5tupleIJNS5_1CILi64EEENS7_ILi128EEES9_EEENS_6half_tEfNS_4arch4Sm80ELb0ELb1ELb0ELb0ELb0ELb0ELb0ELb0ELi2ELi2ELi2ELi2ELb0EEENS1_21CollectiveEpilogueBwdISA_SB_SD_Li256ELb0ELb0ELi4EEENS1_19SingleTileSchedulerILb0ELb0ELb0ELi128EEEEEEEEEvNT_6ParamsE)
        /*068c*/ 	.word	0x00000000


	//----- nvinfo : EIATTR_MIN_STACK_SIZE
	.align		4
.L_290:
        /*0690*/ 	.byte	0x04, 0x12
        /*0692*/ 	.short	(.L_292 - .L_291)
	.align		4
.L_291:
        /*0694*/ 	.word	index@(_ZN7cutlass13device_kernelIN5flash19enable_sm80_to_sm89INS1_16FlashAttnBwdSm80INS1_25CollectiveMainloopBwdSm80ILi2ELi2EN4cute5tupleIJNS5_1CILi64EEENS7_ILi128EEES9_EEENS_6half_tEfNS_4arch4Sm80ELb0ELb1ELb0ELb0ELb1ELb0ELb0ELb0ELi2ELi2ELi2ELi2ELb0EEENS1_21CollectiveEpilogueBwdISA_SB_SD_Li256ELb0ELb0ELi4EEENS1_19SingleTileSchedulerILb0ELb0ELb0ELi128EEEEEEEEEvNT_6ParamsE)
        /*0698*/ 	.word	0x00000000


	//----- nvinfo : EIATTR_MIN_STACK_SIZE
	.align		4
.L_292:
        /*069c*/ 	.byte	0x04, 0x12
        /*069e*/ 	.short	(.L_294 - .L_293)
	.align		4
.L_293:
        /*06a0*/ 	.word	index@(_ZN7cutlass13device_kernelIN5flash19enable_sm80_to_sm89INS1_16FlashAttnBwdSm80INS1_25CollectiveMainloopBwdSm80ILi2ELi2EN4cute5tupleIJNS5_1CILi64EEENS7_ILi128EEES9_EEENS_6half_tEfNS_4arch4Sm80ELb0ELb1ELb0ELb0ELb0ELb0ELb0ELb0ELi2ELi2ELi2ELi2ELb0EEENS1_24CollectiveEpilogueBwdGQAISA_fSD_Li256ELb0ELb0EEENS1_19SingleTileSchedulerILb0ELb0ELb0ELi128EEEEEEEEEvNT_6ParamsE)
        /*06a4*/ 	.word	0x00000000


	//----- nvinfo : EIATTR_MIN_STACK_SIZE
	.align		4
.L_294:
        /*06a8*/ 	.byte	0x04, 0x12
        /*06aa*/ 	.short	(.L_296 - .L_295)
	.align		4
.L_295:
        /*06ac*/ 	.word	index@(_ZN7cutlass13device_kernelIN5flash19enable_sm80_to_sm89INS1_16FlashAttnBwdSm80INS1_25CollectiveMainloopBwdSm80ILi2ELi2EN4cute5tupleIJNS5_1CILi64EEENS7_ILi128EEES9_EEENS_6half_tEfNS_4arch4Sm80ELb0ELb1ELb0ELb0ELb1ELb0ELb0ELb0ELi2ELi2ELi2ELi2ELb0EEENS1_24CollectiveEpilogueBwdGQAISA_fSD_Li256ELb0ELb1EEENS1_19SingleTileSchedulerILb0ELb0ELb0ELi128EEEEEEEEEvNT_6ParamsE)
        /*06b0*/ 	.word	0x00000000


	//----- nvinfo : EIATTR_MIN_STACK_SIZE
	.align		4
.L_296:
        /*06b4*/ 	.byte	0x04, 0x12
        /*06b6*/ 	.short	(.L_298 - .L_297)
	.align		4
.L_297:
        /*06b8*/ 	.word	index@(_ZN7cutlass13device_kernelIN5flash19enable_sm80_to_sm89INS1_16FlashAttnBwdSm80INS1_25CollectiveMainloopBwdSm80ILi2ELi2EN4cute5tupleIJNS5_1CILi64EEENS7_ILi128EEES9_EEENS_6half_tEfNS_4arch4Sm80ELb0ELb1ELb0ELb1ELb0ELb0ELb0ELb0ELi2ELi2ELi2ELi2ELb0EEENS1_21CollectiveEpilogueBwdISA_SB_SD_Li256ELb1ELb0ELi4EEENS1_19SingleTileSchedulerILb1ELb0ELb0ELi128EEEEEEEEEvNT_6ParamsE)
        /*06bc*/ 	.word	0x00000000


	//----- nvinfo : EIATTR_MIN_STACK_SIZE
	.align		4
.L_298:
        /*06c0*/ 	.byte	0x04, 0x12
        /*06c2*/ 	.short	(.L_300 - .L_299)
	.align		4
.L_299:
        /*06c4*/ 	.word	index@(_ZN7cutlass13device_kernelIN5flash19enable_sm80_to_sm89INS1_16FlashAttnBwdSm80INS1_25CollectiveMainloopBwdSm80ILi2ELi2EN4cute5tupleIJNS5_1CILi64EEENS7_ILi128EEES9_EEENS_6half_tEfNS_4arch4Sm80ELb0ELb1ELb0ELb1ELb1ELb0ELb0ELb0ELi2ELi2ELi2ELi2ELb0EEENS1_21CollectiveEpilogueBwdISA_SB_SD_Li256ELb1ELb0ELi4EEENS1_19SingleTileSchedulerILb1ELb0ELb0ELi128EEEEEEEEEvNT_6ParamsE)
        /*06c8*/ 	.word	0x00000000


	//----- nvinfo : EIATTR_MIN_STACK_SIZE
	.align		4
.L_300:
        /*06cc*/ 	.byte	0x04, 0x12
        /*06ce*/ 	.short	(.L_302 - .L_301)
	.align		4
.L_301:
        /*06d0*/ 	.word	index@(_ZN7cutlass13device_kernelIN5flash19enable_sm80_to_sm89INS1_16FlashAttnBwdSm80INS1_25CollectiveMainloopBwdSm80ILi2ELi2EN4cute5tupleIJNS5_1CILi64EEENS7_ILi128EEES9_EEENS_6half_tEfNS_4arch4Sm80ELb0ELb1ELb0ELb1ELb0ELb0ELb0ELb0ELi2ELi2ELi2ELi2ELb0EEENS1_24CollectiveEpilogueBwdGQAISA_fSD_Li256ELb1ELb0EEENS1_19SingleTileSchedulerILb1ELb0ELb0ELi128EEEEEEEEEvNT_6ParamsE)
        /*06d4*/ 	.word	0x00000000


	//----- nvinfo : EIATTR_MIN_STACK_SIZE
	.align		4
.L_302:
        /*06d8*/ 	.byte	0x04, 0x12
        /*06da*/ 	.short	(.L_304 - .L_303)
	.align		4
.L_303:
        /*06dc*/ 	.word	index@(_ZN7cutlass13device_kernelIN5flash19enable_sm80_to_sm89INS1_16FlashAttnBwdSm80INS1_25CollectiveMainloopBwdSm80ILi2ELi2EN4cute5tupleIJNS5_1CILi64EEENS7_ILi128EEES9_EEENS_6half_tEfNS_4arch4Sm80ELb0ELb1ELb0ELb1ELb1ELb0ELb0ELb0ELi2ELi2ELi2ELi2ELb0EEENS1_24CollectiveEpilogueBwdGQAISA_fSD_Li256ELb1ELb1EEENS1_19SingleTileSchedulerILb1ELb0ELb0ELi128EEEEEEEEEvNT_6ParamsE)
        /*06e0*/ 	.word	0x00000000


	//----- nvinfo : EIATTR_MIN_STACK_SIZE
	.align		4
.L_304:
        /*06e4*/ 	.byte	0x04, 0x12
        /*06e6*/ 	.short	(.L_306 - .L_305)
	.align		4
.L_305:
        /*06e8*/ 	.word	index@(_ZN7cutlass13device_kernelIN5flash19enable_sm80_to_sm89INS1_16FlashAttnBwdSm80INS1_25CollectiveMainloopBwdSm80ILi2ELi2EN4cute5tupleIJNS5_1CILi64EEENS7_ILi128EEES9_EEENS_6half_tEfNS_4arch4Sm80ELb1ELb0ELb0ELb0ELb0ELb0ELb0ELb0ELi2ELi2ELi2ELi2ELb0EEENS1_21CollectiveEpilogueBwdISA_SB_SD_Li256ELb0ELb0ELi4EEENS1_25SingleTileBwdLPTSchedulerILb0ELi128ELb0EEEEEEEEEvNT_6ParamsE)
        /*06ec*/ 	.word	0x00000000


	//----- nvinfo : EIATTR_MIN_STACK_SIZE
	.align		4
.L_306:
        /*06f0*/ 	.byte	0x04, 0x12
        /*06f2*/ 	.short	(.L_308 - .L_307)
	.align		4
.L_307:
        /*06f4*/ 	.word	index@(_ZN7cutlass13device_kernelIN5flash19enable_sm80_to_sm89INS1_16FlashAttnBwdSm80INS1_25CollectiveMainloopBwdSm80ILi2ELi2EN4cute5tupleIJNS5_1CILi64EEENS7_ILi128EEES9_EEENS_6half_tEfNS_4arch4Sm80ELb1ELb0ELb0ELb0ELb1ELb0ELb0ELb0ELi2ELi2ELi2ELi2ELb0EEENS1_21CollectiveEpilogueBwdISA_SB_SD_Li256ELb0ELb0ELi4EEENS1_25SingleTileBwdLPTSchedulerILb0ELi128ELb1EEEEEEEEEvNT_6ParamsE)
        /*06f8*/ 	.word	0x00000000


	//----- nvinfo : EIATTR_MIN_STACK_SIZE
	.align		4
.L_308:
        /*06fc*/ 	.byte	0x04, 0x12
        /*06fe*/ 	.short	(.L_310 - .L_309)
	.align		4
.L_309:
        /*0700*/ 	.word	index@(_ZN7cutlass13device_kernelIN5flash19enable_sm80_to_sm89INS1_16FlashAttnBwdSm80INS1_25CollectiveMainloopBwdSm80ILi2ELi2EN4cute5tupleIJNS5_1CILi64EEENS7_ILi128EEES9_EEENS_6half_tEfNS_4arch4Sm80ELb1ELb0ELb0ELb0ELb0ELb0ELb0ELb0ELi2ELi2ELi2ELi2ELb0EEENS1_24CollectiveEpilogueBwdGQAISA_fSD_Li256ELb0ELb0EEENS1_25SingleTileBwdLPTSchedulerILb0ELi128ELb0EEEEEEEEEvNT_6ParamsE)
        /*0704*/ 	.word	0x00000000


	//----- nvinfo : EIATTR_MIN_STACK_SIZE
	.align		4
.L_310:
        /*0708*/ 	.byte	0x04, 0x12
        /*070a*/ 	.short	(.L_312 - .L_311)
	.align		4
.L_311:
        /*070c*/ 	.word	index@(_ZN7cutlass13device_kernelIN5flash19enable_sm80_to_sm89INS1_16FlashAttnBwdSm80INS1_25CollectiveMainloopBwdSm80ILi2ELi2EN4cute5tupleIJNS5_1CILi64EEENS7_ILi128EEES9_EEENS_6half_tEfNS_4arch4Sm80ELb1ELb0ELb0ELb0ELb1ELb0ELb0ELb0ELi2ELi2ELi2ELi2ELb0EEENS1_24CollectiveEpilogueBwdGQAISA_fSD_Li256ELb0ELb1EEENS1_25SingleTileBwdLPTSchedulerILb0ELi128ELb1EEEEEEEEEvNT_6ParamsE)
        /*0710*/ 	.word	0x00000000


	//----- nvinfo : EIATTR_MIN_STACK_SIZE
	.align		4
.L_312:
        /*0714*/ 	.byte	0x04, 0x12
        /*0716*/ 	.short	(.L_314 - .L_313)
	.align		4
.L_313:
        /*0718*/ 	.word	index@(_ZN7cutlass13device_kernelIN5flash22FlashAttnBwdPreprocessIN4cute5tupleIJNS3_1CILi64EEENS5_ILi128EEEEEENS_6half_tEfNS_4arch4Sm80ELb1ELb0EEEEEvNT_6ParamsE)
        /*071c*/ 	.word	0x00000000


	//----- nvinfo : EIATTR_MIN_STACK_SIZE
	.align		4
.L_314:
        /*0720*/ 	.byte	0x04, 0x12
        /*0722*/ 	.short	(.L_316 - .L_315)
	.align		4
.L_315:
        /*0724*/ 	.word	index@(_ZN7cutlass13device_kernelIN5flash19enable_sm80_to_sm89INS1_16FlashAttnBwdSm80INS1_25CollectiveMainloopBwdSm80ILi2ELi2EN4cute5tupleIJNS5_1CILi64EEENS7_ILi128EEES9_EEENS_6half_tEfNS_4arch4Sm80ELb1ELb0ELb0ELb1ELb0ELb0ELb0ELb0ELi2ELi2ELi2ELi2ELb0EEENS1_21CollectiveEpilogueBwdISA_SB_SD_Li256ELb1ELb0ELi4EEENS1_25SingleTileBwdLPTSchedulerILb1ELi128ELb0EEEEEEEEEvNT_6ParamsE)
        /*0728*/ 	.word	0x00000000


	//----- nvinfo : EIATTR_MIN_STACK_SIZE
	.align		4
.L_316:
        /*072c*/ 	.byte	0x04, 0x12
        /*072e*/ 	.short	(.L_318 - .L_317)
	.align		4
.L_317:
        /*0730*/ 	.word	index@(_ZN7cutlass13device_kernelIN5flash19enable_sm80_to_sm89INS1_16FlashAttnBwdSm80INS1_25CollectiveMainloopBwdSm80ILi2ELi2EN4cute5tupleIJNS5_1CILi64EEENS7_ILi128EEES9_EEENS_6half_tEfNS_4arch4Sm80ELb1ELb0ELb0ELb1ELb1ELb0ELb0ELb0ELi2ELi2ELi2ELi2ELb0EEENS1_21CollectiveEpilogueBwdISA_SB_SD_Li256ELb1ELb0ELi4EEENS1_25SingleTileBwdLPTSchedulerILb1ELi128ELb1EEEEEEEEEvNT_6ParamsE)
        /*0734*/ 	.word	0x00000000


	//----- nvinfo : EIATTR_MIN_STACK_SIZE
	.align		4
.L_318:
        /*0738*/ 	.byte	0x04, 0x12
        /*073a*/ 	.short	(.L_320 - .L_319)
	.align		4
.L_319:
        /*073c*/ 	.word	index@(_ZN7cutlass13device_kernelIN5flash19enable_sm80_to_sm89INS1_16FlashAttnBwdSm80INS1_25CollectiveMainloopBwdSm80ILi2ELi2EN4cute5tupleIJNS5_1CILi64EEENS7_ILi128EEES9_EEENS_6half_tEfNS_4arch4Sm80ELb1ELb0ELb0ELb1ELb0ELb0ELb0ELb0ELi2ELi2ELi2ELi2ELb0EEENS1_24CollectiveEpilogueBwdGQAISA_fSD_Li256ELb1ELb0EEENS1_25SingleTileBwdLPTSchedulerILb1ELi128ELb0EEEEEEEEEvNT_6ParamsE)
        /*0740*/ 	.word	0x00000000


	//----- nvinfo : EIATTR_MIN_STACK_SIZE
	.align		4
.L_320:
        /*0744*/ 	.byte	0x04, 0x12
        /*0746*/ 	.short	(.L_322 - .L_321)
	.align		4
.L_321:
        /*0748*/ 	.word	index@(_ZN7cutlass13device_kernelIN5flash32FlashAttnBwdPostprocessConvertdQIN4cute5tupleIJNS3_1CILi128EEES6_EEENS_6half_tEfNS_4arch4Sm80ELi256ENS3_8TiledMMAINS3_8MMA_AtomIJNS3_28SM80_16x8x16_F32F16F16F32_TNEEEENS3_6LayoutINS4_IJNS5_ILi2EEENS5_ILi4EEENS5_ILi1EEEEEENS4_IJSI_SG_NS5_ILi0EEEEEEEENS4_IJNS5_ILi32EEENS5_ILi64EEENS5_ILi16EEEEEEEELb0EEEEEvNT_6ParamsE)
        /*074c*/ 	.word	0x00000000


	//----- nvinfo : EIATTR_MIN_STACK_SIZE
	.align		4
.L_322:
        /*0750*/ 	.byte	0x04, 0x12
        /*0752*/ 	.short	(.L_324 - .L_323)
	.align		4
.L_323:
        /*0754*/ 	.word	index@(_ZN7cutlass13device_kernelIN5flash32FlashAttnBwdPostprocessConvertdQIN4cute5tupleIJNS3_1CILi64EEENS5_ILi128EEEEEENS_6half_tEfNS_4arch4Sm80ELi256ENS3_8TiledMMAINS3_8MMA_AtomIJNS3_28SM80_16x8x16_F32F16F16F32_TNEEEENS3_6LayoutINS4_IJNS5_ILi2EEENS5_ILi4EEENS5_ILi1EEEEEENS4_IJSJ_SH_NS5_ILi0EEEEEEEENS4_IJNS5_ILi32EEES6_NS5_ILi16EEEEEEEELb0EEEEEvNT_6ParamsE)
        /*0758*/ 	.word	0x00000000


	//----- nvinfo : EIATTR_MIN_STACK_SIZE
	.align		4
.L_324:
        /*075c*/ 	.byte	0x04, 0x12
        /*075e*/ 	.short	(.L_326 - .L_325)
	.align		4
.L_325:
        /*0760*/ 	.word	index@(_ZN7cutlass13device_kernelIN5flash19enable_sm80_to_sm89INS1_16FlashAttnBwdSm80INS1_25CollectiveMainloopBwdSm80ILi2ELi2EN4cute5tupleIJNS5_1CILi64EEENS7_ILi128EEES9_EEENS_6half_tEfNS_4arch4Sm80ELb1ELb0ELb0ELb1ELb1ELb0ELb0ELb0ELi2ELi2ELi2ELi2ELb0EEENS1_24CollectiveEpilogueBwdGQAISA_fSD_Li256ELb1ELb1EEENS1_25SingleTileBwdLPTSchedulerILb1ELi128ELb1EEEEEEEEEvNT_6ParamsE)
        /*0764*/ 	.word	0x00000000


	//----- nvinfo : EIATTR_MIN_STACK_SIZE
	.align		4
.L_326:
        /*0768*/ 	.byte	0x04, 0x12
        /*076a*/ 	.short	(.L_328 - .L_327)
	.align		4
.L_327:
        /*076c*/ 	.word	index@(_ZN7cutlass13device_kernelIN5flash22FlashAttnBwdPreprocessIN4cute5tupleIJNS3_1CILi64EEENS5_ILi128EEEEEENS_6half_tEfNS_4arch4Sm80ELb1ELb1EEEEEvNT_6ParamsE)
        /*0770*/ 	.word	0x00000000
.L_328:


//--------------------- .nv.compat                --------------------------
	.section	.nv.compat,"",@"SHT_CUDA_COMPAT_INFO"
	.align	4
        /*0000*/ 	.byte	0x02, 0x09, 0x01, 0x00, 0x02, 0x02, 0x01, 0x00, 0x02, 0x05, 0x05, 0x00, 0x03, 0x07, 0x01, 0x01
        /*0010*/ 	.byte	0x02, 0x03, 0x00, 0x00, 0x02, 0x06, 0x01, 0x00, 0x04, 0x0b, 0x08, 0x00, 0x01, 0x00, 0x00, 0x00
        /*0020*/ 	.byte	0x00, 0x00, 0x00, 0x00


//--------------------- .nv.info._ZN7cutlass13device_kernelIN5flash19enable_sm80_to_sm89INS1_16FlashAttnBwdSm80INS1_25CollectiveMainloopBwdSm80ILi2ELi1EN4cute5tupleIJNS5_1CILi64EEENS7_ILi96EEENS7_ILi128EEEEEENS_6half_tEfNS_4arch4Sm80ELb0ELb0ELb0ELb0ELb0ELb0ELb0ELb0ELi2ELi2ELi2ELi2ELb1EEENS1_21CollectiveEpilogueBwdISB_SC_SE_Li256ELb0ELb0ELi4EEENS1_19SingleTileSchedulerILb0ELb0ELb0ELi96EEEEEEEEEvNT_6ParamsE --------------------------
	.section	.nv.info._ZN7cutlass13device_kernelIN5flash19enable_sm80_to_sm89INS1_16FlashAttnBwdSm80INS1_25CollectiveMainloopBwdSm80ILi2ELi1EN4cute5tupleIJNS5_1CILi64EEENS7_ILi96EEENS7_ILi128EEEEEENS_6half_tEfNS_4arch4Sm80ELb0ELb0ELb0ELb0ELb0ELb0ELb0ELb0ELi2ELi2ELi2ELi2ELb1EEENS1_21CollectiveEpilogueBwdISB_SC_SE_Li256ELb0ELb0ELi4EEENS1_19SingleTileSchedulerILb0ELb0ELb0ELi96EEEEEEEEEvNT_6ParamsE,"",@"SHT_CUDA_INFO"
	.sectionflags	@""
	.align	4


	//----- nvinfo : EIATTR_CUDA_API_VERSION
	.align		4
        /*0000*/ 	.byte	0x04, 0x37
        /*0002*/ 	.short	(.L_330 - .L_329)
.L_329:
        /*0004*/ 	.word	0x00000082


	//----- nvinfo : EIATTR_KPARAM_INFO
	.align		4
.L_330:
        /*0008*/ 	.byte	0x04, 0x17
        /*000a*/ 	.short	(.L_332 - .L_331)
.L_331:
        /*000c*/ 	.word	0x00000000
        /*0010*/ 	.short	0x0000
        /*0012*/ 	.short	0x0000
        /*0014*/ 	.byte	0x00, 0xf0, 0xc1, 0x09


	//----- nvinfo : EIATTR_SPARSE_MMA_MASK
	.align		4
.L_332:
        /*0018*/ 	.byte	0x03, 0x50
        /*001a*/ 	.short	0x0000


	//----- nvinfo : EIATTR_MAXREG_COUNT
	.align		4
        /*001c*/ 	.byte	0x03, 0x1b
        /*001e*/ 	.short	0x00ff


	//----- nvinfo : EIATTR_MERCURY_ISA_VERSION
	.align		4
        /*0020*/ 	.byte	0x03, 0x5f
        /*0022*/ 	.short	0x0101


	//----- nvinfo : EIATTR_VRC_CTA_INIT_COUNT
	.align		4
        /*0024*/ 	.byte	0x02, 0x4a
	.zero		1
	.zero		1


	//----- nvinfo : EIATTR_EXIT_INSTR_OFFSETS
	.align		4
        /*0028*/ 	.byte	0x04, 0x1c
        /*002a*/ 	.short	(.L_334 - .L_333)


	//   ....[0]....
.L_333:
        /*002c*/ 	.word	0x00000010


	//----- nvinfo : EIATTR_MAX_THREADS
	.align		4
.L_334:
        /*0030*/ 	.byte	0x04, 0x05
        /*0032*/ 	.short	(.L_336 - .L_335)
.L_335:
        /*0034*/ 	.word	0x00000100
        /*0038*/ 	.word	0x00000001
        /*003c*/ 	.word	0x00000001


	//----- nvinfo : EIATTR_CBANK_PARAM_SIZE
	.align		4
.L_336:
        /*0040*/ 	.byte	0x03, 0x19
        /*0042*/ 	.short	0x0270


	//----- nvinfo : EIATTR_PARAM_CBANK
	.align		4
        /*0044*/ 	.byte	0x04, 0x0a
        /*0046*/ 	.short	(.L_338 - .L_337)
	.align		4
.L_337:
        /*0048*/ 	.word	index@(.nv.constant0._ZN7cutlass13device_kernelIN5flash19enable_sm80_to_sm89INS1_16FlashAttnBwdSm80INS1_25CollectiveMainloopBwdSm80ILi2ELi1EN4cute5tupleIJNS5_1CILi64EEENS7_ILi96EEENS7_ILi128EEEEEENS_6half_tEfNS_4arch4Sm80ELb0ELb0ELb0ELb0ELb0ELb0ELb0ELb0ELi2ELi2ELi2ELi2ELb1EEENS1_21CollectiveEpilogueBwdISB_SC_SE_Li256ELb0ELb0ELi4EEENS1_19SingleTileSchedulerILb0ELb0ELb0ELi96EEEEEEEEEvNT_6ParamsE)
        /*004c*/ 	.short	0x0380
        /*004e*/ 	.short	0x0270


	//----- nvinfo : EIATTR_SW_WAR
	.align		4
.L_338:
        /*0050*/ 	.byte	0x04, 0x36
        /*0052*/ 	.short	(.L_340 - .L_339)
.L_339:
        /*0054*/ 	.word	0x00000008
.L_340:


//--------------------- .nv.info._ZN7cutlass13device_kernelIN5flash19enable_sm80_to_sm89INS1_16FlashAttnBwdSm80INS1_25CollectiveMainloopBwdSm80ILi2ELi1EN4cute5tupleIJNS5_1CILi64EEENS7_ILi96EEENS7_ILi128EEEEEENS_6half_tEfNS_4arch4Sm80ELb0ELb0ELb0ELb0ELb1ELb0ELb0ELb0ELi2ELi2ELi2ELi2ELb1EEENS1_21CollectiveEpilogueBwdISB_SC_SE_Li256ELb0ELb0ELi4EEENS1_19SingleTileSchedulerILb0ELb0ELb0ELi96EEEEEEEEEvNT_6ParamsE --------------------------
	.section	.nv.info._ZN7cutlass13device_kernelIN5flash19enable_sm80_to_sm89INS1_16FlashAttnBwdSm80INS1_25CollectiveMainloopBwdSm80ILi2ELi1EN4cute5tupleIJNS5_1CILi64EEENS7_ILi96EEENS7_ILi128EEEEEENS_6half_tEfNS_4arch4Sm80ELb0ELb0ELb0ELb0ELb1ELb0ELb0ELb0ELi2ELi2ELi2ELi2ELb1EEENS1_21CollectiveEpilogueBwdISB_SC_SE_Li256ELb0ELb0ELi4EEENS1_19SingleTileSchedulerILb0ELb0ELb0ELi96EEEEEEEEEvNT_6ParamsE,"",@"SHT_CUDA_INFO"
	.sectionflags	@""
	.align	4


	//----- nvinfo : EIATTR_CUDA_API_VERSION
	.align		4
        /*0000*/ 	.byte	0x04, 0x37
        /*0002*/ 	.short	(.L_342 - .L_341)
.L_341:
        /*0004*/ 	.word	0x00000082


	//----- nvinfo : EIATTR_KPARAM_INFO
	.align		4
.L_342:
        /*0008*/ 	.byte	0x04, 0x17
        /*000a*/ 	.short	(.L_344 - .L_343)
.L_343:
        /*000c*/ 	.word	0x00000000
        /*0010*/ 	.short	0x0000
        /*0012*/ 	.short	0x0000
        /*0014*/ 	.byte	0x00, 0xf0, 0xc1, 0x09


	//----- nvinfo : EIATTR_SPARSE_MMA_MASK
	.align		4
.L_344:
        /*0018*/ 	.byte	0x03, 0x50
        /*001a*/ 	.short	0x0000


	//----- nvinfo : EIATTR_MAXREG_COUNT
	.align		4
        /*001c*/ 	.byte	0x03, 0x1b
        /*001e*/ 	.short	0x00ff


	//----- nvinfo : EIATTR_MERCURY_ISA_VERSION
	.align		4
        /*0020*/ 	.byte	0x03, 0x5f
        /*0022*/ 	.short	0x0101


	//----- nvinfo : EIATTR_VRC_CTA_INIT_COUNT
	.align		4
        /*0024*/ 	.byte	0x02, 0x4a
	.zero		1
	.zero		1


	//----- nvinfo : EIATTR_EXIT_INSTR_OFFSETS
	.align		4
        /*0028*/ 	.byte	0x04, 0x1c
        /*002a*/ 	.short	(.L_346 - .L_345)


	//   ....[0]....
.L_345:
        /*002c*/ 	.word	0x00000010


	//----- nvinfo : EIATTR_MAX_THREADS
	.align		4
.L_346:
        /*0030*/ 	.byte	0x04, 0x05
        /*0032*/ 	.short	(.L_348 - .L_347)
.L_347:
        /*0034*/ 	.word	0x00000100
        /*0038*/ 	.word	0x00000001
        /*003c*/ 	.word	0x00000001


	//----- nvinfo : EIATTR_CBANK_PARAM_SIZE
	.align		4
.L_348:
        /*0040*/ 	.byte	0x03, 0x19
        /*0042*/ 	.short	0x0270


	//----- nvinfo : EIATTR_PARAM_CBANK
	.align		4
        /*0044*/ 	.byte	0x04, 0x0a
        /*0046*/ 	.short	(.L_350 - .L_349)
	.align		4
.L_349:
        /*0048*/ 	.word	index@(.nv.constant0._ZN7cutlass13device_kernelIN5flash19enable_sm80_to_sm89INS1_16FlashAttnBwdSm80INS1_25CollectiveMainloopBwdSm80ILi2ELi1EN4cute5tupleIJNS5_1CILi64EEENS7_ILi96EEENS7_ILi128EEEEEENS_6half_tEfNS_4arch4Sm80ELb0ELb0ELb0ELb0ELb1ELb0ELb0ELb0ELi2ELi2ELi2ELi2ELb1EEENS1_21CollectiveEpilogueBwdISB_SC_SE_Li256ELb0ELb0ELi4EEENS1_19SingleTileSchedulerILb0ELb0ELb0ELi96EEEEEEEEEvNT_6ParamsE)
        /*004c*/ 	.short	0x0380
        /*004e*/ 	.short	0x0270


	//----- nvinfo : EIATTR_SW_WAR
	.align		4
.L_350:
        /*0050*/ 	.byte	0x04, 0x36
        /*0052*/ 	.short	(.L_352 - .L_351)
.L_351:
        /*0054*/ 	.word	0x00000008
.L_352:


//--------------------- .nv.info._ZN7cutlass13device_kernelIN5flash19enable_sm80_to_sm89INS1_16FlashAttnBwdSm80INS1_25CollectiveMainloopBwdSm80ILi2ELi1EN4cute5tupleIJNS5_1CILi64EEENS7_ILi96EEENS7_ILi128EEEEEENS_6half_tEfNS_4arch4Sm80ELb0ELb0ELb0ELb0ELb0ELb0ELb0ELb0ELi2ELi2ELi2ELi2ELb1EEENS1_24CollectiveEpilogueBwdGQAISB_fSE_Li256ELb0ELb0EEENS1_19SingleTileSchedulerILb0ELb0ELb0ELi96EEEEEEEEEvNT_6ParamsE --------------------------
	.section	.nv.info._ZN7cutlass13device_kernelIN5flash19enable_sm80_to_sm89INS1_16FlashAttnBwdSm80INS1_25CollectiveMainloopBwdSm80ILi2ELi1EN4cute5tupleIJNS5_1CILi64EEENS7_ILi96EEENS7_ILi128EEEEEENS_6half_tEfNS_4arch4Sm80ELb0ELb0ELb0ELb0ELb0ELb0ELb0ELb0ELi2ELi2ELi2ELi2ELb1EEENS1_24CollectiveEpilogueBwdGQAISB_fSE_Li256ELb0ELb0EEENS1_19SingleTileSchedulerILb0ELb0ELb0ELi96EEEEEEEEEvNT_6ParamsE,"",@"SHT_CUDA_INFO"
	.sectionflags	@""
	.align	4


	//----- nvinfo : EIATTR_CUDA_API_VERSION
	.align		4
        /*0000*/ 	.byte	0x04, 0x37
        /*0002*/ 	.short	(.L_354 - .L_353)
.L_353:
        /*0004*/ 	.word	0x00000082


	//----- nvinfo : EIATTR_KPARAM_INFO
	.align		4
.L_354:
        /*0008*/ 	.byte	0x04, 0x17
        /*000a*/ 	.short	(.L_356 - .L_355)
.L_355:
        /*000c*/ 	.word	0x00000000
        /*0010*/ 	.short	0x0000
        /*0012*/ 	.short	0x0000
        /*0014*/ 	.byte	0x00, 0xf0, 0xe1, 0x09


	//----- nvinfo : EIATTR_SPARSE_MMA_MASK
	.align		4
.L_356:
        /*0018*/ 	.byte	0x03, 0x50
        /*001a*/ 	.short	0x0000


	//----- nvinfo : EIATTR_MAXREG_COUNT
	.align		4
        /*001c*/ 	.byte	0x03, 0x1b
        /*001e*/ 	.short	0x00ff


	//----- nvinfo : EIATTR_MERCURY_ISA_VERSION
	.align		4
        /*0020*/ 	.byte	0x03, 0x5f
        /*0022*/ 	.short	0x0101


	//----- nvinfo : EIATTR_VRC_CTA_INIT_COUNT
	.align		4
        /*0024*/ 	.byte	0x02, 0x4a
	.zero		1
	.zero		1


	//----- nvinfo : EIATTR_EXIT_INSTR_OFFSETS
	.align		4
        /*0028*/ 	.byte	0x04, 0x1c
        /*002a*/ 	.short	(.L_358 - .L_357)


	//   ....[0]....
.L_357:
        /*002c*/ 	.word	0x00000010


	//----- nvinfo : EIATTR_MAX_THREADS
	.align		4
.L_358:
        /*0030*/ 	.byte	0x04, 0x05
        /*0032*/ 	.short	(.L_360 - .L_359)
.L_359:
        /*0034*/ 	.word	0x00000100
        /*0038*/ 	.word	0x00000001
        /*003c*/ 	.word	0x00000001


	//----- nvinfo : EIATTR_CBANK_PARAM_SIZE
	.align		4
.L_360:
        /*0040*/ 	.byte	0x03, 0x19
        /*0042*/ 	.short	0x0278


	//----- nvinfo : EIATTR_PARAM_CBANK
	.align		4
        /*0044*/ 	.byte	0x04, 0x0a
        /*0046*/ 	.short	(.L_362 - .L_361)
	.align		4
.L_361:
        /*0048*/ 	.word	index@(.nv.constant0._ZN7cutlass13device_kernelIN5flash19enable_sm80_to_sm89INS1_16FlashAttnBwdSm80INS1_25CollectiveMainloopBwdSm80ILi2ELi1EN4cute5tupleIJNS5_1CILi64EEENS7_ILi96EEENS7_ILi128EEEEEENS_6half_tEfNS_4arch4Sm80ELb0ELb0ELb0ELb0ELb0ELb0ELb0ELb0ELi2ELi2ELi2ELi2ELb1EEENS1_24CollectiveEpilogueBwdGQAISB_fSE_Li256ELb0ELb0EEENS1_19SingleTileSchedulerILb0ELb0ELb0ELi96EEEEEEEEEvNT_6ParamsE)
        /*004c*/ 	.short	0x0380
        /*004e*/ 	.short	0x0278


	//----- nvinfo : EIATTR_SW_WAR
	.align		4
.L_362:
        /*0050*/ 	.byte	0x04, 0x36
        /*0052*/ 	.short	(.L_364 - .L_363)
.L_363:
        /*0054*/ 	.word	0x00000008
.L_364:


//--------------------- .nv.info._ZN7cutlass13device_kernelIN5flash19enable_sm80_to_sm89INS1_16FlashAttnBwdSm80INS1_25CollectiveMainloopBwdSm80ILi2ELi1EN4cute5tupleIJNS5_1CILi64EEENS7_ILi96EEENS7_ILi128EEEEEENS_6half_tEfNS_4arch4Sm80ELb0ELb0ELb0ELb0ELb1ELb0ELb0ELb0ELi2ELi2ELi2ELi2ELb1EEENS1_24CollectiveEpilogueBwdGQAISB_fSE_Li256ELb0ELb1EEENS1_19SingleTileSchedulerILb0ELb0ELb0ELi96EEEEEEEEEvNT_6ParamsE --------------------------
	.section	.nv.info._ZN7cutlass13device_kernelIN5flash19enable_sm80_to_sm89INS1_16FlashAttnBwdSm80INS1_25CollectiveMainloopBwdSm80ILi2ELi1EN4cute5tupleIJNS5_1CILi64EEENS7_ILi96EEENS7_ILi128EEEEEENS_6half_tEfNS_4arch4Sm80ELb0ELb0ELb0ELb0ELb1ELb0ELb0ELb0ELi2ELi2ELi2ELi2ELb1EEENS1_24CollectiveEpilogueBwdGQAISB_fSE_Li256ELb0ELb1EEENS1_19SingleTileSchedulerILb0ELb0ELb0ELi96EEEEEEEEEvNT_6ParamsE,"",@"SHT_CUDA_INFO"
	.sectionflags	@""
	.align	4


	//----- nvinfo : EIATTR_CUDA_API_VERSION
	.align		4
        /*0000*/ 	.byte	0x04, 0x37
        /*0002*/ 	.short	(.L_366 - .L_365)
.L_365:
        /*0004*/ 	.word	0x00000082


	//----- nvinfo : EIATTR_KPARAM_INFO
	.align		4
.L_366:
        /*0008*/ 	.byte	0x04, 0x17
        /*000a*/ 	.short	(.L_368 - .L_367)
.L_367:
        /*000c*/ 	.word	0x00000000
        /*0010*/ 	.short	0x0000
        /*0012*/ 	.short	0x0000
        /*0014*/ 	.byte	0x00, 0xf0, 0xe1, 0x09


	//----- nvinfo : EIATTR_SPARSE_MMA_MASK
	.align		4
.L_368:
        /*0018*/ 	.byte	0x03, 0x50
        /*001a*/ 	.short	0x0000


	//----- nvinfo : EIATTR_MAXREG_COUNT
	.align		4
        /*001c*/ 	.byte	0x03, 0x1b
        /*001e*/ 	.short	0x00ff


	//----- nvinfo : EIATTR_MERCURY_ISA_VERSION
	.align		4
        /*0020*/ 	.byte	0x03, 0x5f
        /*0022*/ 	.short	0x0101


	//----- nvinfo : EIATTR_VRC_CTA_INIT_COUNT
	.align		4
        /*0024*/ 	.byte	0x02, 0x4a
	.zero		1
	.zero		1


	//----- nvinfo : EIATTR_EXIT_INSTR_OFFSETS
	.align		4
        /*0028*/ 	.byte	0x04, 0x1c
        /*002a*/ 	.short	(.L_370 - .L_369)


	//   ....[0]....
.L_369:
        /*002c*/ 	.word	0x00000010


	//----- nvinfo : EIATTR_MAX_THREADS
	.align		4
.L_370:
        /*0030*/ 	.byte	0x04, 0x05
        /*0032*/ 	.short	(.L_372 - .L_371)
.L_371:
        /*0034*/ 	.word	0x00000100
        /*0038*/ 	.word	0x00000001
        /*003c*/ 	.word	0x00000001


	//----- nvinfo : EIATTR_CBANK_PARAM_SIZE
	.align		4
.L_372:
        /*0040*/ 	.byte	0x03, 0x19
        /*0042*/ 	.short	0x0278


	//----- nvinfo : EIATTR_PARAM_CBANK
	.align		4
        /*0044*/ 	.byte	0x04, 0x0a
        /*0046*/ 	.short	(.L_374 - .L_373)
	.align		4
.L_373:
        /*0048*/ 	.word	index@(.nv.constant0._ZN7cutlass13device_kernelIN5flash19enable_sm80_to_sm89INS1_16FlashAttnBwdSm80INS1_25CollectiveMainloopBwdSm80ILi2ELi1EN4cute5tupleIJNS5_1CILi64EEENS7_ILi96EEENS7_ILi128EEEEEENS_6half_tEfNS_4arch4Sm80ELb0ELb0ELb0ELb0ELb1ELb0ELb0ELb0ELi2ELi2ELi2ELi2ELb1EEENS1_24CollectiveEpilogueBwdGQAISB_fSE_Li256ELb0ELb1EEENS1_19SingleTileSchedulerILb0ELb0ELb0ELi96EEEEEEEEEvNT_6ParamsE)
        /*004c*/ 	.short	0x0380
        /*004e*/ 	.short	0x0278


	//----- nvinfo : EIATTR_SW_WAR
	.align		4
.L_374:
        /*0050*/ 	.byte	0x04, 0x36
        /*0052*/ 	.short	(.L_376 - .L_375)
.L_375:
        /*0054*/ 	.word	0x00000008
.L_376:


//--------------------- .nv.info._ZN7cutlass13device_kernelIN5flash19enable_sm80_to_sm89INS1_16FlashAttnBwdSm80INS1_25CollectiveMainloopBwdSm80ILi2ELi1EN4cute5tupleIJNS5_1CILi64EEENS7_ILi96EEENS7_ILi128EEEEEENS_6half_tEfNS_4arch4Sm80ELb0ELb0ELb0ELb1ELb0ELb0ELb0ELb0ELi2ELi2ELi2ELi2ELb1EEENS1_21CollectiveEpilogueBwdISB_SC_SE_Li256ELb1ELb0ELi4EEENS1_19SingleTileSchedulerILb1ELb0ELb0ELi96EEEEEEEEEvNT_6ParamsE --------------------------
	.section	.nv.info._ZN7cutlass13device_kernelIN5flash19enable_sm80_to_sm89INS1_16FlashAttnBwdSm80INS1_25CollectiveMainloopBwdSm80ILi2ELi1EN4cute5tupleIJNS5_1CILi64EEENS7_ILi96EEENS7_ILi128EEEEEENS_6half_tEfNS_4arch4Sm80ELb0ELb0ELb0ELb1ELb0ELb0ELb0ELb0ELi2ELi2ELi2ELi2ELb1EEENS1_21CollectiveEpilogueBwdISB_SC_SE_Li256ELb1ELb0ELi4EEENS1_19SingleTileSchedulerILb1ELb0ELb0ELi96EEEEEEEEEvNT_6ParamsE,"",@"SHT_CUDA_INFO"
	.sectionflags	@""
	.align	4


	//----- nvinfo : EIATTR_CUDA_API_VERSION
	.align		4
        /*0000*/ 	.byte	0x04, 0x37
        /*0002*/ 	.short	(.L_378 - .L_377)
.L_377:
        /*0004*/ 	.word	0x00000082


	//----- nvinfo : EIATTR_KPARAM_INFO
	.align		4
.L_378:
        /*0008*/ 	.byte	0x04, 0x17
        /*000a*/ 	.short	(.L_380 - .L_379)
.L_379:
        /*000c*/ 	.word	0x00000000
        /*0010*/ 	.short	0x0000
        /*0012*/ 	.short	0x0000
        /*0014*/ 	.byte	0x00, 0xf0, 0xc1, 0x09


	//----- nvinfo : EIATTR_SPARSE_MMA_MASK
	.align		4
.L_380:
        /*0018*/ 	.byte	0x03, 0x50
        /*001a*/ 	.short	0x0000


	//----- nvinfo : EIATTR_MAXREG_COUNT
	.align		4
        /*001c*/ 	.byte	0x03, 0x1b
        /*001e*/ 	.short	0x00ff


	//----- nvinfo : EIATTR_MERCURY_ISA_VERSION
	.align		4
        /*0020*/ 	.byte	0x03, 0x5f
        /*0022*/ 	.short	0x0101


	//----- nvinfo : EIATTR_VRC_CTA_INIT_COUNT
	.align		4
        /*0024*/ 	.byte	0x02, 0x4a
	.zero		1
	.zero		1


	//----- nvinfo : EIATTR_EXIT_INSTR_OFFSETS
	.align		4
        /*0028*/ 	.byte	0x04, 0x1c
        /*002a*/ 	.short	(.L_382 - .L_381)


	//   ....[0]....
.L_381:
        /*002c*/ 	.word	0x00000010


	//----- nvinfo : EIATTR_MAX_THREADS
	.align		4
.L_382:
        /*0030*/ 	.byte	0x04, 0x05
        /*0032*/ 	.short	(.L_384 - .L_383)
.L_383:
        /*0034*/ 	.word	0x00000100
        /*0038*/ 	.word	0x00000001
        /*003c*/ 	.word	0x00000001


	//----- nvinfo : EIATTR_CBANK_PARAM_SIZE
	.align		4
.L_384:
        /*0040*/ 	.byte	0x03, 0x19
        /*0042*/ 	.short	0x0270


	//----- nvinfo : EIATTR_PARAM_CBANK
	.align		4
        /*0044*/ 	.byte	0x04, 0x0a
        /*0046*/ 	.short	(.L_386 - .L_385)
	.align		4
.L_385:
        /*0048*/ 	.word	index@(.nv.constant0._ZN7cutlass13device_kernelIN5flash19enable_sm80_to_sm89INS1_16FlashAttnBwdSm80INS1_25CollectiveMainloopBwdSm80ILi2ELi1EN4cute5tupleIJNS5_1CILi64EEENS7_ILi96EEENS7_ILi128EEEEEENS_6half_tEfNS_4arch4Sm80ELb0ELb0ELb0ELb1ELb0ELb0ELb0ELb0ELi2ELi2ELi2ELi2ELb1EEENS1_21CollectiveEpilogueBwdISB_SC_SE_Li256ELb1ELb0ELi4EEENS1_19SingleTileSchedulerILb1ELb0ELb0ELi96EEEEEEEEEvNT_6ParamsE)
        /*004c*/ 	.short	0x0380
        /*004e*/ 	.short	0x0270


	//----- nvinfo : EIATTR_SW_WAR
	.align		4
.L_386:
        /*0050*/ 	.byte	0x04, 0x36
        /*0052*/ 	.short	(.L_388 - .L_387)
.L_387:
        /*0054*/ 	.word	0x00000008
.L_388:


//--------------------- .nv.info._ZN7cutlass13device_kernelIN5flash19enable_sm80_to_sm89INS1_16FlashAttnBwdSm80INS1_25CollectiveMainloopBwdSm80ILi2ELi1EN4cute5tupleIJNS5_1CILi64EEENS7_ILi96EEENS7_ILi128EEEEEENS_6half_tEfNS_4arch4Sm80ELb0ELb0ELb0ELb1ELb1ELb0ELb0ELb0ELi2ELi2ELi2ELi2ELb1EEENS1_21CollectiveEpilogueBwdISB_SC_SE_Li256ELb1ELb0ELi4EEENS1_19SingleTileSchedulerILb1ELb0ELb0ELi96EEEEEEEEEvNT_6ParamsE --------------------------
	.section	.nv.info._ZN7cutlass13device_kernelIN5flash19enable_sm80_to_sm89INS1_16FlashAttnBwdSm80INS1_25CollectiveMainloopBwdSm80ILi2ELi1EN4cute5tupleIJNS5_1CILi64EEENS7_ILi96EEENS7_ILi128EEEEEENS_6half_tEfNS_4arch4Sm80ELb0ELb0ELb0ELb1ELb1ELb0ELb0ELb0ELi2ELi2ELi2ELi2ELb1EEENS1_21CollectiveEpilogueBwdISB_SC_SE_Li256ELb1ELb0ELi4EEENS1_19SingleTileSchedulerILb1ELb0ELb0ELi96EEEEEEEEEvNT_6ParamsE,"",@"SHT_CUDA_INFO"
	.sectionflags	@""
	.align	4


	//----- nvinfo : EIATTR_CUDA_API_VERSION
	.align		4
        /*0000*/ 	.byte	0x04, 0x37
        /*0002*/ 	.short	(.L_390 - .L_389)
.L_389:
        /*0004*/ 	.word	0x00000082


	//----- nvinfo : EIATTR_KPARAM_INFO
	.align		4
.L_390:
        /*0008*/ 	.byte	0x04, 0x17
        /*000a*/ 	.short	(.L_392 - .L_391)
.L_391:
        /*000c*/ 	.word	0x00000000
        /*0010*/ 	.short	0x0000
        /*0012*/ 	.short	0x0000
        /*0014*/ 	.byte	0x00, 0xf0, 0xc1, 0x09


	//----- nvinfo : EIATTR_SPARSE_MMA_MASK
	.align		4
.L_392:
        /*0018*/ 	.byte	0x03, 0x50
        /*001a*/ 	.short	0x0000


	//----- nvinfo : EIATTR_MAXREG_COUNT
	.align		4
        /*001c*/ 	.byte	0x03, 0x1b
        /*001e*/ 	.short	0x00ff


	//----- nvinfo : EIATTR_MERCURY_ISA_VERSION
	.align		4
        /*0020*/ 	.byte	0x03, 0x5f
        /*0022*/ 	.short	0x0101


	//----- nvinfo : EIATTR_VRC_CTA_INIT_COUNT
	.align		4
        /*0024*/ 	.byte	0x02, 0x4a
	.zero		1
	.zero		1


	//----- nvinfo : EIATTR_EXIT_INSTR_OFFSETS
	.align		4
        /*0028*/ 	.byte	0x04, 0x1c
        /*002a*/ 	.short	(.L_394 - .L_393)


	//   ....[0]....
.L_393:
        /*002c*/ 	.word	0x00000010


	//----- nvinfo : EIATTR_MAX_THREADS
	.align		4
.L_394:
        /*0030*/ 	.byte	0x04, 0x05
        /*0032*/ 	.short	(.L_396 - .L_395)
.L_395:
        /*0034*/ 	.word	0x00000100
        /*0038*/ 	.word	0x00000001
        /*003c*/ 	.word	0x00000001


	//----- nvinfo : EIATTR_CBANK_PARAM_SIZE
	.align		4
.L_396:
        /*0040*/ 	.byte	0x03, 0x19
        /*0042*/ 	.short	0x0270


	//----- nvinfo : EIATTR_PARAM_CBANK
	.align		4
        /*0044*/ 	.byte	0x04, 0x0a
        /*0046*/ 	.short	(.L_398 - .L_397)
	.align		4
.L_397:
        /*0048*/ 	.word	index@(.nv.constant0._ZN7cutlass13device_kernelIN5flash19enable_sm80_to_sm89INS1_16FlashAttnBwdSm80INS1_25CollectiveMainloopBwdSm80ILi2ELi1EN4cute5tupleIJNS5_1CILi64EEENS7_ILi96EEENS7_ILi128EEEEEENS_6half_tEfNS_4arch4Sm80ELb0ELb0ELb0ELb1ELb1ELb0ELb0ELb0ELi2ELi2ELi2ELi2ELb1EEENS1_21CollectiveEpilogueBwdISB_SC_SE_Li256ELb1ELb0ELi4EEENS1_19SingleTileSchedulerILb1ELb0ELb0ELi96EEEEEEEEEvNT_6ParamsE)
        /*004c*/ 	.short	0x0380
        /*004e*/ 	.short	0x0270


	//----- nvinfo : EIATTR_SW_WAR
	.align		4
.L_398:
        /*0050*/ 	.byte	0x04, 0x36
        /*0052*/ 	.short	(.L_400 - .L_399)
.L_399:
        /*0054*/ 	.word	0x00000008
.L_400:


//--------------------- .nv.info._ZN7cutlass13device_kernelIN5flash19enable_sm80_to_sm89INS1_16FlashAttnBwdSm80INS1_25CollectiveMainloopBwdSm80ILi2ELi1EN4cute5tupleIJNS5_1CILi64EEENS7_ILi96EEENS7_ILi128EEEEEENS_6half_tEfNS_4arch4Sm80ELb0ELb0ELb0ELb1ELb0ELb0ELb0ELb0ELi2ELi2ELi2ELi2ELb1EEENS1_24CollectiveEpilogueBwdGQAISB_fSE_Li256ELb1ELb0EEENS1_19SingleTileSchedulerILb1ELb0ELb0ELi96EEEEEEEEEvNT_6ParamsE --------------------------
	.section	.nv.info._ZN7cutlass13device_kernelIN5flash19enable_sm80_to_sm89INS1_16FlashAttnBwdSm80INS1_25CollectiveMainloopBwdSm80ILi2ELi1EN4cute5tupleIJNS5_1CILi64EEENS7_ILi96EEENS7_ILi128EEEEEENS_6half_tEfNS_4arch4Sm80ELb0ELb0ELb0ELb1ELb0ELb0ELb0ELb0ELi2ELi2ELi2ELi2ELb1EEENS1_24CollectiveEpilogueBwdGQAISB_fSE_Li256ELb1ELb0EEENS1_19SingleTileSchedulerILb1ELb0ELb0ELi96EEEEEEEEEvNT_6ParamsE,"",@"SHT_CUDA_INFO"
	.sectionflags	@""
	.align	4


	//----- nvinfo : EIATTR_CUDA_API_VERSION
	.align		4
        /*0000*/ 	.byte	0x04, 0x37
        /*0002*/ 	.short	(.L_402 - .L_401)
.L_401:
        /*0004*/ 	.word	0x00000082


	//----- nvinfo : EIATTR_KPARAM_INFO
	.align		4
.L_402:
        /*0008*/ 	.byte	0x04, 0x17
        /*000a*/ 	.short	(.L_404 - .L_403)
.L_403:
        /*000c*/ 	.word	0x00000000
        /*0010*/ 	.short	0x0000
        /*0012*/ 	.short	0x0000
        /*0014*/ 	.byte	0x00, 0xf0, 0xe1, 0x09


	//----- nvinfo : EIATTR_SPARSE_MMA_MASK
	.align		4
.L_404:
        /*0018*/ 	.byte	0x03, 0x50
        /*001a*/ 	.short	0x0000


	//----- nvinfo : EIATTR_MAXREG_COUNT
	.align		4
        /*001c*/ 	.byte	0x03, 0x1b
        /*001e*/ 	.short	0x00ff


	//----- nvinfo : EIATTR_MERCURY_ISA_VERSION
	.align		4
        /*0020*/ 	.byte	0x03, 0x5f
        /*0022*/ 	.short	0x0101


	//----- nvinfo : EIATTR_VRC_CTA_INIT_COUNT
	.align		4
        /*0024*/ 	.byte	0x02, 0x4a
	.zero		1
	.zero		1


	//----- nvinfo : EIATTR_EXIT_INSTR_OFFSETS
	.align		4
        /*0028*/ 	.byte	0x04, 0x1c
        /*002a*/ 	.short	(.L_406 - .L_405)


	//   ....[0]....
.L_405:
        /*002c*/ 	.word	0x00000010


	//----- nvinfo : EIATTR_MAX_THREADS
	.align		4
.L_406:
        /*0030*/ 	.byte	0x04, 0x05
        /*0032*/ 	.short	(.L_408 - .L_407)
.L_407:
        /*0034*/ 	.word	0x00000100
        /*0038*/ 	.word	0x00000001
        /*003c*/ 	.word	0x00000001


	//----- nvinfo : EIATTR_CBANK_PARAM_SIZE
	.align		4
.L_408:
        /*0040*/ 	.byte	0x03, 0x19
        /*0042*/ 	.short	0x0278


	//----- nvinfo : EIATTR_PARAM_CBANK
	.align		4
        /*0044*/ 	.byte	0x04, 0x0a
        /*0046*/ 	.short	(.L_410 - .L_409)
	.align		4
.L_409:
        /*0048*/ 	.word	index@(.nv.constant0._ZN7cutlass13device_kernelIN5flash19enable_sm80_to_sm89INS1_16FlashAttnBwdSm80INS1_25CollectiveMainloopBwdSm80ILi2ELi1EN4cute5tupleIJNS5_1CILi64EEENS7_ILi96EEENS7_ILi128EEEEEENS_6half_tEfNS_4arch4Sm80ELb0ELb0ELb0ELb1ELb0ELb0ELb0ELb0ELi2ELi2ELi2ELi2ELb1EEENS1_24CollectiveEpilogueBwdGQAISB_fSE_Li256ELb1ELb0EEENS1_19SingleTileSchedulerILb1ELb0ELb0ELi96EEEEEEEEEvNT_6ParamsE)
        /*004c*/ 	.short	0x0380
        /*004e*/ 	.short	0x0278


	//----- nvinfo : EIATTR_SW_WAR
	.align		4
.L_410:
        /*0050*/ 	.byte	0x04, 0x36
        /*0052*/ 	.short	(.L_412 - .L_411)
.L_411:
        /*0054*/ 	.word	0x00000008
.L_412:


//--------------------- .nv.info._ZN7cutlass13device_kernelIN5flash19enable_sm80_to_sm89INS1_16FlashAttnBwdSm80INS1_25CollectiveMainloopBwdSm80ILi2ELi1EN4cute5tupleIJNS5_1CILi64EEENS7_ILi96EEENS7_ILi128EEEEEENS_6half_tEfNS_4arch4Sm80ELb0ELb0ELb0ELb1ELb1ELb0ELb0ELb0ELi2ELi2ELi2ELi2ELb1EEENS1_24CollectiveEpilogueBwdGQAISB_fSE_Li256ELb1ELb1EEENS1_19SingleTileSchedulerILb1ELb0ELb0ELi96EEEEEEEEEvNT_6ParamsE --------------------------
	.section	.nv.info._ZN7cutlass13device_kernelIN5flash19enable_sm80_to_sm89INS1_16FlashAttnBwdSm80INS1_25CollectiveMainloopBwdSm80ILi2ELi1EN4cute5tupleIJNS5_1CILi64EEENS7_ILi96EEENS7_ILi128EEEEEENS_6half_tEfNS_4arch4Sm80ELb0ELb0ELb0ELb1ELb1ELb0ELb0ELb0ELi2ELi2ELi2ELi2ELb1EEENS1_24CollectiveEpilogueBwdGQAISB_fSE_Li256ELb1ELb1EEENS1_19SingleTileSchedulerILb1ELb0ELb0ELi96EEEEEEEEEvNT_6ParamsE,"",@"SHT_CUDA_INFO"
	.sectionflags	@""
	.align	4


	//----- nvinfo : EIATTR_CUDA_API_VERSION
	.align		4
        /*0000*/ 	.byte	0x04, 0x37
        /*0002*/ 	.short	(.L_414 - .L_413)
.L_413:
        /*0004*/ 	.word	0x00000082


	//----- nvinfo : EIATTR_KPARAM_INFO
	.align		4
.L_414:
        /*0008*/ 	.byte	0x04, 0x17
        /*000a*/ 	.short	(.L_416 - .L_415)
.L_415:
        /*000c*/ 	.word	0x00000000
        /*0010*/ 	.short	0x0000
        /*0012*/ 	.short	0x0000
        /*0014*/ 	.byte	0x00, 0xf0, 0xe1, 0x09


	//----- nvinfo : EIATTR_SPARSE_MMA_MASK
	.align		4
.L_416:
        /*0018*/ 	.byte	0x03, 0x50
        /*001a*/ 	.short	0x0000


	//----- nvinfo : EIATTR_MAXREG_COUNT
	.align		4
        /*001c*/ 	.byte	0x03, 0x1b
        /*001e*/ 	.short	0x00ff


	//----- nvinfo : EIATTR_MERCURY_ISA_VERSION
	.align		4
        /*0020*/ 	.byte	0x03, 0x5f
        /*0022*/ 	.short	0x0101


	//----- nvinfo : EIATTR_VRC_CTA_INIT_COUNT
	.align		4
        /*0024*/ 	.byte	0x02, 0x4a
	.zero		1
	.zero		1


	//----- nvinfo : EIATTR_EXIT_INSTR_OFFSETS
	.align		4
        /*0028*/ 	.byte	0x04, 0x1c
        /*002a*/ 	.short	(.L_418 - .L_417)


	//   ....[0]....
.L_417:
        /*002c*/ 	.word	0x00000010


	//----- nvinfo : EIATTR_MAX_THREADS
	.align		4
.L_418:
        /*0030*/ 	.byte	0x04, 0x05
        /*0032*/ 	.short	(.L_420 - .L_419)
.L_419:
        /*0034*/ 	.word	0x00000100
        /*0038*/ 	.word	0x00000001
        /*003c*/ 	.word	0x00000001


	//----- nvinfo : EIATTR_CBANK_PARAM_SIZE
	.align		4
.L_420:
        /*0040*/ 	.byte	0x03, 0x19
        /*0042*/ 	.short	0x0278


	//----- nvinfo : EIATTR_PARAM_CBANK
	.align		4
        /*0044*/ 	.byte	0x04, 0x0a
        /*0046*/ 	.short	(.L_422 - .L_421)
	.align		4
.L_421:
        /*0048*/ 	.word	index@(.nv.constant0._ZN7cutlass13device_kernelIN5flash19enable_sm80_to_sm89INS1_16FlashAttnBwdSm80INS1_25CollectiveMainloopBwdSm80ILi2ELi1EN4cute5tupleIJNS5_1CILi64EEENS7_ILi96EEENS7_ILi128EEEEEENS_6half_tEfNS_4arch4Sm80ELb0ELb0ELb0ELb1ELb1ELb0ELb0ELb0ELi2ELi2ELi2ELi2ELb1EEENS1_24CollectiveEpilogueBwdGQAISB_fSE_Li256ELb1ELb1EEENS1_19SingleTileSchedulerILb1ELb0ELb0ELi96EEEEEEEEEvNT_6ParamsE)
        /*004c*/ 	.short	0x0380
        /*004e*/ 	.short	0x0278


	//----- nvinfo : EIATTR_SW_WAR
	.align		4
.L_422:
        /*0050*/ 	.byte	0x04, 0x36
        /*0052*/ 	.short	(.L_424 - .L_423)
.L_423:
        /*0054*/ 	.word	0x00000008
.L_424:


//--------------------- .nv.info._ZN7cutlass13device_kernelIN5flash19enable_sm80_to_sm89INS1_16FlashAttnBwdSm80INS1_25CollectiveMainloopBwdSm80ILi2ELi1EN4cute5tupleIJNS5_1CILi64EEENS7_ILi96EEENS7_ILi128EEEEEENS_6half_tEfNS_4arch4Sm80ELb0ELb1ELb0ELb0ELb0ELb0ELb0ELb0ELi2ELi2ELi2ELi2ELb1EEENS1_21CollectiveEpilogueBwdISB_SC_SE_Li256ELb0ELb0ELi4EEENS1_19SingleTileSchedulerILb0ELb0ELb0ELi96EEEEEEEEEvNT_6ParamsE --------------------------
	.section	.nv.info._ZN7cutlass13device_kernelIN5flash19enable_sm80_to_sm89INS1_16FlashAttnBwdSm80INS1_25CollectiveMainloopBwdSm80ILi2ELi1EN4cute5tupleIJNS5_1CILi64EEENS7_ILi96EEENS7_ILi128EEEEEENS_6half_tEfNS_4arch4Sm80ELb0ELb1ELb0ELb0ELb0ELb0ELb0ELb0ELi2ELi2ELi2ELi2ELb1EEENS1_21CollectiveEpilogueBwdISB_SC_SE_Li256ELb0ELb0ELi4EEENS1_19SingleTileSchedulerILb0ELb0ELb0ELi96EEEEEEEEEvNT_6ParamsE,"",@"SHT_CUDA_INFO"
	.sectionflags	@""
	.align	4


	//----- nvinfo : EIATTR_CUDA_API_VERSION
	.align		4
        /*0000*/ 	.byte	0x04, 0x37
        /*0002*/ 	.short	(.L_426 - .L_425)
.L_425:
        /*0004*/ 	.word	0x00000082


	//----- nvinfo : EIATTR_KPARAM_INFO
	.align		4
.L_426:
        /*0008*/ 	.byte	0x04, 0x17
        /*000a*/ 	.short	(.L_428 - .L_427)
.L_427:
        /*000c*/ 	.word	0x00000000
        /*0010*/ 	.short	0x0000
        /*0012*/ 	.short	0x0000
        /*0014*/ 	.byte	0x00, 0xf0, 0xc1, 0x09


	//----- nvinfo : EIATTR_SPARSE_MMA_MASK
	.align		4
.L_428:
        /*0018*/ 	.byte	0x03, 0x50
        /*001a*/ 	.short	0x0000


	//----- nvinfo : EIATTR_MAXREG_COUNT
	.align		4
        /*001c*/ 	.byte	0x03, 0x1b
        /*001e*/ 	.short	0x00ff


	//----- nvinfo : EIATTR_MERCURY_ISA_VERSION
	.align		4
        /*0020*/ 	.byte	0x03, 0x5f
        /*0022*/ 	.short	0x0101


	//----- nvinfo : EIATTR_VRC_CTA_INIT_COUNT
	.align		4
        /*0024*/ 	.byte	0x02, 0x4a
	.zero		1
	.zero		1


	//----- nvinfo : EIATTR_EXIT_INSTR_OFFSETS
	.align		4
        /*0028*/ 	.byte	0x04, 0x1c
        /*002a*/ 	.short	(.L_430 - .L_429)


	//   ....[0]....
.L_429:
        /*002c*/ 	.word	0x00000010


	//----- nvinfo : EIATTR_MAX_THREADS
	.align		4
.L_430:
        /*0030*/ 	.byte	0x04, 0x05
        /*0032*/ 	.short	(.L_432 - .L_431)
.L_431:
        /*0034*/ 	.word	0x00000100
        /*0038*/ 	.word	0x00000001
        /*003c*/ 	.word	0x00000001


	//----- nvinfo : EIATTR_CBANK_PARAM_SIZE
	.align		4
.L_432:
        /*0040*/ 	.byte	0x03, 0x19
        /*0042*/ 	.short	0x0270


	//----- nvinfo : EIATTR_PARAM_CBANK
	.align		4
        /*0044*/ 	.byte	0x04, 0x0a
        /*0046*/ 	.short	(.L_434 - .L_433)
	.align		4
.L_433:
        /*0048*/ 	.word	index@(.nv.constant0._ZN7cutlass13device_kernelIN5flash19enable_sm80_to_sm89INS1_16FlashAttnBwdSm80INS1_25CollectiveMainloopBwdSm80ILi2ELi1EN4cute5tupleIJNS5_1CILi64EEENS7_ILi96EEENS7_ILi128EEEEEENS_6half_tEfNS_4arch4Sm80ELb0ELb1ELb0ELb0ELb0ELb0ELb0ELb0ELi2ELi2ELi2ELi2ELb1EEENS1_21CollectiveEpilogueBwdISB_SC_SE_Li256ELb0ELb0ELi4EEENS1_19SingleTileSchedulerILb0ELb0ELb0ELi96EEEEEEEEEvNT_6ParamsE)
        /*004c*/ 	.short	0x0380
        /*004e*/ 	.short	0x0270


	//----- nvinfo : EIATTR_SW_WAR
	.align		4
.L_434:
        /*0050*/ 	.byte	0x04, 0x36
        /*0052*/ 	.short	(.L_436 - .L_435)
.L_435:
        /*0054*/ 	.word	0x00000008
.L_436:


//--------------------- .nv.info._ZN7cutlass13device_kernelIN5flash19enable_sm80_to_sm89INS1_16FlashAttnBwdSm80INS1_25CollectiveMainloopBwdSm80ILi2ELi1EN4cute5tupleIJNS5_1CILi64EEENS7_ILi96EEENS7_ILi128EEEEEENS_6half_tEfNS_4arch4Sm80ELb0ELb1ELb0ELb0ELb1ELb0ELb0ELb0ELi2ELi2ELi2ELi2ELb1EEENS1_21CollectiveEpilogueBwdISB_SC_SE_Li256ELb0ELb0ELi4EEENS1_19SingleTileSchedulerILb0ELb0ELb0ELi96EEEEEEEEEvNT_6ParamsE --------------------------
	.section	.nv.info._ZN7cutlass13device_kernelIN5flash19enable_sm80_to_sm89INS1_16FlashAttnBwdSm80INS1_25CollectiveMainloopBwdSm80ILi2ELi1EN4cute5tupleIJNS5_1CILi64EEENS7_ILi96EEENS7_ILi128EEEEEENS_6half_tEfNS_4arch4Sm80ELb0ELb1ELb0ELb0ELb1ELb0ELb0ELb0ELi2ELi2ELi2ELi2ELb1EEENS1_21CollectiveEpilogueBwdISB_SC_SE_Li256ELb0ELb0ELi4EEENS1_19SingleTileSchedulerILb0ELb0ELb0ELi96EEEEEEEEEvNT_6ParamsE,"",@"SHT_CUDA_INFO"
	.sectionflags	@""
	.align	4


	//----- nvinfo : EIATTR_CUDA_API_VERSION
	.align		4
        /*0000*/ 	.byte	0x04, 0x37
        /*0002*/ 	.short	(.L_438 - .L_437)
.L_437:
        /*0004*/ 	.word	0x00000082


	//----- nvinfo : EIATTR_KPARAM_INFO
	.align		4
.L_438:
        /*0008*/ 	.byte	0x04, 0x17
        /*000a*/ 	.short	(.L_440 - .L_439)
.L_439:
        /*000c*/ 	.word	0x00000000
        /*0010*/ 	.short	0x0000
        /*0012*/ 	.short	0x0000
        /*0014*/ 	.byte	0x00, 0xf0, 0xc1, 0x09


	//----- nvinfo : EIATTR_SPARSE_MMA_MASK
	.align		4
.L_440:
        /*0018*/ 	.byte	0x03, 0x50
        /*001a*/ 	.short	0x0000


	//----- nvinfo : EIATTR_MAXREG_COUNT
	.align		4
        /*001c*/ 	.byte	0x03, 0x1b
        /*001e*/ 	.short	0x00ff


	//----- nvinfo : EIATTR_MERCURY_ISA_VERSION
	.align		4
        /*0020*/ 	.byte	0x03, 0x5f
        /*0022*/ 	.short	0x0101


	//----- nvinfo : EIATTR_VRC_CTA_INIT_COUNT
	.align		4
        /*0024*/ 	.byte	0x02, 0x4a
	.zero		1
	.zero		1


	//----- nvinfo : EIATTR_EXIT_INSTR_OFFSETS
	.align		4
        /*0028*/ 	.byte	0x04, 0x1c
        /*002a*/ 	.short	(.L_442 - .L_441)


	//   ....[0]....
.L_441:
        /*002c*/ 	.word	0x00000010


	//----- nvinfo : EIATTR_MAX_THREADS
	.align		4
.L_442:
        /*0030*/ 	.byte	0x04, 0x05
        /*0032*/ 	.short	(.L_444 - .L_443)
.L_443:
        /*0034*/ 	.word	0x00000100
        /*0038*/ 	.word	0x00000001
        /*003c*/ 	.word	0x00000001


	//----- nvinfo : EIATTR_CBANK_PARAM_SIZE
	.align		4
.L_444:
        /*0040*/ 	.byte	0x03, 0x19
        /*0042*/ 	.short	0x0270


	//----- nvinfo : EIATTR_PARAM_CBANK
	.align		4
        /*0044*/ 	.byte	0x04, 0x0a
        /*0046*/ 	.short	(.L_446 - .L_445)
	.align		4
.L_445:
        /*0048*/ 	.word	index@(.nv.constant0._ZN7cutlass13device_kernelIN5flash19enable_sm80_to_sm89INS1_16FlashAttnBwdSm80INS1_25CollectiveMainloopBwdSm80ILi2ELi1EN4cute5tupleIJNS5_1CILi64EEENS7_ILi96EEENS7_ILi128EEEEEENS_6half_tEfNS_4arch4Sm80ELb0ELb1ELb0ELb0ELb1ELb0ELb0ELb0ELi2ELi2ELi2ELi2ELb1EEENS1_21CollectiveEpilogueBwdISB_SC_SE_Li256ELb0ELb0ELi4EEENS1_19SingleTileSchedulerILb0ELb0ELb0ELi96EEEEEEEEEvNT_6ParamsE)
        /*004c*/ 	.short	0x0380
        /*004e*/ 	.short	0x0270


	//----- nvinfo : EIATTR_SW_WAR
	.align		4
.L_446:
        /*0050*/ 	.byte	0x04, 0x36
        /*0052*/ 	.short	(.L_448 - .L_447)
.L_447:
        /*0054*/ 	.word	0x00000008
.L_448:


//--------------------- .nv.info._ZN7cutlass13device_kernelIN5flash19enable_sm80_to_sm89INS1_16FlashAttnBwdSm80INS1_25CollectiveMainloopBwdSm80ILi2ELi1EN4cute5tupleIJNS5_1CILi64EEENS7_ILi96EEENS7_ILi128EEEEEENS_6half_tEfNS_4arch4Sm80ELb0ELb1ELb0ELb0ELb0ELb0ELb0ELb0ELi2ELi2ELi2ELi2ELb1EEENS1_24CollectiveEpilogueBwdGQAISB_fSE_Li256ELb0ELb0EEENS1_19SingleTileSchedulerILb0ELb0ELb0ELi96EEEEEEEEEvNT_6ParamsE --------------------------
	.section	.nv.info._ZN7cutlass13device_kernelIN5flash19enable_sm80_to_sm89INS1_16FlashAttnBwdSm80INS1_25CollectiveMainloopBwdSm80ILi2ELi1EN4cute5tupleIJNS5_1CILi64EEENS7_ILi96EEENS7_ILi128EEEEEENS_6half_tEfNS_4arch4Sm80ELb0ELb1ELb0ELb0ELb0ELb0ELb0ELb0ELi2ELi2ELi2ELi2ELb1EEENS1_24CollectiveEpilogueBwdGQAISB_fSE_Li256ELb0ELb0EEENS1_19SingleTileSchedulerILb0ELb0ELb0ELi96EEEEEEEEEvNT_6ParamsE,"",@"SHT_CUDA_INFO"
	.sectionflags	@""
	.align	4


	//----- nvinfo : EIATTR_CUDA_API_VERSION
	.align		4
        /*0000*/ 	.byte	0x04, 0x37
        /*0002*/ 	.short	(.L_450 - .L_449)
.L_449:
        /*0004*/ 	.word	0x00000082


	//----- nvinfo : EIATTR_KPARAM_INFO
	.align		4
.L_450:
        /*0008*/ 	.byte	0x04, 0x17
        /*000a*/ 	.short	(.L_452 - .L_451)
.L_451:
        /*000c*/ 	.word	0x00000000
        /*0010*/ 	.short	0x0000
        /*0012*/ 	.short	0x0000
        /*0014*/ 	.byte	0x00, 0xf0, 0xe1, 0x09


	//----- nvinfo : EIATTR_SPARSE_MMA_MASK
	.align		4
.L_452:
        /*0018*/ 	.byte	0x03, 0x50
        /*001a*/ 	.short	0x0000


	//----- nvinfo : EIATTR_MAXREG_COUNT
	.align		4
        /*001c*/ 	.byte	0x03, 0x1b
        /*001e*/ 	.short	0x00ff


	//----- nvinfo : EIATTR_MERCURY_ISA_VERSION
	.align		4
        /*0020*/ 	.byte	0x03, 0x5f
        /*0022*/ 	.short	0x0101


	//----- nvinfo : EIATTR_VRC_CTA_INIT_COUNT
	.align		4
        /*0024*/ 	.byte	0x02, 0x4a
	.zero		1
	.zero		1


	//----- nvinfo : EIATTR_EXIT_INSTR_OFFSETS
	.align		4
        /*0028*/ 	.byte	0x04, 0x1c
        /*002a*/ 	.short	(.L_454 - .L_453)


	//   ....[0]....
.L_453:
        /*002c*/ 	.word	0x00000010


	//----- nvinfo : EIATTR_MAX_THREADS
	.align		4
.L_454:
        /*0030*/ 	.byte	0x04, 0x05
        /*0032*/ 	.short	(.L_456 - .L_455)
.L_455:
        /*0034*/ 	.word	0x00000100
        /*0038*/ 	.word	0x00000001
        /*003c*/ 	.word	0x00000001


	//----- nvinfo : EIATTR_CBANK_PARAM_SIZE
	.align		4
.L_456:
        /*0040*/ 	.byte	0x03, 0x19
        /*0042*/ 	.short	0x0278


	//----- nvinfo : EIATTR_PARAM_CBANK
	.align		4
        /*0044*/ 	.byte	0x04, 0x0a
        /*0046*/ 	.short	(.L_458 - .L_457)
	.align		4
.L_457:
        /*0048*/ 	.word	index@(.nv.constant0._ZN7cutlass13device_kernelIN5flash19enable_sm80_to_sm89INS1_16FlashAttnBwdSm80INS1_25CollectiveMainloopBwdSm80ILi2ELi1EN4cute5tupleIJNS5_1CILi64EEENS7_ILi96EEENS7_ILi128EEEEEENS_6half_tEfNS_4arch4Sm80ELb0ELb1ELb0ELb0ELb0ELb0ELb0ELb0ELi2ELi2ELi2ELi2ELb1EEENS1_24CollectiveEpilogueBwdGQAISB_fSE_Li256ELb0ELb0EEENS1_19SingleTileSchedulerILb0ELb0ELb0ELi96EEEEEEEEEvNT_6ParamsE)
        /*004c*/ 	.short	0x0380
        /*004e*/ 	.short	0x0278


	//----- nvinfo : EIATTR_SW_WAR
	.align		4
.L_458:
        /*0050*/ 	.byte	0x04, 0x36
        /*0052*/ 	.short	(.L_460 - .L_459)
.L_459:
        /*0054*/ 	.word	0x00000008
.L_460:


//--------------------- .nv.info._ZN7cutlass13device_kernelIN5flash19enable_sm80_to_sm89INS1_16FlashAttnBwdSm80INS1_25CollectiveMainloopBwdSm80ILi2ELi1EN4cute5tupleIJNS5_1CILi64EEENS7_ILi96EEENS7_ILi128EEEEEENS_6half_tEfNS_4arch4Sm80ELb0ELb1ELb0ELb0ELb1ELb0ELb0ELb0ELi2ELi2ELi2ELi2ELb1EEENS1_24CollectiveEpilogueBwdGQAISB_fSE_Li256ELb0ELb1EEENS1_19SingleTileSchedulerILb0ELb0ELb0ELi96EEEEEEEEEvNT_6ParamsE --------------------------
	.section	.nv.info._ZN7cutlass13device_kernelIN5flash19enable_sm80_to_sm89INS1_16FlashAttnBwdSm80INS1_25CollectiveMainloopBwdSm80ILi2ELi1EN4cute5tupleIJNS5_1CILi64EEENS7_ILi96EEENS7_ILi128EEEEEENS_6half_tEfNS_4arch4Sm80ELb0ELb1ELb0ELb0ELb1ELb0ELb0ELb0ELi2ELi2ELi2ELi2ELb1EEENS1_24CollectiveEpilogueBwdGQAISB_fSE_Li256ELb0ELb1EEENS1_19SingleTileSchedulerILb0ELb0ELb0ELi96EEEEEEEEEvNT_6ParamsE,"",@"SHT_CUDA_INFO"
	.sectionflags	@""
	.align	4


	//----- nvinfo : EIATTR_CUDA_API_VERSION
	.align		4
        /*0000*/ 	.byte	0x04, 0x37
        /*0002*/ 	.short	(.L_462 - .L_461)
.L_461:
        /*0004*/ 	.word	0x00000082


	//----- nvinfo : EIATTR_KPARAM_INFO
	.align		4
.L_462:
        /*0008*/ 	.byte	0x04, 0x17
        /*000a*/ 	.short	(.L_464 - .L_463)
.L_463:
        /*000c*/ 	.word	0x00000000
        /*0010*/ 	.short	0x0000
        /*0012*/ 	.short	0x0000
        /*0014*/ 	.byte	0x00, 0xf0, 0xe1, 0x09


	//----- nvinfo : EIATTR_SPARSE_MMA_MASK
	.align		4
.L_464:
        /*0018*/ 	.byte	0x03, 0x50
        /*001a*/ 	.short	0x0000


	//----- nvinfo : EIATTR_MAXREG_COUNT
	.align		4
        /*001c*/ 	.byte	0x03, 0x1b
        /*001e*/ 	.short	0x00ff


	//----- nvinfo : EIATTR_MERCURY_ISA_VERSION
	.align		4
        /*0020*/ 	.byte	0x03, 0x5f
        /*0022*/ 	.short	0x0101


	//----- nvinfo : EIATTR_VRC_CTA_INIT_COUNT
	.align		4
        /*0024*/ 	.byte	0x02, 0x4a
	.zero		1
	.zero		1


	//----- nvinfo : EIATTR_EXIT_INSTR_OFFSETS
	.align		4
        /*0028*/ 	.byte	0x04, 0x1c
        /*002a*/ 	.short	(.L_466 - .L_465)


	//   ....[0]....
.L_465:
        /*002c*/ 	.word	0x00000010


	//----- nvinfo : EIATTR_MAX_THREADS
	.align		4
.L_466:
        /*0030*/ 	.byte	0x04, 0x05
        /*0032*/ 	.short	(.L_468 - .L_467)
.L_467:
        /*0034*/ 	.word	0x00000100
        /*0038*/ 	.word	0x00000001
        /*003c*/ 	.word	0x00000001


	//----- nvinfo : EIATTR_CBANK_PARAM_SIZE
	.align		4
.L_468:
        /*0040*/ 	.byte	0x03, 0x19
        /*0042*/ 	.short	0x0278


	//----- nvinfo : EIATTR_PARAM_CBANK
	.align		4
        /*0044*/ 	.byte	0x04, 0x0a
        /*0046*/ 	.short	(.L_470 - .L_469)
	.align		4
.L_469:
        /*0048*/ 	.word	index@(.nv.constant0._ZN7cutlass13device_kernelIN5flash19enable_sm80_to_sm89INS1_16FlashAttnBwdSm80INS1_25CollectiveMainloopBwdSm80ILi2ELi1EN4cute5tupleIJNS5_1CILi64EEENS7_ILi96EEENS7_ILi128EEEEEENS_6half_tEfNS_4arch4Sm80ELb0ELb1ELb0ELb0ELb1ELb0ELb0ELb0ELi2ELi2ELi2ELi2ELb1EEENS1_24CollectiveEpilogueBwdGQAISB_fSE_Li256ELb0ELb1EEENS1_19SingleTileSchedulerILb0ELb0ELb0ELi96EEEEEEEEEvNT_6ParamsE)
        /*004c*/ 	.short	0x0380
        /*004e*/ 	.short	0x0278


	//----- nvinfo : EIATTR_SW_WAR
	.align		4
.L_470:
        /*0050*/ 	.byte	0x04, 0x36
        /*0052*/ 	.short	(.L_472 - .L_471)
.L_471:
        /*0054*/ 	.word	0x00000008
.L_472:


//--------------------- .nv.info._ZN7cutlass13device_kernelIN5flash19enable_sm80_to_sm89INS1_16FlashAttnBwdSm80INS1_25CollectiveMainloopBwdSm80ILi2ELi1EN4cute5tupleIJNS5_1CILi64EEENS7_ILi96EEENS7_ILi128EEEEEENS_6half_tEfNS_4arch4Sm80ELb0ELb1ELb0ELb1ELb0ELb0ELb0ELb0ELi2ELi2ELi2ELi2ELb1EEENS1_21CollectiveEpilogueBwdISB_SC_SE_Li256ELb1ELb0ELi4EEENS1_19SingleTileSchedulerILb1ELb0ELb0ELi96EEEEEEEEEvNT_6ParamsE --------------------------
	.section	.nv.info._ZN7cutlass13device_kernelIN5flash19enable_sm80_to_sm89INS1_16FlashAttnBwdSm80INS1_25CollectiveMainloopBwdSm80ILi2ELi1EN4cute5tupleIJNS5_1CILi64EEENS7_ILi96EEENS7_ILi128EEEEEENS_6half_tEfNS_4arch4Sm80ELb0ELb1ELb0ELb1ELb0ELb0ELb0ELb0ELi2ELi2ELi2ELi2ELb1EEENS1_21CollectiveEpilogueBwdISB_SC_SE_Li256ELb1ELb0ELi4EEENS1_19SingleTileSchedulerILb1ELb0ELb0ELi96EEEEEEEEEvNT_6ParamsE,"",@"SHT_CUDA_INFO"
	.sectionflags	@""
	.align	4


	//----- nvinfo : EIATTR_CUDA_API_VERSION
	.align		4
        /*0000*/ 	.byte	0x04, 0x37
        /*0002*/ 	.short	(.L_474 - .L_473)
.L_473:
        /*0004*/ 	.word	0x00000082


	//----- nvinfo : EIATTR_KPARAM_INFO
	.align		4
.L_474:
        /*0008*/ 	.byte	0x04, 0x17
        /*000a*/ 	.short	(.L_476 - .L_475)
.L_475:
        /*000c*/ 	.word	0x00000000
        /*0010*/ 	.short	0x0000
        /*0012*/ 	.short	0x0000
        /*0014*/ 	.byte	0x00, 0xf0, 0xc1, 0x09


	//----- nvinfo : EIATTR_SPARSE_MMA_MASK
	.align		4
.L_476:
        /*0018*/ 	.byte	0x03, 0x50
        /*001a*/ 	.short	0x0000


	//----- nvinfo : EIATTR_MAXREG_COUNT
	.align		4
        /*001c*/ 	.byte	0x03, 0x1b
        /*001e*/ 	.short	0x00ff


	//----- nvinfo : EIATTR_MERCURY_ISA_VERSION
	.align		4
        /*0020*/ 	.byte	0x03, 0x5f
        /*0022*/ 	.short	0x0101


	//----- nvinfo : EIATTR_VRC_CTA_INIT_COUNT
	.align		4
        /*0024*/ 	.byte	0x02, 0x4a
	.zero		1
	.zero		1


	//----- nvinfo : EIATTR_EXIT_INSTR_OFFSETS
	.align		4
        /*0028*/ 	.byte	0x04, 0x1c
        /*002a*/ 	.short	(.L_478 - .L_477)


	//   ....[0]....
.L_477:
        /*002c*/ 	.word	0x00000010


	//----- nvinfo : EIATTR_MAX_THREADS
	.align		4
.L_478:
        /*0030*/ 	.byte	0x04, 0x05
        /*0032*/ 	.short	(.L_480 - .L_479)
.L_479:
        /*0034*/ 	.word	0x00000100
        /*0038*/ 	.word	0x00000001
        /*003c*/ 	.word	0x00000001


	//----- nvinfo : EIATTR_CBANK_PARAM_SIZE
	.align		4
.L_480:
        /*0040*/ 	.byte	0x03, 0x19
        /*0042*/ 	.short	0x0270


	//----- nvinfo : EIATTR_PARAM_CBANK
	.align		4
        /*0044*/ 	.byte	0x04, 0x0a
        /*0046*/ 	.short	(.L_482 - .L_481)
	.align		4
.L_481:
        /*0048*/ 	.word	index@(.nv.constant0._ZN7cutlass13device_kernelIN5flash19enable_sm80_to_sm89INS1_16FlashAttnBwdSm80INS1_25CollectiveMainloopBwdSm80ILi2ELi1EN4cute5tupleIJNS5_1CILi64EEENS7_ILi96EEENS7_ILi128EEEEEENS_6half_tEfNS_4arch4Sm80ELb0ELb1ELb0ELb1ELb0ELb0ELb0ELb0ELi2ELi2ELi2ELi2ELb1EEENS1_21CollectiveEpilogueBwdISB_SC_SE_Li256ELb1ELb0ELi4EEENS1_19SingleTileSchedulerILb1ELb0ELb0ELi96EEEEEEEEEvNT_6ParamsE)
        /*004c*/ 	.short	0x0380
        /*004e*/ 	.short	0x0270


	//----- nvinfo : EIATTR_SW_WAR
	.align		4
.L_482:
        /*0050*/ 	.byte	0x04, 0x36
        /*0052*/ 	.short	(.L_484 - .L_483)
.L_483:
        /*0054*/ 	.word	0x00000008
.L_484:


//--------------------- .nv.info._ZN7cutlass13device_kernelIN5flash19enable_sm80_to_sm89INS1_16FlashAttnBwdSm80INS1_25CollectiveMainloopBwdSm80ILi2ELi1EN4cute5tupleIJNS5_1CILi64EEENS7_ILi96EEENS7_ILi128EEEEEENS_6half_tEfNS_4arch4Sm80ELb0ELb1ELb0ELb1ELb1ELb0ELb0ELb0ELi2ELi2ELi2ELi2ELb1EEENS1_21CollectiveEpilogueBwdISB_SC_SE_Li256ELb1ELb0ELi4EEENS1_19SingleTileSchedulerILb1ELb0ELb0ELi96EEEEEEEEEvNT_6ParamsE --------------------------
	.section	.nv.info._ZN7cutlass13device_kernelIN5flash19enable_sm80_to_sm89INS1_16FlashAttnBwdSm80INS1_25CollectiveMainloopBwdSm80ILi2ELi1EN4cute5tupleIJNS5_1CILi64EEENS7_ILi96EEENS7_ILi128EEEEEENS_6half_tEfNS_4arch4Sm80ELb0ELb1ELb0ELb1ELb1ELb0ELb0ELb0ELi2ELi2ELi2ELi2ELb1EEENS1_21CollectiveEpilogueBwdISB_SC_SE_Li256ELb1ELb0ELi4EEENS1_19SingleTileSchedulerILb1ELb0ELb0ELi96EEEEEEEEEvNT_6ParamsE,"",@"SHT_CUDA_INFO"
	.sectionflags	@""
	.align	4


	//----- nvinfo : EIATTR_CUDA_API_VERSION
	.align		4
        /*0000*/ 	.byte	0x04, 0x37
        /*0002*/ 	.short	(.L_486 - .L_485)
.L_485:
        /*0004*/ 	.word	0x00000082


	//----- nvinfo : EIATTR_KPARAM_INFO
	.align		4
.L_486:
        /*0008*/ 	.byte	0x04, 0x17
        /*000a*/ 	.short	(.L_488 - .L_487)
.L_487:
        /*000c*/ 	.word	0x00000000
        /*0010*/ 	.short	0x0000
        /*0012*/ 	.short	0x0000
        /*0014*/ 	.byte	0x00, 0xf0, 0xc1, 0x09


	//----- nvinfo : EIATTR_SPARSE_MMA_MASK
	.align		4
.L_488:
        /*0018*/ 	.byte	0x03, 0x50
        /*001a*/ 	.short	0x0000


	//----- nvinfo : EIATTR_MAXREG_COUNT
	.align		4
        /*001c*/ 	.byte	0x03, 0x1b
        /*001e*/ 	.short	0x00ff


	//----- nvinfo : EIATTR_MERCURY_ISA_VERSION
	.align		4
        /*0020*/ 	.byte	0x03, 0x5f
        /*0022*/ 	.short	0x0101


	//----- nvinfo : EIATTR_VRC_CTA_INIT_COUNT
	.align		4
        /*0024*/ 	.byte	0x02, 0x4a
	.zero		1
	.zero		1


	//----- nvinfo : EIATTR_EXIT_INSTR_OFFSETS
	.align		4
        /*0028*/ 	.byte	0x04, 0x1c
        /*002a*/ 	.short	(.L_490 - .L_489)


	//   ....[0]....
.L_489:
        /*002c*/ 	.word	0x00000010


	//----- nvinfo : EIATTR_MAX_THREADS
	.align		4
.L_490:
        /*0030*/ 	.byte	0x04, 0x05
        /*0032*/ 	.short	(.L_492 - .L_491)
.L_491:
        /*0034*/ 	.word	0x00000100
        /*0038*/ 	.word	0x00000001
        /*003c*/ 	.word	0x00000001


	//----- nvinfo : EIATTR_CBANK_PARAM_SIZE
	.align		4
.L_492:
        /*0040*/ 	.byte	0x03, 0x19
        /*0042*/ 	.short	0x0270


	//----- nvinfo : EIATTR_PARAM_CBANK
	.align		4
        /*0044*/ 	.byte	0x04, 0x0a
        /*0046*/ 	.short	(.L_494 - .L_493)
	.align		4
.L_493:
        /*0048*/ 	.word	index@(.nv.constant0._ZN7cutlass13device_kernelIN5flash19enable_sm80_to_sm89INS1_16FlashAttnBwdSm80INS1_25CollectiveMainloopBwdSm80ILi2ELi1EN4cute5tupleIJNS5_1CILi64EEENS7_ILi96EEENS7_ILi128EEEEEENS_6half_tEfNS_4arch4Sm80ELb0ELb1ELb0ELb1ELb1ELb0ELb0ELb0ELi2ELi2ELi2ELi2ELb1EEENS1_21CollectiveEpilogueBwdISB_SC_SE_Li256ELb1ELb0ELi4EEENS1_19SingleTileSchedulerILb1ELb0ELb0ELi96EEEEEEEEEvNT_6ParamsE)
        /*004c*/ 	.short	0x0380
        /*004e*/ 	.short	0x0270


	//----- nvinfo : EIATTR_SW_WAR
	.align		4
.L_494:
        /*0050*/ 	.byte	0x04, 0x36
        /*0052*/ 	.short	(.L_496 - .L_495)
.L_495:
        /*0054*/ 	.word	0x00000008
.L_496:


//--------------------- .nv.info._ZN7cutlass13device_kernelIN5flash19enable_sm80_to_sm89INS1_16FlashAttnBwdSm80INS1_25CollectiveMainloopBwdSm80ILi2ELi1EN4cute5tupleIJNS5_1CILi64EEENS7_ILi96EEENS7_ILi128EEEEEENS_6half_tEfNS_4arch4Sm80ELb0ELb1ELb0ELb1ELb0ELb0ELb0ELb0ELi2ELi2ELi2ELi2ELb1EEENS1_24CollectiveEpilogueBwdGQAISB_fSE_Li256ELb1ELb0EEENS1_19SingleTileSchedulerILb1ELb0ELb0ELi96EEEEEEEEEvNT_6ParamsE --------------------------
	.section	.nv.info._ZN7cutlass13device_kernelIN5flash19enable_sm80_to_sm89INS1_16FlashAttnBwdSm80INS1_25CollectiveMainloopBwdSm80ILi2ELi1EN4cute5tupleIJNS5_1CILi64EEENS7_ILi96EEENS7_ILi128EEEEEENS_6half_tEfNS_4arch4Sm80ELb0ELb1ELb0ELb1ELb0ELb0ELb0ELb0ELi2ELi2ELi2ELi2ELb1EEENS1_24CollectiveEpilogueBwdGQAISB_fSE_Li256ELb1ELb0EEENS1_19SingleTileSchedulerILb1ELb0ELb0ELi96EEEEEEEEEvNT_6ParamsE,"",@"SHT_CUDA_INFO"
	.sectionflags	@""
	.align	4


	//----- nvinfo : EIATTR_CUDA_API_VERSION
	.align		4
        /*0000*/ 	.byte	0x04, 0x37
        /*0002*/ 	.short	(.L_498 - .L_497)
.L_497:
        /*0004*/ 	.word	0x00000082


	//----- nvinfo : EIATTR_KPARAM_INFO
	.align		4
.L_498:
        /*0008*/ 	.byte	0x04, 0x17
        /*000a*/ 	.short	(.L_500 - .L_499)
.L_499:
        /*000c*/ 	.word	0x00000000
        /*0010*/ 	.short	0x0000
        /*0012*/ 	.short	0x0000
        /*0014*/ 	.byte	0x00, 0xf0, 0xe1, 0x09


	//----- nvinfo : EIATTR_SPARSE_MMA_MASK
	.align		4
.L_500:
        /*0018*/ 	.byte	0x03, 0x50
        /*001a*/ 	.short	0x0000


	//----- nvinfo : EIATTR_MAXREG_COUNT
	.align		4
        /*001c*/ 	.byte	0x03, 0x1b
        /*001e*/ 	.short	0x00ff


	//----- nvinfo : EIATTR_MERCURY_ISA_VERSION
	.align		4
        /*0020*/ 	.byte	0x03, 0x5f
        /*0022*/ 	.short	0x0101


	//----- nvinfo : EIATTR_VRC_CTA_INIT_COUNT
	.align		4
        /*0024*/ 	.byte	0x02, 0x4a
	.zero		1
	.zero		1


	//----- nvinfo : EIATTR_EXIT_INSTR_OFFSETS
	.align		4
        /*0028*/ 	.byte	0x04, 0x1c
        /*002a*/ 	.short	(.L_502 - .L_501)


	//   ....[0]....
.L_501:
        /*002c*/ 	.word	0x00000010


	//----- nvinfo : EIATTR_MAX_THREADS
	.align		4
.L_502:
        /*0030*/ 	.byte	0x04, 0x05
        /*0032*/ 	.short	(.L_504 - .L_503)
.L_503:
        /*0034*/ 	.word	0x00000100
        /*0038*/ 	.word	0x00000001
        /*003c*/ 	.word	0x00000001


	//----- nvinfo : EIATTR_CBANK_PARAM_SIZE
	.align		4
.L_504:
        /*0040*/ 	.byte	0x03, 0x19
        /*0042*/ 	.short	0x0278


	//----- nvinfo : EIATTR_PARAM_CBANK
	.align		4
        /*0044*/ 	.byte	0x04, 0x0a
        /*0046*/ 	.short	(.L_506 - .L_505)
	.align		4
.L_505:
        /*0048*/ 	.word	index@(.nv.constant0._ZN7cutlass13device_kernelIN5flash19enable_sm80_to_sm89INS1_16FlashAttnBwdSm80INS1_25CollectiveMainloopBwdSm80ILi2ELi1EN4cute5tupleIJNS5_1CILi64EEENS7_ILi96EEENS7_ILi128EEEEEENS_6half_tEfNS_4arch4Sm80ELb0ELb1ELb0ELb1ELb0ELb0ELb0ELb0ELi2ELi2ELi2ELi2ELb1EEENS1_24CollectiveEpilogueBwdGQAISB_fSE_Li256ELb1ELb0EEENS1_19SingleTileSchedulerILb1ELb0ELb0ELi96EEEEEEEEEvNT_6ParamsE)
        /*004c*/ 	.short	0x0380
        /*004e*/ 	.short	0x0278


	//----- nvinfo : EIATTR_SW_WAR
	.align		4
.L_506:
        /*0050*/ 	.byte	0x04, 0x36
        /*0052*/ 	.short	(.L_508 - .L_507)
.L_507:
        /*0054*/ 	.word	0x00000008
.L_508:


//--------------------- .nv.info._ZN7cutlass13device_kernelIN5flash19enable_sm80_to_sm89INS1_16FlashAttnBwdSm80INS1_25CollectiveMainloopBwdSm80ILi2ELi1EN4cute5tupleIJNS5_1CILi64EEENS7_ILi96EEENS7_ILi128EEEEEENS_6half_tEfNS_4arch4Sm80ELb0ELb1ELb0ELb1ELb1ELb0ELb0ELb0ELi2ELi2ELi2ELi2ELb1EEENS1_24CollectiveEpilogueBwdGQAISB_fSE_Li256ELb1ELb1EEENS1_19SingleTileSchedulerILb1ELb0ELb0ELi96EEEEEEEEEvNT_6ParamsE --------------------------
	.section	.nv.info._ZN7cutlass13device_kernelIN5flash19enable_sm80_to_sm89INS1_16FlashAttnBwdSm80INS1_25CollectiveMainloopBwdSm80ILi2ELi1EN4cute5tupleIJNS5_1CILi64EEENS7_ILi96EEENS7_ILi128EEEEEENS_6half_tEfNS_4arch4Sm80ELb0ELb1ELb0ELb1ELb1ELb0ELb0ELb0ELi2ELi2ELi2ELi2ELb1EEENS1_24CollectiveEpilogueBwdGQAISB_fSE_Li256ELb1ELb1EEENS1_19SingleTileSchedulerILb1ELb0ELb0ELi96EEEEEEEEEvNT_6ParamsE,"",@"SHT_CUDA_INFO"
	.sectionflags	@""
	.align	4


	//----- nvinfo : EIATTR_CUDA_API_VERSION
	.align		4
        /*0000*/ 	.byte	0x04, 0x37
        /*0002*/ 	.short	(.L_510 - .L_509)
.L_509:
        /*0004*/ 	.word	0x00000082


	//----- nvinfo : EIATTR_KPARAM_INFO
	.align		4
.L_510:
        /*0008*/ 	.byte	0x04, 0x17
        /*000a*/ 	.short	(.L_512 - .L_511)
.L_511:
        /*000c*/ 	.word	0x00000000
        /*0010*/ 	.short	0x0000
        /*0012*/ 	.short	0x0000
        /*0014*/ 	.byte	0x00, 0xf0, 0xe1, 0x09


	//----- nvinfo : EIATTR_SPARSE_MMA_MASK
	.align		4
.L_512:
        /*0018*/ 	.byte	0x03, 0x50
        /*001a*/ 	.short	0x0000


	//----- nvinfo : EIATTR_MAXREG_COUNT
	.align		4
        /*001c*/ 	.byte	0x03, 0x1b
        /*001e*/ 	.short	0x00ff


	//----- nvinfo : EIATTR_MERCURY_ISA_VERSION
	.align		4
        /*0020*/ 	.byte	0x03, 0x5f
        /*0022*/ 	.short	0x0101


	//----- nvinfo : EIATTR_VRC_CTA_INIT_COUNT
	.align		4
        /*0024*/ 	.byte	0x02, 0x4a
	.zero		1
	.zero		1


	//----- nvinfo : EIATTR_EXIT_INSTR_OFFSETS
	.align		4
        /*0028*/ 	.byte	0x04, 0x1c
        /*002a*/ 	.short	(.L_514 - .L_513)


	//   ....[0]....
.L_513:
        /*002c*/ 	.word	0x00000010


	//----- nvinfo : EIATTR_MAX_THREADS
	.align		4
.L_514:
        /*0030*/ 	.byte	0x04, 0x05
        /*0032*/ 	.short	(.L_516 - .L_515)
.L_515:
        /*0034*/ 	.word	0x00000100
        /*0038*/ 	.word	0x00000001
        /*003c*/ 	.word	0x00000001


	//----- nvinfo : EIATTR_CBANK_PARAM_SIZE
	.align		4
.L_516:
        /*0040*/ 	.byte	0x03, 0x19
        /*0042*/ 	.short	0x0278


	//----- nvinfo : EIATTR_PARAM_CBANK
	.align		4
        /*0044*/ 	.byte	0x04, 0x0a
        /*0046*/ 	.short	(.L_518 - .L_517)
	.align		4
.L_517:
        /*0048*/ 	.word	index@(.nv.constant0._ZN7cutlass13device_kernelIN5flash19enable_sm80_to_sm89INS1_16FlashAttnBwdSm80INS1_25CollectiveMainloopBwdSm80ILi2ELi1EN4cute5tupleIJNS5_1CILi64EEENS7_ILi96EEENS7_ILi128EEEEEENS_6half_tEfNS_4arch4Sm80ELb0ELb1ELb0ELb1ELb1ELb0ELb0ELb0ELi2ELi2ELi2ELi2ELb1EEENS1_24CollectiveEpilogueBwdGQAISB_fSE_Li256ELb1ELb1EEENS1_19SingleTileSchedulerILb1ELb0ELb0ELi96EEEEEEEEEvNT_6ParamsE)
        /*004c*/ 	.short	0x0380
        /*004e*/ 	.short	0x0278


	//----- nvinfo : EIATTR_SW_WAR
	.align		4
.L_518:
        /*0050*/ 	.byte	0x04, 0x36
        /*0052*/ 	.short	(.L_520 - .L_519)
.L_519:
        /*0054*/ 	.word	0x00000008
.L_520:


//--------------------- .nv.info._ZN7cutlass13device_kernelIN5flash19enable_sm80_to_sm89INS1_16FlashAttnBwdSm80INS1_25CollectiveMainloopBwdSm80ILi2ELi1EN4cute5tupleIJNS5_1CILi64EEENS7_ILi96EEENS7_ILi128EEEEEENS_6half_tEfNS_4arch4Sm80ELb1ELb0ELb0ELb0ELb0ELb0ELb0ELb0ELi2ELi2ELi2ELi2ELb1EEENS1_21CollectiveEpilogueBwdISB_SC_SE_Li256ELb0ELb0ELi4EEENS1_25SingleTileBwdLPTSchedulerILb0ELi96ELb0EEEEEEEEEvNT_6ParamsE --------------------------
	.section	.nv.info._ZN7cutlass13device_kernelIN5flash19enable_sm80_to_sm89INS1_16FlashAttnBwdSm80INS1_25CollectiveMainloopBwdSm80ILi2ELi1EN4cute5tupleIJNS5_1CILi64EEENS7_ILi96EEENS7_ILi128EEEEEENS_6half_tEfNS_4arch4Sm80ELb1ELb0ELb0ELb0ELb0ELb0ELb0ELb0ELi2ELi2ELi2ELi2ELb1EEENS1_21CollectiveEpilogueBwdISB_SC_SE_Li256ELb0ELb0ELi4EEENS1_25SingleTileBwdLPTSchedulerILb0ELi96ELb0EEEEEEEEEvNT_6ParamsE,"",@"SHT_CUDA_INFO"
	.sectionflags	@""
	.align	4


	//----- nvinfo : EIATTR_CUDA_API_VERSION
	.align		4
        /*0000*/ 	.byte	0x04, 0x37
        /*0002*/ 	.short	(.L_522 - .L_521)
.L_521:
        /*0004*/ 	.word	0x00000082


	//----- nvinfo : EIATTR_KPARAM_INFO
	.align		4
.L_522:
        /*0008*/ 	.byte	0x04, 0x17
        /*000a*/ 	.short	(.L_524 - .L_523)
.L_523:
        /*000c*/ 	.word	0x00000000
        /*0010*/ 	.short	0x0000
        /*0012*/ 	.short	0x0000
        /*0014*/ 	.byte	0x00, 0xf0, 0x21, 0x0a


	//----- nvinfo : EIATTR_SPARSE_MMA_MASK
	.align		4
.L_524:
        /*0018*/ 	.byte	0x03, 0x50
        /*001a*/ 	.short	0x0000


	//----- nvinfo : EIATTR_MAXREG_COUNT
	.align		4
        /*001c*/ 	.byte	0x03, 0x1b
        /*001e*/ 	.short	0x00ff


	//----- nvinfo : EIATTR_MERCURY_ISA_VERSION
	.align		4
        /*0020*/ 	.byte	0x03, 0x5f
        /*0022*/ 	.short	0x0101


	//----- nvinfo : EIATTR_VRC_CTA_INIT_COUNT
	.align		4
        /*0024*/ 	.byte	0x02, 0x4a
	.zero		1
	.zero		1


	//----- nvinfo : EIATTR_EXIT_INSTR_OFFSETS
	.align		4
        /*0028*/ 	.byte	0x04, 0x1c
        /*002a*/ 	.short	(.L_526 - .L_525)


	//   ....[0]....
.L_525:
        /*002c*/ 	.word	0x00000010


	//----- nvinfo : EIATTR_MAX_THREADS
	.align		4
.L_526:
        /*0030*/ 	.byte	0x04, 0x05
        /*0032*/ 	.short	(.L_528 - .L_527)
.L_527:
        /*0034*/ 	.word	0x00000100
        /*0038*/ 	.word	0x00000001
        /*003c*/ 	.word	0x00000001


	//----- nvinfo : EIATTR_CBANK_PARAM_SIZE
	.align		4
.L_528:
        /*0040*/ 	.byte	0x03, 0x19
        /*0042*/ 	.short	0x0288


	//----- nvinfo : EIATTR_PARAM_CBANK
	.align		4
        /*0044*/ 	.byte	0x04, 0x0a
        /*0046*/ 	.short	(.L_530 - .L_529)
	.align		4
.L_529:
        /*0048*/ 	.word	index@(.nv.constant0._ZN7cutlass13device_kernelIN5flash19enable_sm80_to_sm89INS1_16FlashAttnBwdSm80INS1_25CollectiveMainloopBwdSm80ILi2ELi1EN4cute5tupleIJNS5_1CILi64EEENS7_ILi96EEENS7_ILi128EEEEEENS_6half_tEfNS_4arch4Sm80ELb1ELb0ELb0ELb0ELb0ELb0ELb0ELb0ELi2ELi2ELi2ELi2ELb1EEENS1_21CollectiveEpilogueBwdISB_SC_SE_Li256ELb0ELb0ELi4EEENS1_25SingleTileBwdLPTSchedulerILb0ELi96ELb0EEEEEEEEEvNT_6ParamsE)
        /*004c*/ 	.short	0x0380
        /*004e*/ 	.short	0x0288


	//----- nvinfo : EIATTR_SW_WAR
	.align		4
.L_530:
        /*0050*/ 	.byte	0x04, 0x36
        /*0052*/ 	.short	(.L_532 - .L_531)
.L_531:
        /*0054*/ 	.word	0x00000008
.L_532:


//--------------------- .nv.info._ZN7cutlass13device_kernelIN5flash19enable_sm80_to_sm89INS1_16FlashAttnBwdSm80INS1_25CollectiveMainloopBwdSm80ILi2ELi1EN4cute5tupleIJNS5_1CILi64EEENS7_ILi96EEENS7_ILi128EEEEEENS_6half_tEfNS_4arch4Sm80ELb1ELb0ELb0ELb0ELb1ELb0ELb0ELb0ELi2ELi2ELi2ELi2ELb1EEENS1_21CollectiveEpilogueBwdISB_SC_SE_Li256ELb0ELb0ELi4EEENS1_25SingleTileBwdLPTSchedulerILb0ELi96ELb1EEEEEEEEEvNT_6ParamsE --------------------------
	.section	.nv.info._ZN7cutlass13device_kernelIN5flash19enable_sm80_to_sm89INS1_16FlashAttnBwdSm80INS1_25CollectiveMainloopBwdSm80ILi2ELi1EN4cute5tupleIJNS5_1CILi64EEENS7_ILi96EEENS7_ILi128EEEEEENS_6half_tEfNS_4arch4Sm80ELb1ELb0ELb0ELb0ELb1ELb0ELb0ELb0ELi2ELi2ELi2ELi2ELb1EEENS1_21CollectiveEpilogueBwdISB_SC_SE_Li256ELb0ELb0ELi4EEENS1_25SingleTileBwdLPTSchedulerILb0ELi96ELb1EEEEEEEEEvNT_6ParamsE,"",@"SHT_CUDA_INFO"
	.sectionflags	@""
	.align	4


	//----- nvinfo : EIATTR_CUDA_API_VERSION
	.align		4
        /*0000*/ 	.byte	0x04, 0x37
        /*0002*/ 	.short	(.L_534 - .L_533)
.L_533:
        /*0004*/ 	.word	0x00000082


	//----- nvinfo : EIATTR_KPARAM_INFO
	.align		4
.L_534:
        /*0008*/ 	.byte	0x04, 0x17
        /*000a*/ 	.short	(.L_536 - .L_535)
.L_535:
        /*000c*/ 	.word	0x00000000
        /*0010*/ 	.short	0x0000
        /*0012*/ 	.short	0x0000
        /*0014*/ 	.byte	0x00, 0xf0, 0x21, 0x0a


	//----- nvinfo : EIATTR_SPARSE_MMA_MASK
	.align		4
.L_536:
        /*0018*/ 	.byte	0x03, 0x50
        /*001a*/ 	.short	0x0000


	//----- nvinfo : EIATTR_MAXREG_COUNT
	.align		4
        /*001c*/ 	.byte	0x03, 0x1b
        /*001e*/ 	.short	0x00ff


	//----- nvinfo : EIATTR_MERCURY_ISA_VERSION
	.align		4
        /*0020*/ 	.byte	0x03, 0x5f
        /*0022*/ 	.short	0x0101


	//----- nvinfo : EIATTR_VRC_CTA_INIT_COUNT
	.align		4
        /*0024*/ 	.byte	0x02, 0x4a
	.zero		1
	.zero		1


	//----- nvinfo : EIATTR_EXIT_INSTR_OFFSETS
	.align		4
        /*0028*/ 	.byte	0x04, 0x1c
        /*002a*/ 	.short	(.L_538 - .L_537)


	//   ....[0]....
.L_537:
        /*002c*/ 	.word	0x00000010


	//----- nvinfo : EIATTR_MAX_THREADS
	.align		4
.L_538:
        /*0030*/ 	.byte	0x04, 0x05
        /*0032*/ 	.short	(.L_540 - .L_539)
.L_539:
        /*0034*/ 	.word	0x00000100
        /*0038*/ 	.word	0x00000001
        /*003c*/ 	.word	0x00000001


	//----- nvinfo : EIATTR_CBANK_PARAM_SIZE
	.align		4
.L_540:
        /*0040*/ 	.byte	0x03, 0x19
        /*0042*/ 	.short	0x0288


	//----- nvinfo : EIATTR_PARAM_CBANK
	.align		4
        /*0044*/ 	.byte	0x04, 0x0a
        /*0046*/ 	.short	(.L_542 - .L_541)
	.align		4
.L_541:
        /*0048*/ 	.word	index@(.nv.constant0._ZN7cutlass13device_kernelIN5flash19enable_sm80_to_sm89INS1_16FlashAttnBwdSm80INS1_25CollectiveMainloopBwdSm80ILi2ELi1EN4cute5tupleIJNS5_1CILi64EEENS7_ILi96EEENS7_ILi128EEEEEENS_6half_tEfNS_4arch4Sm80ELb1ELb0ELb0ELb0ELb1ELb0ELb0ELb0ELi2ELi2ELi2ELi2ELb1EEENS1_21CollectiveEpilogueBwdISB_SC_SE_Li256ELb0ELb0ELi4EEENS1_25SingleTileBwdLPTSchedulerILb0ELi96ELb1EEEEEEEEEvNT_6ParamsE)
        /*004c*/ 	.short	0x0380
        /*004e*/ 	.short	0x0288


	//----- nvinfo : EIATTR_SW_WAR
	.align		4
.L_542:
        /*0050*/ 	.byte	0x04, 0x36
        /*0052*/ 	.short	(.L_544 - .L_543)
.L_543:
        /*0054*/ 	.word	0x00000008
.L_544:


//--------------------- .nv.info._ZN7cutlass13device_kernelIN5flash19enable_sm80_to_sm89INS1_16FlashAttnBwdSm80INS1_25CollectiveMainloopBwdSm80ILi2ELi1EN4cute5tupleIJNS5_1CILi64EEENS7_ILi96EEENS7_ILi128EEEEEENS_6half_tEfNS_4arch4Sm80ELb1ELb0ELb0ELb0ELb0ELb0ELb0ELb0ELi2ELi2ELi2ELi2ELb1EEENS1_24CollectiveEpilogueBwdGQAISB_fSE_Li256ELb0ELb0EEENS1_25SingleTileBwdLPTSchedulerILb0ELi96ELb0EEEEEEEEEvNT_6ParamsE --------------------------
	.section	.nv.info._ZN7cutlass13device_kernelIN5flash19enable_sm80_to_sm89INS1_16FlashAttnBwdSm80INS1_25CollectiveMainloopBwdSm80ILi2ELi1EN4cute5tupleIJNS5_1CILi64EEENS7_ILi96EEENS7_ILi128EEEEEENS_6half_tEfNS_4arch4Sm80ELb1ELb0ELb0ELb0ELb0ELb0ELb0ELb0ELi2ELi2ELi2ELi2ELb1EEENS1_24CollectiveEpilogueBwdGQAISB_fSE_Li256ELb0ELb0EEENS1_25SingleTileBwdLPTSchedulerILb0ELi96ELb0EEEEEEEEEvNT_6ParamsE,"",@"SHT_CUDA_INFO"
	.sectionflags	@""
	.align	4


	//----- nvinfo : EIATTR_CUDA_API_VERSION
	.align		4
        /*0000*/ 	.byte	0x04, 0x37
        /*0002*/ 	.short	(.L_546 - .L_545)
.L_545:
        /*0004*/ 	.word	0x00000082


	//----- nvinfo : EIATTR_KPARAM_INFO
	.align		4
.L_546:
        /*0008*/ 	.byte	0x04, 0x17
        /*000a*/ 	.short	(.L_548 - .L_547)
.L_547:
        /*000c*/ 	.word	0x00000000
        /*0010*/ 	.short	0x0000
        /*0012*/ 	.short	0x0000
        /*0014*/ 	.byte	0x00, 0xf0, 0x41, 0x0a


	//----- nvinfo : EIATTR_SPARSE_MMA_MASK
	.align		4
.L_548:
        /*0018*/ 	.byte	0x03, 0x50
        /*001a*/ 	.short	0x0000


	//----- nvinfo : EIATTR_MAXREG_COUNT
	.align		4
        /*001c*/ 	.byte	0x03, 0x1b
        /*001e*/ 	.short	0x00ff


	//----- nvinfo : EIATTR_MERCURY_ISA_VERSION
	.align		4
        /*0020*/ 	.byte	0x03, 0x5f
        /*0022*/ 	.short	0x0101


	//----- nvinfo : EIATTR_VRC_CTA_INIT_COUNT
	.align		4
        /*0024*/ 	.byte	0x02, 0x4a
	.zero		1
	.zero		1


	//----- nvinfo : EIATTR_EXIT_INSTR_OFFSETS
	.align		4
        /*0028*/ 	.byte	0x04, 0x1c
        /*002a*/ 	.short	(.L_550 - .L_549)


	//   ....[0]....
.L_549:
        /*002c*/ 	.word	0x00000010


	//----- nvinfo : EIATTR_MAX_THREADS
	.align		4
.L_550:
        /*0030*/ 	.byte	0x04, 0x05
        /*0032*/ 	.short	(.L_552 - .L_551)
.L_551:
        /*0034*/ 	.word	0x00000100
        /*0038*/ 	.word	0x00000001
        /*003c*/ 	.word	0x00000001


	//----- nvinfo : EIATTR_CBANK_PARAM_SIZE
	.align		4
.L_552:
        /*0040*/ 	.byte	0x03, 0x19
        /*0042*/ 	.short	0x0290


	//----- nvinfo : EIATTR_PARAM_CBANK
	.align		4
        /*0044*/ 	.byte	0x04, 0x0a
        /*0046*/ 	.short	(.L_554 - .L_553)
	.align		4
.L_553:
        /*0048*/ 	.word	index@(.nv.constant0._ZN7cutlass13device_kernelIN5flash19enable_sm80_to_sm89INS1_16FlashAttnBwdSm80INS1_25CollectiveMainloopBwdSm80ILi2ELi1EN4cute5tupleIJNS5_1CILi64EEENS7_ILi96EEENS7_ILi128EEEEEENS_6half_tEfNS_4arch4Sm80ELb1ELb0ELb0ELb0ELb0ELb0ELb0ELb0ELi2ELi2ELi2ELi2ELb1EEENS1_24CollectiveEpilogueBwdGQAISB_fSE_Li256ELb0ELb0EEENS1_25SingleTileBwdLPTSchedulerILb0ELi96ELb0EEEEEEEEEvNT_6ParamsE)
        /*004c*/ 	.short	0x0380
        /*004e*/ 	.short	0x0290


	//----- nvinfo : EIATTR_SW_WAR
	.align		4
.L_554:
        /*0050*/ 	.byte	0x04, 0x36
        /*0052*/ 	.short	(.L_556 - .L_555)
.L_555:
        /*0054*/ 	.word	0x00000008
.L_556:


//--------------------- .nv.info._ZN7cutlass13device_kernelIN5flash19enable_sm80_to_sm89INS1_16FlashAttnBwdSm80INS1_25CollectiveMainloopBwdSm80ILi2ELi1EN4cute5tupleIJNS5_1CILi64EEENS7_ILi96EEENS7_ILi128EEEEEENS_6half_tEfNS_4arch4Sm80ELb1ELb0ELb0ELb0ELb1ELb0ELb0ELb0ELi2ELi2ELi2ELi2ELb1EEENS1_24CollectiveEpilogueBwdGQAISB_fSE_Li256ELb0ELb1EEENS1_25SingleTileBwdLPTSchedulerILb0ELi96ELb1EEEEEEEEEvNT_6ParamsE --------------------------
	.section	.nv.info._ZN7cutlass13device_kernelIN5flash19enable_sm80_to_sm89INS1_16FlashAttnBwdSm80INS1_25CollectiveMainloopBwdSm80ILi2ELi1EN4cute5tupleIJNS5_1CILi64EEENS7_ILi96EEENS7_ILi128EEEEEENS_6half_tEfNS_4arch4Sm80ELb1ELb0ELb0ELb0ELb1ELb0ELb0ELb0ELi2ELi2ELi2ELi2ELb1EEENS1_24CollectiveEpilogueBwdGQAISB_fSE_Li256ELb0ELb1EEENS1_25SingleTileBwdLPTSchedulerILb0ELi96ELb1EEEEEEEEEvNT_6ParamsE,"",@"SHT_CUDA_INFO"
	.sectionflags	@""
	.align	4


	//----- nvinfo : EIATTR_CUDA_API_VERSION
	.align		4
        /*0000*/ 	.byte	0x04, 0x37
        /*0002*/ 	.short	(.L_558 - .L_557)
.L_557:
        /*0004*/ 	.word	0x00000082


	//----- nvinfo : EIATTR_KPARAM_INFO
	.align		4
.L_558:
        /*0008*/ 	.byte	0x04, 0x17
        /*000a*/ 	.short	(.L_560 - .L_559)
.L_559:
        /*000c*/ 	.word	0x00000000
        /*0010*/ 	.short	0x0000
        /*0012*/ 	.short	0x0000
        /*0014*/ 	.byte	0x00, 0xf0, 0x41, 0x0a


	//----- nvinfo : EIATTR_SPARSE_MMA_MASK
	.align		4
.L_560:
        /*0018*/ 	.byte	0x03, 0x50
        /*001a*/ 	.short	0x0000


	//----- nvinfo : EIATTR_MAXREG_COUNT
	.align		4
        /*001c*/ 	.byte	0x03, 0x1b
        /*001e*/ 	.short	0x00ff


	//----- nvinfo : EIATTR_MERCURY_ISA_VERSION
	.align		4
        /*0020*/ 	.byte	0x03, 0x5f
        /*0022*/ 	.short	0x0101


	//----- nvinfo : EIATTR_VRC_CTA_INIT_COUNT
	.align		4
        /*0024*/ 	.byte	0x02, 0x4a
	.zero		1
	.zero		1


	//----- nvinfo : EIATTR_EXIT_INSTR_OFFSETS
	.align		4
        /*0028*/ 	.byte	0x04, 0x1c
        /*002a*/ 	.short	(.L_562 - .L_561)


	//   ....[0]....
.L_561:
        /*002c*/ 	.word	0x00000010


	//----- nvinfo : EIATTR_MAX_THREADS
	.align		4
.L_562:
        /*0030*/ 	.byte	0x04, 0x05
        /*0032*/ 	.short	(.L_564 - .L_563)
.L_563:
        /*0034*/ 	.word	0x00000100
        /*0038*/ 	.word	0x00000001
        /*003c*/ 	.word	0x00000001


	//----- nvinfo : EIATTR_CBANK_PARAM_SIZE
	.align		4
.L_564:
        /*0040*/ 	.byte	0x03, 0x19
        /*0042*/ 	.short	0x0290


	//----- nvinfo : EIATTR_PARAM_CBANK
	.align		4
        /*0044*/ 	.byte	0x04, 0x0a
        /*0046*/ 	.short	(.L_566 - .L_565)
	.align		4
.L_565:
        /*0048*/ 	.word	index@(.nv.constant0._ZN7cutlass13device_kernelIN5flash19enable_sm80_to_sm89INS1_16FlashAttnBwdSm80INS1_25CollectiveMainloopBwdSm80ILi2ELi1EN4cute5tupleIJNS5_1CILi64EEENS7_ILi96EEENS7_ILi128EEEEEENS_6half_tEfNS_4arch4Sm80ELb1ELb0ELb0ELb0ELb1ELb0ELb0ELb0ELi2ELi2ELi2ELi2ELb1EEENS1_24CollectiveEpilogueBwdGQAISB_fSE_Li256ELb0ELb1EEENS1_25SingleTileBwdLPTSchedulerILb0ELi96ELb1EEEEEEEEEvNT_6ParamsE)
        /*004c*/ 	.short	0x0380
        /*004e*/ 	.short	0x0290


	//----- nvinfo : EIATTR_SW_WAR
	.align		4
.L_566:
        /*0050*/ 	.byte	0x04, 0x36
        /*0052*/ 	.short	(.L_568 - .L_567)
.L_567:
        /*0054*/ 	.word	0x00000008
.L_568:


//--------------------- .nv.info._ZN7cutlass13device_kernelIN5flash19enable_sm80_to_sm89INS1_16FlashAttnBwdSm80INS1_25CollectiveMainloopBwdSm80ILi2ELi1EN4cute5tupleIJNS5_1CILi64EEENS7_ILi96EEENS7_ILi128EEEEEENS_6half_tEfNS_4arch4Sm80ELb1ELb0ELb0ELb1ELb0ELb0ELb0ELb0ELi2ELi2ELi2ELi2ELb1EEENS1_21CollectiveEpilogueBwdISB_SC_SE_Li256ELb1ELb0ELi4EEENS1_25SingleTileBwdLPTSchedulerILb1ELi96ELb0EEEEEEEEEvNT_6ParamsE --------------------------
	.section	.nv.info._ZN7cutlass13device_kernelIN5flash19enable_sm80_to_sm89INS1_16FlashAttnBwdSm80INS1_25CollectiveMainloopBwdSm80ILi2ELi1EN4cute5tupleIJNS5_1CILi64EEENS7_ILi96EEENS7_ILi128EEEEEENS_6half_tEfNS_4arch4Sm80ELb1ELb0ELb0ELb1ELb0ELb0ELb0ELb0ELi2ELi2ELi2ELi2ELb1EEENS1_21CollectiveEpilogueBwdISB_SC_SE_Li256ELb1ELb0ELi4EEENS1_25SingleTileBwdLPTSchedulerILb1ELi96ELb0EEEEEEEEEvNT_6ParamsE,"",@"SHT_CUDA_INFO"
	.sectionflags	@""
	.align	4


	//----- nvinfo : EIATTR_CUDA_API_VERSION
	.align		4
        /*0000*/ 	.byte	0x04, 0x37
        /*0002*/ 	.short	(.L_570 - .L_569)
.L_569:
        /*0004*/ 	.word	0x00000082


	//----- nvinfo : EIATTR_KPARAM_INFO
	.align		4
.L_570:
        /*0008*/ 	.byte	0x04, 0x17
        /*000a*/ 	.short	(.L_572 - .L_571)
.L_571:
        /*000c*/ 	.word	0x00000000
        /*0010*/ 	.short	0x0000
        /*0012*/ 	.short	0x0000
        /*0014*/ 	.byte	0x00, 0xf0, 0x21, 0x0a


	//----- nvinfo : EIATTR_SPARSE_MMA_MASK
	.align		4
.L_572:
        /*0018*/ 	.byte	0x03, 0x50
        /*001a*/ 	.short	0x0000


	//----- nvinfo : EIATTR_MAXREG_COUNT
	.align		4
        /*001c*/ 	.byte	0x03, 0x1b
        /*001e*/ 	.short	0x00ff


	//----- nvinfo : EIATTR_MERCURY_ISA_VERSION
	.align		4
        /*0020*/ 	.byte	0x03, 0x5f
        /*0022*/ 	.short	0x0101


	//----- nvinfo : EIATTR_VRC_CTA_INIT_COUNT
	.align		4
        /*0024*/ 	.byte	0x02, 0x4a
	.zero		1
	.zero		1


	//----- nvinfo : EIATTR_EXIT_INSTR_OFFSETS
	.align		4
        /*0028*/ 	.byte	0x04, 0x1c
        /*002a*/ 	.short	(.L_574 - .L_573)


	//   ....[0]....
.L_573:
        /*002c*/ 	.word	0x00000010


	//----- nvinfo : EIATTR_MAX_THREADS
	.align		4
.L_574:
        /*0030*/ 	.byte	0x04, 0x05
        /*0032*/ 	.short	(.L_576 - .L_575)
.L_575:
        /*0034*/ 	.word	0x00000100
        /*0038*/ 	.word	0x00000001
        /*003c*/ 	.word	0x00000001


	//----- nvinfo : EIATTR_CBANK_PARAM_SIZE
	.align		4
.L_576:
        /*0040*/ 	.byte	0x03, 0x19
        /*0042*/ 	.short	0x0288


	//----- nvinfo : EIATTR_PARAM_CBANK
	.align		4
        /*0044*/ 	.byte	0x04, 0x0a
        /*0046*/ 	.short	(.L_578 - .L_577)
	.align		4
.L_577:
        /*0048*/ 	.word	index@(.nv.constant0._ZN7cutlass13device_kernelIN5flash19enable_sm80_to_sm89INS1_16FlashAttnBwdSm80INS1_25CollectiveMainloopBwdSm80ILi2ELi1EN4cute5tupleIJNS5_1CILi64EEENS7_ILi96EEENS7_ILi128EEEEEENS_6half_tEfNS_4arch4Sm80ELb1ELb0ELb0ELb1ELb0ELb0ELb0ELb0ELi2ELi2ELi2ELi2ELb1EEENS1_21CollectiveEpilogueBwdISB_SC_SE_Li256ELb1ELb0ELi4EEENS1_25SingleTileBwdLPTSchedulerILb1ELi96ELb0EEEEEEEEEvNT_6ParamsE)
        /*004c*/ 	.short	0x0380
        /*004e*/ 	.short	0x0288


	//----- nvinfo : EIATTR_SW_WAR
	.align		4
.L_578:
        /*0050*/ 	.byte	0x04, 0x36
        /*0052*/ 	.short	(.L_580 - .L_579)
.L_579:
        /*0054*/ 	.word	0x00000008
.L_580:


//--------------------- .nv.info._ZN7cutlass13device_kernelIN5flash19enable_sm80_to_sm89INS1_16FlashAttnBwdSm80INS1_25CollectiveMainloopBwdSm80ILi2ELi1EN4cute5tupleIJNS5_1CILi64EEENS7_ILi96EEENS7_ILi128EEEEEENS_6half_tEfNS_4arch4Sm80ELb1ELb0ELb0ELb1ELb1ELb0ELb0ELb0ELi2ELi2ELi2ELi2ELb1EEENS1_21CollectiveEpilogueBwdISB_SC_SE_Li256ELb1ELb0ELi4EEENS1_25SingleTileBwdLPTSchedulerILb1ELi96ELb1EEEEEEEEEvNT_6ParamsE --------------------------
	.section	.nv.info._ZN7cutlass13device_kernelIN5flash19enable_sm80_to_sm89INS1_16FlashAttnBwdSm80INS1_25CollectiveMainloopBwdSm80ILi2ELi1EN4cute5tupleIJNS5_1CILi64EEENS7_ILi96EEENS7_ILi128EEEEEENS_6half_tEfNS_4arch4Sm80ELb1ELb0ELb0ELb1ELb1ELb0ELb0ELb0ELi2ELi2ELi2ELi2ELb1EEENS1_21CollectiveEpilogueBwdISB_SC_SE_Li256ELb1ELb0ELi4EEENS1_25SingleTileBwdLPTSchedulerILb1ELi96ELb1EEEEEEEEEvNT_6ParamsE,"",@"SHT_CUDA_INFO"
	.sectionflags	@""
	.align	4


	//----- nvinfo : EIATTR_CUDA_API_VERSION
	.align		4
        /*0000*/ 	.byte	0x04, 0x37
        /*0002*/ 	.short	(.L_582 - .L_581)
.L_581:
        /*0004*/ 	.word	0x00000082


	//----- nvinfo : EIATTR_KPARAM_INFO
	.align		4
.L_582:
        /*0008*/ 	.byte	0x04, 0x17
        /*000a*/ 	.short	(.L_584 - .L_583)
.L_583:
        /*000c*/ 	.word	0x00000000
        /*0010*/ 	.short	0x0000
        /*0012*/ 	.short	0x0000
        /*0014*/ 	.byte	0x00, 0xf0, 0x21, 0x0a


	//----- nvinfo : EIATTR_SPARSE_MMA_MASK
	.align		4
.L_584:
        /*0018*/ 	.byte	0x03, 0x50
        /*001a*/ 	.short	0x0000


	//----- nvinfo : EIATTR_MAXREG_COUNT
	.align		4
        /*001c*/ 	.byte	0x03, 0x1b
        /*001e*/ 	.short	0x00ff


	//----- nvinfo : EIATTR_MERCURY_ISA_VERSION
	.align		4
        /*0020*/ 	.byte	0x03, 0x5f
        /*0022*/ 	.short	0x0101


	//----- nvinfo : EIATTR_VRC_CTA_INIT_COUNT
	.align		4
        /*0024*/ 	.byte	0x02, 0x4a
	.zero		1
	.zero		1


	//----- nvinfo : EIATTR_EXIT_INSTR_OFFSETS
	.align		4
        /*0028*/ 	.byte	0x04, 0x1c
        /*002a*/ 	.short	(.L_586 - .L_585)


	//   ....[0]....
.L_585:
        /*002c*/ 	.word	0x00000010


	//----- nvinfo : EIATTR_MAX_THREADS
	.align		4
.L_586:
        /*0030*/ 	.byte	0x04, 0x05
        /*0032*/ 	.short	(.L_588 - .L_587)
.L_587:
        /*0034*/ 	.word	0x00000100
        /*0038*/ 	.word	0x00000001
        /*003c*/ 	.word	0x00000001


	//----- nvinfo : EIATTR_CBANK_PARAM_SIZE
	.align		4
.L_588:
        /*0040*/ 	.byte	0x03, 0x19
        /*0042*/ 	.short	0x0288


	//----- nvinfo : EIATTR_PARAM_CBANK
	.align		4
        /*0044*/ 	.byte	0x04, 0x0a
        /*0046*/ 	.short	(.L_590 - .L_589)
	.align		4
.L_589:
        /*0048*/ 	.word	index@(.nv.constant0._ZN7cutlass13device_kernelIN5flash19enable_sm80_to_sm89INS1_16FlashAttnBwdSm80INS1_25CollectiveMainloopBwdSm80ILi2ELi1EN4cute5tupleIJNS5_1CILi64EEENS7_ILi96EEENS7_ILi128EEEEEENS_6half_tEfNS_4arch4Sm80ELb1ELb0ELb0ELb1ELb1ELb0ELb0ELb0ELi2ELi2ELi2ELi2ELb1EEENS1_21CollectiveEpilogueBwdISB_SC_SE_Li256ELb1ELb0ELi4EEENS1_25SingleTileBwdLPTSchedulerILb1ELi96ELb1EEEEEEEEEvNT_6ParamsE)
        /*004c*/ 	.short	0x0380
        /*004e*/ 	.short	0x0288


	//----- nvinfo : EIATTR_SW_WAR
	.align		4
.L_590:
        /*0050*/ 	.byte	0x04, 0x36
        /*0052*/ 	.short	(.L_592 - .L_591)
.L_591:
        /*0054*/ 	.word	0x00000008
.L_592:


//--------------------- .nv.info._ZN7cutlass13device_kernelIN5flash19enable_sm80_to_sm89INS1_16FlashAttnBwdSm80INS1_25CollectiveMainloopBwdSm80ILi2ELi1EN4cute5tupleIJNS5_1CILi64EEENS7_ILi96EEENS7_ILi128EEEEEENS_6half_tEfNS_4arch4Sm80ELb1ELb0ELb0ELb1ELb0ELb0ELb0ELb0ELi2ELi2ELi2ELi2ELb1EEENS1_24CollectiveEpilogueBwdGQAISB_fSE_Li256ELb1ELb0EEENS1_25SingleTileBwdLPTSchedulerILb1ELi96ELb0EEEEEEEEEvNT_6ParamsE --------------------------
	.section	.nv.info._ZN7cutlass13device_kernelIN5flash19enable_sm80_to_sm89INS1_16FlashAttnBwdSm80INS1_25CollectiveMainloopBwdSm80ILi2ELi1EN4cute5tupleIJNS5_1CILi64EEENS7_ILi96EEENS7_ILi128EEEEEENS_6half_tEfNS_4arch4Sm80ELb1ELb0ELb0ELb1ELb0ELb0ELb0ELb0ELi2ELi2ELi2ELi2ELb1EEENS1_24CollectiveEpilogueBwdGQAISB_fSE_Li256ELb1ELb0EEENS1_25SingleTileBwdLPTSchedulerILb1ELi96ELb0EEEEEEEEEvNT_6ParamsE,"",@"SHT_CUDA_INFO"
	.sectionflags	@""
	.align	4


	//----- nvinfo : EIATTR_CUDA_API_VERSION
	.align		4
        /*0000*/ 	.byte	0x04, 0x37
        /*0002*/ 	.short	(.L_594 - .L_593)
.L_593:
        /*0004*/ 	.word	0x00000082


	//----- nvinfo : EIATTR_KPARAM_INFO
	.align		4
.L_594:
        /*0008*/ 	.byte	0x04, 0x17
        /*000a*/ 	.short	(.L_596 - .L_595)
.L_595:
        /*000c*/ 	.word	0x00000000
        /*0010*/ 	.short	0x0000
        /*0012*/ 	.short	0x0000
        /*0014*/ 	.byte	0x00, 0xf0, 0x41, 0x0a


	//----- nvinfo : EIATTR_SPARSE_MMA_MASK
	.align		4
.L_596:
        /*0018*/ 	.byte	0x03, 0x50
        /*001a*/ 	.short	0x0000


	//----- nvinfo : EIATTR_MAXREG_COUNT
	.align		4
        /*001c*/ 	.byte	0x03, 0x1b
        /*001e*/ 	.short	0x00ff


	//----- nvinfo : EIATTR_MERCURY_ISA_VERSION
	.align		4
        /*0020*/ 	.byte	0x03, 0x5f
        /*0022*/ 	.short	0x0101


	//----- nvinfo : EIATTR_VRC_CTA_INIT_COUNT
	.align		4
        /*0024*/ 	.byte	0x02, 0x4a
	.zero		1
	.zero		1


	//----- nvinfo : EIATTR_EXIT_INSTR_OFFSETS
	.align		4
        /*0028*/ 	.byte	0x04, 0x1c
        /*002a*/ 	.short	(.L_598 - .L_597)


	//   ....[0]....
.L_597:
        /*002c*/ 	.word	0x00000010


	//----- nvinfo : EIATTR_MAX_THREADS
	.align		4
.L_598:
        /*0030*/ 	.byte	0x04, 0x05
        /*0032*/ 	.short	(.L_600 - .L_599)
.L_599:
        /*0034*/ 	.word	0x00000100
        /*0038*/ 	.word	0x00000001
        /*003c*/ 	.word	0x00000001


	//----- nvinfo : EIATTR_CBANK_PARAM_SIZE
	.align		4
.L_600:
        /*0040*/ 	.byte	0x03, 0x19
        /*0042*/ 	.short	0x0290


	//----- nvinfo : EIATTR_PARAM_CBANK
	.align		4
        /*0044*/ 	.byte	0x04, 0x0a
        /*0046*/ 	.short	(.L_602 - .L_601)
	.align		4
.L_601:
        /*0048*/ 	.word	index@(.nv.constant0._ZN7cutlass13device_kernelIN5flash19enable_sm80_to_sm89INS1_16FlashAttnBwdSm80INS1_25CollectiveMainloopBwdSm80ILi2ELi1EN4cute5tupleIJNS5_1CILi64EEENS7_ILi96EEENS7_ILi128EEEEEENS_6half_tEfNS_4arch4Sm80ELb1ELb0ELb0ELb1ELb0ELb0ELb0ELb0ELi2ELi2ELi2ELi2ELb1EEENS1_24CollectiveEpilogueBwdGQAISB_fSE_Li256ELb1ELb0EEENS1_25SingleTileBwdLPTSchedulerILb1ELi96ELb0EEEEEEEEEvNT_6ParamsE)
        /*004c*/ 	.short	0x0380
        /*004e*/ 	.short	0x0290


	//----- nvinfo : EIATTR_SW_WAR
	.align		4
.L_602:
        /*0050*/ 	.byte	0x04, 0x36
        /*0052*/ 	.short	(.L_604 - .L_603)
.L_603:
        /*0054*/ 	.word	0x00000008
.L_604:


//--------------------- .nv.info._ZN7cutlass13device_kernelIN5flash32FlashAttnBwdPostprocessConvertdQIN4cute5tupleIJNS3_1CILi96EEENS5_ILi128EEEEEENS_6half_tEfNS_4arch4Sm80ELi256ENS3_8TiledMMAINS3_8MMA_AtomIJNS3_28SM80_16x8x16_F32F16F16F32_TNEEEENS3_6LayoutINS4_IJNS5_ILi2EEENS5_ILi4EEENS5_ILi1EEEEEENS4_IJSJ_SH_NS5_ILi0EEEEEEEENS4_IJNS5_ILi32EEENS5_ILi64EEENS5_ILi16EEEEEEEELb0EEEEEvNT_6ParamsE --------------------------
	.section	.nv.info._ZN7cutlass13device_kernelIN5flash32FlashAttnBwdPostprocessConvertdQIN4cute5tupleIJNS3_1CILi96EEENS5_ILi128EEEEEENS_6half_tEfNS_4arch4Sm80ELi256ENS3_8TiledMMAINS3_8MMA_AtomIJNS3_28SM80_16x8x16_F32F16F16F32_TNEEEENS3_6LayoutINS4_IJNS5_ILi2EEENS5_ILi4EEENS5_ILi1EEEEEENS4_IJSJ_SH_NS5_ILi0EEEEEEEENS4_IJNS5_ILi32EEENS5_ILi64EEENS5_ILi16EEEEEEEELb0EEEEEvNT_6ParamsE,"",@"SHT_CUDA_INFO"
	.sectionflags	@""
	.align	4


	//----- nvinfo : EIATTR_CUDA_API_VERSION
	.align		4
        /*0000*/ 	.byte	0x04, 0x37
        /*0002*/ 	.short	(.L_606 - .L_605)
.L_605:
        /*0004*/ 	.word	0x00000082


	//----- nvinfo : EIATTR_KPARAM_INFO
	.align		4
.L_606:
        /*0008*/ 	.byte	0x04, 0x17
        /*000a*/ 	.short	(.L_608 - .L_607)
.L_607:
        /*000c*/ 	.word	0x00000000
        /*0010*/ 	.short	0x0000
        /*0012*/ 	.short	0x0000
        /*0014*/ 	.byte	0x00, 0xf0, 0xc1, 0x01


	//----- nvinfo : EIATTR_SPARSE_MMA_MASK
	.align		4
.L_608:
        /*0018*/ 	.byte	0x03, 0x50
        /*001a*/ 	.short	0x0000


	//----- nvinfo : EIATTR_MAXREG_COUNT
	.align		4
        /*001c*/ 	.byte	0x03, 0x1b
        /*001e*/ 	.short	0x0080


	//----- nvinfo : EIATTR_NUM_BARRIERS
	.align		4
        /*0020*/ 	.byte	0x02, 0x4c
        /*0022*/ 	.byte	0x01
	.zero		1


	//----- nvinfo : EIATTR_MERCURY_ISA_VERSION
	.align		4
        /*0024*/ 	.byte	0x03, 0x5f
        /*0026*/ 	.short	0x0101


	//----- nvinfo : EIATTR_VRC_CTA_INIT_COUNT
	.align		4
        /*0028*/ 	.byte	0x02, 0x4a
	.zero		1
	.zero		1


	//----- nvinfo : EIATTR_EXIT_INSTR_OFFSETS
	.align		4
        /*002c*/ 	.byte	0x04, 0x1c
        /*002e*/ 	.short	(.L_610 - .L_609)


	//   ....[0]....
.L_609:
        /*0030*/ 	.word	0x00000270


	//   ....[1]....
        /*0034*/ 	.word	0x00001700


	//   ....[2]....
        /*0038*/ 	.word	0x000017e0


	//----- nvinfo : EIATTR_MAX_THREADS
	.align		4
.L_610:
        /*003c*/ 	.byte	0x04, 0x05
        /*003e*/ 	.short	(.L_612 - .L_611)
.L_611:
        /*0040*/ 	.word	0x00000100
        /*0044*/ 	.word	0x00000001
        /*0048*/ 	.word	0x00000001


	//----- nvinfo : EIATTR_CRS_STACK_SIZE
	.align		4
.L_612:
        /*004c*/ 	.byte	0x04, 0x1e
        /*004e*/ 	.short	(.L_614 - .L_613)
.L_613:
        /*0050*/ 	.word	0x00000000


	//----- nvinfo : EIATTR_CBANK_PARAM_SIZE
	.align		4
.L_614:
        /*0054*/ 	.byte	0x03, 0x19
        /*0056*/ 	.short	0x0070


	//----- nvinfo : EIATTR_PARAM_CBANK
	.align		4
        /*0058*/ 	.byte	0x04, 0x0a
        /*005a*/ 	.short	(.L_616 - .L_615)
	.align		4
.L_615:
        /*005c*/ 	.word	index@(.nv.constant0._ZN7cutlass13device_kernelIN5flash32FlashAttnBwdPostprocessConvertdQIN4cute5tupleIJNS3_1CILi96EEENS5_ILi128EEEEEENS_6half_tEfNS_4arch4Sm80ELi256ENS3_8TiledMMAINS3_8MMA_AtomIJNS3_28SM80_16x8x16_F32F16F16F32_TNEEEENS3_6LayoutINS4_IJNS5_ILi2EEENS5_ILi4EEENS5_ILi1EEEEEENS4_IJSJ_SH_NS5_ILi0EEEEEEEENS4_IJNS5_ILi32EEENS5_ILi64EEENS5_ILi16EEEEEEEELb0EEEEEvNT_6ParamsE)
        /*0060*/ 	.short	0x0380
        /*0062*/ 	.short	0x0070


	//----- nvinfo : EIATTR_SW_WAR
	.align		4
.L_616:
        /*0064*/ 	.byte	0x04, 0x36
        /*0066*/ 	.short	(.L_618 - .L_617)
.L_617:
        /*0068*/ 	.word	0x00000008
.L_618:


//--------------------- .nv.info._ZN7cutlass13device_kernelIN5flash19enable_sm80_to_sm89INS1_16FlashAttnBwdSm80INS1_25CollectiveMainloopBwdSm80ILi2ELi1EN4cute5tupleIJNS5_1CILi64EEENS7_ILi96EEENS7_ILi128EEEEEENS_6half_tEfNS_4arch4Sm80ELb1ELb0ELb0ELb1ELb1ELb0ELb0ELb0ELi2ELi2ELi2ELi2ELb1EEENS1_24CollectiveEpilogueBwdGQAISB_fSE_Li256ELb1ELb1EEENS1_25SingleTileBwdLPTSchedulerILb1ELi96ELb1EEEEEEEEEvNT_6ParamsE --------------------------
	.section	.nv.info._ZN7cutlass13device_kernelIN5flash19enable_sm80_to_sm89INS1_16FlashAttnBwdSm80INS1_25CollectiveMainloopBwdSm80ILi2ELi1EN4cute5tupleIJNS5_1CILi64EEENS7_ILi96EEENS7_ILi128EEEEEENS_6half_tEfNS_4arch4Sm80ELb1ELb0ELb0ELb1ELb1ELb0ELb0ELb0ELi2ELi2ELi2ELi2ELb1EEENS1_24CollectiveEpilogueBwdGQAISB_fSE_Li256ELb1ELb1EEENS1_25SingleTileBwdLPTSchedulerILb1ELi96ELb1EEEEEEEEEvNT_6ParamsE,"",@"SHT_CUDA_INFO"
	.sectionflags	@""
	.align	4


	//----- nvinfo : EIATTR_CUDA_API_VERSION
	.align		4
        /*0000*/ 	.byte	0x04, 0x37
        /*0002*/ 	.short	(.L_620 - .L_619)
.L_619:
        /*0004*/ 	.word	0x00000082


	//----- nvinfo : EIATTR_KPARAM_INFO
	.align		4
.L_620:
        /*0008*/ 	.byte	0x04, 0x17
        /*000a*/ 	.short	(.L_622 - .L_621)
.L_621:
        /*000c*/ 	.word	0x00000000
        /*0010*/ 	.short	0x0000
        /*0012*/ 	.short	0x0000
        /*0014*/ 	.byte	0x00, 0xf0, 0x41, 0x0a


	//----- nvinfo : EIATTR_SPARSE_MMA_MASK
	.align		4
.L_622:
        /*0018*/ 	.byte	0x03, 0x50
        /*001a*/ 	.short	0x0000


	//----- nvinfo : EIATTR_MAXREG_COUNT
	.align		4
        /*001c*/ 	.byte	0x03, 0x1b
        /*001e*/ 	.short	0x00ff


	//----- nvinfo : EIATTR_MERCURY_ISA_VERSION
	.align		4
        /*0020*/ 	.byte	0x03, 0x5f
        /*0022*/ 	.short	0x0101


	//----- nvinfo : EIATTR_VRC_CTA_INIT_COUNT
	.align		4
        /*0024*/ 	.byte	0x02, 0x4a
	.zero		1
	.zero		1


	//----- nvinfo : EIATTR_EXIT_INSTR_OFFSETS
	.align		4
        /*0028*/ 	.byte	0x04, 0x1c
        /*002a*/ 	.short	(.L_624 - .L_623)


	//   ....[0]....
.L_623:
        /*002c*/ 	.word	0x00000010


	//----- nvinfo : EIATTR_MAX_THREADS
	.align		4
.L_624:
        /*0030*/ 	.byte	0x04, 0x05
        /*0032*/ 	.short	(.L_626 - .L_625)
.L_625:
        /*0034*/ 	.word	0x00000100
        /*0038*/ 	.word	0x00000001
        /*003c*/ 	.word	0x00000001


	//----- nvinfo : EIATTR_CBANK_PARAM_SIZE
	.align		4
.L_626:
        /*0040*/ 	.byte	0x03, 0x19
        /*0042*/ 	.short	0x0290


	//----- nvinfo : EIATTR_PARAM_CBANK
	.align		4
        /*0044*/ 	.byte	0x04, 0x0a
        /*0046*/ 	.short	(.L_628 - .L_627)
	.align		4
.L_627:
        /*0048*/ 	.word	index@(.nv.constant0._ZN7cutlass13device_kernelIN5flash19enable_sm80_to_sm89INS1_16FlashAttnBwdSm80INS1_25CollectiveMainloopBwdSm80ILi2ELi1EN4cute5tupleIJNS5_1CILi64EEENS7_ILi96EEENS7_ILi128EEEEEENS_6half_tEfNS_4arch4Sm80ELb1ELb0ELb0ELb1ELb1ELb0ELb0ELb0ELi2ELi2ELi2ELi2ELb1EEENS1_24CollectiveEpilogueBwdGQAISB_fSE_Li256ELb1ELb1EEENS1_25SingleTileBwdLPTSchedulerILb1ELi96ELb1EEEEEEEEEvNT_6ParamsE)
        /*004c*/ 	.short	0x0380
        /*004e*/ 	.short	0x0290


	//----- nvinfo : EIATTR_SW_WAR
	.align		4
.L_628:
        /*0050*/ 	.byte	0x04, 0x36
        /*0052*/ 	.short	(.L_630 - .L_629)
.L_629:
        /*0054*/ 	.word	0x00000008
.L_630:


//--------------------- .nv.info._ZN7cutlass13device_kernelIN5flash19enable_sm80_to_sm89INS1_16FlashAttnBwdSm80INS1_25CollectiveMainloopBwdSm80ILi2ELi2EN4cute5tupleIJNS5_1CILi64EEENS7_ILi128EEES9_EEENS_6half_tEfNS_4arch4Sm80ELb0ELb0ELb0ELb0ELb0ELb0ELb0ELb0ELi2ELi2ELi2ELi2ELb0EEENS1_21CollectiveEpilogueBwdISA_SB_SD_Li256ELb0ELb0ELi4EEENS1_19SingleTileSchedulerILb0ELb0ELb0ELi128EEEEEEEEEvNT_6ParamsE --------------------------
	.section	.nv.info._ZN7cutlass13device_kernelIN5flash19enable_sm80_to_sm89INS1_16FlashAttnBwdSm80INS1_25CollectiveMainloopBwdSm80ILi2ELi2EN4cute5tupleIJNS5_1CILi64EEENS7_ILi128EEES9_EEENS_6half_tEfNS_4arch4Sm80ELb0ELb0ELb0ELb0ELb0ELb0ELb0ELb0ELi2ELi2ELi2ELi2ELb0EEENS1_21CollectiveEpilogueBwdISA_SB_SD_Li256ELb0ELb0ELi4EEENS1_19SingleTileSchedulerILb0ELb0ELb0ELi128EEEEEEEEEvNT_6ParamsE,"",@"SHT_CUDA_INFO"
	.sectionflags	@""
	.align	4


	//----- nvinfo : EIATTR_CUDA_API_VERSION
	.align		4
        /*0000*/ 	.byte	0x04, 0x37
        /*0002*/ 	.short	(.L_632 - .L_631)
.L_631:
        /*0004*/ 	.word	0x00000082


	//----- nvinfo : EIATTR_KPARAM_INFO
	.align		4
.L_632:
        /*0008*/ 	.byte	0x04, 0x17
        /*000a*/ 	.short	(.L_634 - .L_633)
.L_633:
        /*000c*/ 	.word	0x00000000
        /*0010*/ 	.short	0x0000
        /*0012*/ 	.short	0x0000
        /*0014*/ 	.byte	0x00, 0xf0, 0xc1, 0x09


	//----- nvinfo : EIATTR_SPARSE_MMA_MASK
	.align		4
.L_634:
        /*0018*/ 	.byte	0x03, 0x50
        /*001a*/ 	.short	0x0000


	//----- nvinfo : EIATTR_MAXREG_COUNT
	.align		4
        /*001c*/ 	.byte	0x03, 0x1b
        /*001e*/ 	.short	0x00ff


	//----- nvinfo : EIATTR_MERCURY_ISA_VERSION
	.align		4
        /*0020*/ 	.byte	0x03, 0x5f
        /*0022*/ 	.short	0x0101


	//----- nvinfo : EIATTR_VRC_CTA_INIT_COUNT
	.align		4
        /*0024*/ 	.byte	0x02, 0x4a
	.zero		1
	.zero		1


	//----- nvinfo : EIATTR_EXIT_INSTR_OFFSETS
	.align		4
        /*0028*/ 	.byte	0x04, 0x1c
        /*002a*/ 	.short	(.L_636 - .L_635)


	//   ....[0]....
.L_635:
        /*002c*/ 	.word	0x00000010


	//----- nvinfo : EIATTR_MAX_THREADS
	.align		4
.L_636:
        /*0030*/ 	.byte	0x04, 0x05
        /*0032*/ 	.short	(.L_638 - .L_637)
.L_637:
        /*0034*/ 	.word	0x00000100
        /*0038*/ 	.word	0x00000001
        /*003c*/ 	.word	0x00000001


	//----- nvinfo : EIATTR_CBANK_PARAM_SIZE
	.align		4
.L_638:
        /*0040*/ 	.byte	0x03, 0x19
        /*0042*/ 	.short	0x0270


	//----- nvinfo : EIATTR_PARAM_CBANK
	.align		4
        /*0044*/ 	.byte	0x04, 0x0a
        /*0046*/ 	.short	(.L_640 - .L_639)
	.align		4
.L_639:
        /*0048*/ 	.word	index@(.nv.constant0._ZN7cutlass13device_kernelIN5flash19enable_sm80_to_sm89INS1_16FlashAttnBwdSm80INS1_25CollectiveMainloopBwdSm80ILi2ELi2EN4cute5tupleIJNS5_1CILi64EEENS7_ILi128EEES9_EEENS_6half_tEfNS_4arch4Sm80ELb0ELb0ELb0ELb0ELb0ELb0ELb0ELb0ELi2ELi2ELi2ELi2ELb0EEENS1_21CollectiveEpilogueBwdISA_SB_SD_Li256ELb0ELb0ELi4EEENS1_19SingleTileSchedulerILb0ELb0ELb0ELi128EEEEEEEEEvNT_6ParamsE)
        /*004c*/ 	.short	0x0380
        /*004e*/ 	.short	0x0270


	//----- nvinfo : EIATTR_SW_WAR
	.align		4
.L_640:
        /*0050*/ 	.byte	0x04, 0x36
        /*0052*/ 	.short	(.L_642 - .L_641)
.L_641:
        /*0054*/ 	.word	0x00000008
.L_642:


//--------------------- .nv.info._ZN7cutlass13device_kernelIN5flash19enable_sm80_to_sm89INS1_16FlashAttnBwdSm80INS1_25CollectiveMainloopBwdSm80ILi2ELi2EN4cute5tupleIJNS5_1CILi64EEENS7_ILi128EEES9_EEENS_6half_tEfNS_4arch4Sm80ELb0ELb0ELb0ELb0ELb1ELb0ELb0ELb0ELi2ELi2ELi2ELi2ELb0EEENS1_21CollectiveEpilogueBwdISA_SB_SD_Li256ELb0ELb0ELi4EEENS1_19SingleTileSchedulerILb0ELb0ELb0ELi128EEEEEEEEEvNT_6ParamsE --------------------------
	.section	.nv.info._ZN7cutlass13device_kernelIN5flash19enable_sm80_to_sm89INS1_16FlashAttnBwdSm80INS1_25CollectiveMainloopBwdSm80ILi2ELi2EN4cute5tupleIJNS5_1CILi64EEENS7_ILi128EEES9_EEENS_6half_tEfNS_4arch4Sm80ELb0ELb0ELb0ELb0ELb1ELb0ELb0ELb0ELi2ELi2ELi2ELi2ELb0EEENS1_21CollectiveEpilogueBwdISA_SB_SD_Li256ELb0ELb0ELi4EEENS1_19SingleTileSchedulerILb0ELb0ELb0ELi128EEEEEEEEEvNT_6ParamsE,"",@"SHT_CUDA_INFO"
	.sectionflags	@""
	.align	4


	//----- nvinfo : EIATTR_CUDA_API_VERSION
	.align		4
        /*0000*/ 	.byte	0x04, 0x37
        /*0002*/ 	.short	(.L_644 - .L_643)
.L_643:
        /*0004*/ 	.word	0x00000082


	//----- nvinfo : EIATTR_KPARAM_INFO
	.align		4
.L_644:
        /*0008*/ 	.byte	0x04, 0x17
        /*000a*/ 	.short	(.L_646 - .L_645)
.L_645:
        /*000c*/ 	.word	0x00000000
        /*0010*/ 	.short	0x0000
        /*0012*/ 	.short	0x0000
        /*0014*/ 	.byte	0x00, 0xf0, 0xc1, 0x09


	//----- nvinfo : EIATTR_SPARSE_MMA_MASK
	.align		4
.L_646:
        /*0018*/ 	.byte	0x03, 0x50
        /*001a*/ 	.short	0x0000


	//----- nvinfo : EIATTR_MAXREG_COUNT
	.align		4
        /*001c*/ 	.byte	0x03, 0x1b
        /*001e*/ 	.short	0x00ff


	//----- nvinfo : EIATTR_MERCURY_ISA_VERSION
	.align		4
        /*0020*/ 	.byte	0x03, 0x5f
        /*0022*/ 	.short	0x0101


	//----- nvinfo : EIATTR_VRC_CTA_INIT_COUNT
	.align		4
        /*0024*/ 	.byte	0x02, 0x4a
	.zero		1
	.zero		1


	//----- nvinfo : EIATTR_EXIT_INSTR_OFFSETS
	.align		4
        /*0028*/ 	.byte	0x04, 0x1c
        /*002a*/ 	.short	(.L_648 - .L_647)


	//   ....[0]....
.L_647:
        /*002c*/ 	.word	0x00000010


	//----- nvinfo : EIATTR_MAX_THREADS
	.align		4
.L_648:
        /*0030*/ 	.byte	0x04, 0x05
        /*0032*/ 	.short	(.L_650 - .L_649)
.L_649:
        /*0034*/ 	.word	0x00000100
        /*0038*/ 	.word	0x00000001
        /*003c*/ 	.word	0x00000001


	//----- nvinfo : EIATTR_CBANK_PARAM_SIZE
	.align		4
.L_650:
        /*0040*/ 	.byte	0x03, 0x19
        /*0042*/ 	.short	0x0270


	//----- nvinfo : EIATTR_PARAM_CBANK
	.align		4
        /*0044*/ 	.byte	0x04, 0x0a
        /*0046*/ 	.short	(.L_652 - .L_651)
	.align		4
.L_651:
        /*0048*/ 	.word	index@(.nv.constant0._ZN7cutlass13device_kernelIN5flash19enable_sm80_to_sm89INS1_16FlashAttnBwdSm80INS1_25CollectiveMainloopBwdSm80ILi2ELi2EN4cute5tupleIJNS5_1CILi64EEENS7_ILi128EEES9_EEENS_6half_tEfNS_4arch4Sm80ELb0ELb0ELb0ELb0ELb1ELb0ELb0ELb0ELi2ELi2ELi2ELi2ELb0EEENS1_21CollectiveEpilogueBwdISA_SB_SD_Li256ELb0ELb0ELi4EEENS1_19SingleTileSchedulerILb0ELb0ELb0ELi128EEEEEEEEEvNT_6ParamsE)
        /*004c*/ 	.short	0x0380
        /*004e*/ 	.short	0x0270


	//----- nvinfo : EIATTR_SW_WAR
	.align		4
.L_652:
        /*0050*/ 	.byte	0x04, 0x36
        /*0052*/ 	.short	(.L_654 - .L_653)
.L_653:
        /*0054*/ 	.word	0x00000008
.L_654:


//--------------------- .nv.info._ZN7cutlass13device_kernelIN5flash19enable_sm80_to_sm89INS1_16FlashAttnBwdSm80INS1_25CollectiveMainloopBwdSm80ILi2ELi2EN4cute5tupleIJNS5_1CILi64EEENS7_ILi128EEES9_EEENS_6half_tEfNS_4arch4Sm80ELb0ELb0ELb0ELb0ELb0ELb0ELb0ELb0ELi2ELi2ELi2ELi2ELb0EEENS1_24CollectiveEpilogueBwdGQAISA_fSD_Li256ELb0ELb0EEENS1_19SingleTileSchedulerILb0ELb0ELb0ELi128EEEEEEEEEvNT_6ParamsE --------------------------
	.section	.nv.info._ZN7cutlass13device_kernelIN5flash19enable_sm80_to_sm89INS1_16FlashAttnBwdSm80INS1_25CollectiveMainloopBwdSm80ILi2ELi2EN4cute5tupleIJNS5_1CILi64EEENS7_ILi128EEES9_EEENS_6half_tEfNS_4arch4Sm80ELb0ELb0ELb0ELb0ELb0ELb0ELb0ELb0ELi2ELi2ELi2ELi2ELb0EEENS1_24CollectiveEpilogueBwdGQAISA_fSD_Li256ELb0ELb0EEENS1_19SingleTileSchedulerILb0ELb0ELb0ELi128EEEEEEEEEvNT_6ParamsE,"",@"SHT_CUDA_INFO"
	.sectionflags	@""
	.align	4


	//----- nvinfo : EIATTR_CUDA_API_VERSION
	.align		4
        /*0000*/ 	.byte	0x04, 0x37
        /*0002*/ 	.short	(.L_656 - .L_655)
.L_655:
        /*0004*/ 	.word	0x00000082


	//----- nvinfo : EIATTR_KPARAM_INFO
	.align		4
.L_656:
        /*0008*/ 	.byte	0x04, 0x17
        /*000a*/ 	.short	(.L_658 - .L_657)
.L_657:
        /*000c*/ 	.word	0x00000000
        /*0010*/ 	.short	0x0000
        /*0012*/ 	.short	0x0000
        /*0014*/ 	.byte	0x00, 0xf0, 0xe1, 0x09


	//----- nvinfo : EIATTR_SPARSE_MMA_MASK
	.align		4
.L_658:
        /*0018*/ 	.byte	0x03, 0x50
        /*001a*/ 	.short	0x0000


	//----- nvinfo : EIATTR_MAXREG_COUNT
	.align		4
        /*001c*/ 	.byte	0x03, 0x1b
        /*001e*/ 	.short	0x00ff


	//----- nvinfo : EIATTR_MERCURY_ISA_VERSION
	.align		4
        /*0020*/ 	.byte	0x03, 0x5f
        /*0022*/ 	.short	0x0101


	//----- nvinfo : EIATTR_VRC_CTA_INIT_COUNT
	.align		4
        /*0024*/ 	.byte	0x02, 0x4a
	.zero		1
	.zero		1


	//----- nvinfo : EIATTR_EXIT_INSTR_OFFSETS
	.align		4
        /*0028*/ 	.byte	0x04, 0x1c
        /*002a*/ 	.short	(.L_660 - .L_659)


	//   ....[0]....
.L_659:
        /*002c*/ 	.word	0x00000010


	//----- nvinfo : EIATTR_MAX_THREADS
	.align		4
.L_660:
        /*0030*/ 	.byte	0x04, 0x05
        /*0032*/ 	.short	(.L_662 - .L_661)
.L_661:
        /*0034*/ 	.word	0x00000100
        /*0038*/ 	.word	0x00000001
        /*003c*/ 	.word	0x00000001


	//----- nvinfo : EIATTR_CBANK_PARAM_SIZE
	.align		4
.L_662:
        /*0040*/ 	.byte	0x03, 0x19
        /*0042*/ 	.short	0x0278


	//----- nvinfo : EIATTR_PARAM_CBANK
	.align		4
        /*0044*/ 	.byte	0x04, 0x0a
        /*0046*/ 	.short	(.L_664 - .L_663)
	.align		4
.L_663:
        /*0048*/ 	.word	index@(.nv.constant0._ZN7cutlass13device_kernelIN5flash19enable_sm80_to_sm89INS1_16FlashAttnBwdSm80INS1_25CollectiveMainloopBwdSm80ILi2ELi2EN4cute5tupleIJNS5_1CILi64EEENS7_ILi128EEES9_EEENS_6half_tEfNS_4arch4Sm80ELb0ELb0ELb0ELb0ELb0ELb0ELb0ELb0ELi2ELi2ELi2ELi2ELb0EEENS1_24CollectiveEpilogueBwdGQAISA_fSD_Li256ELb0ELb0EEENS1_19SingleTileSchedulerILb0ELb0ELb0ELi128EEEEEEEEEvNT_6ParamsE)
        /*004c*/ 	.short	0x0380
        /*004e*/ 	.short	0x0278


	//----- nvinfo : EIATTR_SW_WAR
	.align		4
.L_664:
        /*0050*/ 	.byte	0x04, 0x36
        /*0052*/ 	.short	(.L_666 - .L_665)
.L_665:
        /*0054*/ 	.word	0x00000008
.L_666:


//--------------------- .nv.info._ZN7cutlass13device_kernelIN5flash19enable_sm80_to_sm89INS1_16FlashAttnBwdSm80INS1_25CollectiveMainloopBwdSm80ILi2ELi2EN4cute5tupleIJNS5_1CILi64EEENS7_ILi128EEES9_EEENS_6half_tEfNS_4arch4Sm80ELb0ELb0ELb0ELb0ELb1ELb0ELb0ELb0ELi2ELi2ELi2ELi2ELb0EEENS1_24CollectiveEpilogueBwdGQAISA_fSD_Li256ELb0ELb1EEENS1_19SingleTileSchedulerILb0ELb0ELb0ELi128EEEEEEEEEvNT_6ParamsE --------------------------
	.section	.nv.info._ZN7cutlass13device_kernelIN5flash19enable_sm80_to_sm89INS1_16FlashAttnBwdSm80INS1_25CollectiveMainloopBwdSm80ILi2ELi2EN4cute5tupleIJNS5_1CILi64EEENS7_ILi128EEES9_EEENS_6half_tEfNS_4arch4Sm80ELb0ELb0ELb0ELb0ELb1ELb0ELb0ELb0ELi2ELi2ELi2ELi2ELb0EEENS1_24CollectiveEpilogueBwdGQAISA_fSD_Li256ELb0ELb1EEENS1_19SingleTileSchedulerILb0ELb0ELb0ELi128EEEEEEEEEvNT_6ParamsE,"",@"SHT_CUDA_INFO"
	.sectionflags	@""
	.align	4


	//----- nvinfo : EIATTR_CUDA_API_VERSION
	.align		4
        /*0000*/ 	.byte	0x04, 0x37
        /*0002*/ 	.short	(.L_668 - .L_667)
.L_667:
        /*0004*/ 	.word	0x00000082


	//----- nvinfo : EIATTR_KPARAM_INFO
	.align		4
.L_668:
        /*0008*/ 	.byte	0x04, 0x17
        /*000a*/ 	.short	(.L_670 - .L_669)
.L_669:
        /*000c*/ 	.word	0x00000000
        /*0010*/ 	.short	0x0000
        /*0012*/ 	.short	0x0000
        /*0014*/ 	.byte	0x00, 0xf0, 0xe1, 0x09


	//----- nvinfo : EIATTR_SPARSE_MMA_MASK
	.align		4
.L_670:
        /*0018*/ 	.byte	0x03, 0x50
        /*001a*/ 	.short	0x0000


	//----- nvinfo : EIATTR_MAXREG_COUNT
	.align		4
        /*001c*/ 	.byte	0x03, 0x1b
        /*001e*/ 	.short	0x00ff


	//----- nvinfo : EIATTR_MERCURY_ISA_VERSION
	.align		4
        /*0020*/ 	.byte	0x03, 0x5f
        /*0022*/ 	.short	0x0101


	//----- nvinfo : EIATTR_VRC_CTA_INIT_COUNT
	.align		4
        /*0024*/ 	.byte	0x02, 0x4a
	.zero		1
	.zero		1


	//----- nvinfo : EIATTR_EXIT_INSTR_OFFSETS
	.align		4
        /*0028*/ 	.byte	0x04, 0x1c
        /*002a*/ 	.short	(.L_672 - .L_671)


	//   ....[0]....
.L_671:
        /*002c*/ 	.word	0x00000010


	//----- nvinfo : EIATTR_MAX_THREADS
	.align		4
.L_672:
        /*0030*/ 	.byte	0x04, 0x05
        /*0032*/ 	.short	(.L_674 - .L_673)
.L_673:
        /*0034*/ 	.word	0x00000100
        /*0038*/ 	.word	0x00000001
        /*003c*/ 	.word	0x00000001


	//----- nvinfo : EIATTR_CBANK_PARAM_SIZE
	.align		4
.L_674:
        /*0040*/ 	.byte	0x03, 0x19
        /*0042*/ 	.short	0x0278


	//----- nvinfo : EIATTR_PARAM_CBANK
	.align		4
        /*0044*/ 	.byte	0x04, 0x0a
        /*0046*/ 	.short	(.L_676 - .L_675)
	.align		4
.L_675:
        /*0048*/ 	.word	index@(.nv.constant0._ZN7cutlass13device_kernelIN5flash19enable_sm80_to_sm89INS1_16FlashAttnBwdSm80INS1_25CollectiveMainloopBwdSm80ILi2ELi2EN4cute5tupleIJNS5_1CILi64EEENS7_ILi128EEES9_EEENS_6half_tEfNS_4arch4Sm80ELb0ELb0ELb0ELb0ELb1ELb0ELb0ELb0ELi2ELi2ELi2ELi2ELb0EEENS1_24CollectiveEpilogueBwdGQAISA_fSD_Li256ELb0ELb1EEENS1_19SingleTileSchedulerILb0ELb0ELb0ELi128EEEEEEEEEvNT_6ParamsE)
        /*004c*/ 	.short	0x0380
        /*004e*/ 	.short	0x0278


	//----- nvinfo : EIATTR_SW_WAR
	.align		4
.L_676:
        /*0050*/ 	.byte	0x04, 0x36
        /*0052*/ 	.short	(.L_678 - .L_677)
.L_677:
        /*0054*/ 	.word	0x00000008
.L_678:


//--------------------- .nv.info._ZN7cutlass13device_kernelIN5flash19enable_sm80_to_sm89INS1_16FlashAttnBwdSm80INS1_25CollectiveMainloopBwdSm80ILi2ELi2EN4cute5tupleIJNS5_1CILi64EEENS7_ILi128EEES9_EEENS_6half_tEfNS_4arch4Sm80ELb0ELb0ELb0ELb1ELb0ELb0ELb0ELb0ELi2ELi2ELi2ELi2ELb0EEENS1_21CollectiveEpilogueBwdISA_SB_SD_Li256ELb1ELb0ELi4EEENS1_19SingleTileSchedulerILb1ELb0ELb0ELi128EEEEEEEEEvNT_6ParamsE --------------------------
	.section	.nv.info._ZN7cutlass13device_kernelIN5flash19enable_sm80_to_sm89INS1_16FlashAttnBwdSm80INS1_25CollectiveMainloopBwdSm80ILi2ELi2EN4cute5tupleIJNS5_1CILi64EEENS7_ILi128EEES9_EEENS_6half_tEfNS_4arch4Sm80ELb0ELb0ELb0ELb1ELb0ELb0ELb0ELb0ELi2ELi2ELi2ELi2ELb0EEENS1_21CollectiveEpilogueBwdISA_SB_SD_Li256ELb1ELb0ELi4EEENS1_19SingleTileSchedulerILb1ELb0ELb0ELi128EEEEEEEEEvNT_6ParamsE,"",@"SHT_CUDA_INFO"
	.sectionflags	@""
	.align	4


	//----- nvinfo : EIATTR_CUDA_API_VERSION
	.align		4
        /*0000*/ 	.byte	0x04, 0x37
        /*0002*/ 	.short	(.L_680 - .L_679)
.L_679:
        /*0004*/ 	.word	0x00000082


	//----- nvinfo : EIATTR_KPARAM_INFO
	.align		4
.L_680:
        /*0008*/ 	.byte	0x04, 0x17
        /*000a*/ 	.short	(.L_682 - .L_681)
.L_681:
        /*000c*/ 	.word	0x00000000
        /*0010*/ 	.short	0x0000
        /*0012*/ 	.short	0x0000
        /*0014*/ 	.byte	0x00, 0xf0, 0xc1, 0x09


	//----- nvinfo : EIATTR_SPARSE_MMA_MASK
	.align		4
.L_682:
        /*0018*/ 	.byte	0x03, 0x50
        /*001a*/ 	.short	0x0000


	//----- nvinfo : EIATTR_MAXREG_COUNT
	.align		4
        /*001c*/ 	.byte	0x03, 0x1b
        /*001e*/ 	.short	0x00ff


	//----- nvinfo : EIATTR_MERCURY_ISA_VERSION
	.align		4
        /*0020*/ 	.byte	0x03, 0x5f
        /*0022*/ 	.short	0x0101


	//----- nvinfo : EIATTR_VRC_CTA_INIT_COUNT
	.align		4
        /*0024*/ 	.byte	0x02, 0x4a
	.zero		1
	.zero		1


	//----- nvinfo : EIATTR_EXIT_INSTR_OFFSETS
	.align		4
        /*0028*/ 	.byte	0x04, 0x1c
        /*002a*/ 	.short	(.L_684 - .L_683)


	//   ....[0]....
.L_683:
        /*002c*/ 	.word	0x00000010


	//----- nvinfo : EIATTR_MAX_THREADS
	.align		4
.L_684:
        /*0030*/ 	.byte	0x04, 0x05
        /*0032*/ 	.short	(.L_686 - .L_685)
.L_685:
        /*0034*/ 	.word	0x00000100
        /*0038*/ 	.word	0x00000001
        /*003c*/ 	.word	0x00000001


	//----- nvinfo : EIATTR_CBANK_PARAM_SIZE
	.align		4
.L_686:
        /*0040*/ 	.byte	0x03, 0x19
        /*0042*/ 	.short	0x0270


	//----- nvinfo : EIATTR_PARAM_CBANK
	.align		4
        /*0044*/ 	.byte	0x04, 0x0a
        /*0046*/ 	.short	(.L_688 - .L_687)
	.align		4
.L_687:
        /*0048*/ 	.word	index@(.nv.constant0._ZN7cutlass13device_kernelIN5flash19enable_sm80_to_sm89INS1_16FlashAttnBwdSm80INS1_25CollectiveMainloopBwdSm80ILi2ELi2EN4cute5tupleIJNS5_1CILi64EEENS7_ILi128EEES9_EEENS_6half_tEfNS_4arch4Sm80ELb0ELb0ELb0ELb1ELb0ELb0ELb0ELb0ELi2ELi2ELi2ELi2ELb0EEENS1_21CollectiveEpilogueBwdISA_SB_SD_Li256ELb1ELb0ELi4EEENS1_19SingleTileSchedulerILb1ELb0ELb0ELi128EEEEEEEEEvNT_6ParamsE)
        /*004c*/ 	.short	0x0380
        /*004e*/ 	.short	0x0270


	//----- nvinfo : EIATTR_SW_WAR
	.align		4
.L_688:
        /*0050*/ 	.byte	0x04, 0x36
        /*0052*/ 	.short	(.L_690 - .L_689)
.L_689:
        /*0054*/ 	.word	0x00000008
.L_690:


//--------------------- .nv.info._ZN7cutlass13device_kernelIN5flash19enable_sm80_to_sm89INS1_16FlashAttnBwdSm80INS1_25CollectiveMainloopBwdSm80ILi2ELi2EN4cute5tupleIJNS5_1CILi64EEENS7_ILi128EEES9_EEENS_6half_tEfNS_4arch4Sm80ELb0ELb0ELb0ELb1ELb1ELb0ELb0ELb0ELi2ELi2ELi2ELi2ELb0EEENS1_21CollectiveEpilogueBwdISA_SB_SD_Li256ELb1ELb0ELi4EEENS1_19SingleTileSchedulerILb1ELb0ELb0ELi128EEEEEEEEEvNT_6ParamsE --------------------------
	.section	.nv.info._ZN7cutlass13device_kernelIN5flash19enable_sm80_to_sm89INS1_16FlashAttnBwdSm80INS1_25CollectiveMainloopBwdSm80ILi2ELi2EN4cute5tupleIJNS5_1CILi64EEENS7_ILi128EEES9_EEENS_6half_tEfNS_4arch4Sm80ELb0ELb0ELb0ELb1ELb1ELb0ELb0ELb0ELi2ELi2ELi2ELi2ELb0EEENS1_21CollectiveEpilogueBwdISA_SB_SD_Li256ELb1ELb0ELi4EEENS1_19SingleTileSchedulerILb1ELb0ELb0ELi128EEEEEEEEEvNT_6ParamsE,"",@"SHT_CUDA_INFO"
	.sectionflags	@""
	.align	4


	//----- nvinfo : EIATTR_CUDA_API_VERSION
	.align		4
        /*0000*/ 	.byte	0x04, 0x37
        /*0002*/ 	.short	(.L_692 - .L_691)
.L_691:
        /*0004*/ 	.word	0x00000082


	//----- nvinfo : EIATTR_KPARAM_INFO
	.align		4
.L_692:
        /*0008*/ 	.byte	0x04, 0x17
        /*000a*/ 	.short	(.L_694 - .L_693)
.L_693:
        /*000c*/ 	.word	0x00000000
        /*0010*/ 	.short	0x0000
        /*0012*/ 	.short	0x0000
        /*0014*/ 	.byte	0x00, 0xf0, 0xc1, 0x09


	//----- nvinfo : EIATTR_SPARSE_MMA_MASK
	.align		4
.L_694:
        /*0018*/ 	.byte	0x03, 0x50
        /*001a*/ 	.short	0x0000


	//----- nvinfo : EIATTR_MAXREG_COUNT
	.align		4
        /*001c*/ 	.byte	0x03, 0x1b
        /*001e*/ 	.short	0x00ff


	//----- nvinfo : EIATTR_MERCURY_ISA_VERSION
	.align		4
        /*0020*/ 	.byte	0x03, 0x5f
        /*0022*/ 	.short	0x0101


	//----- nvinfo : EIATTR_VRC_CTA_INIT_COUNT
	.align		4
        /*0024*/ 	.byte	0x02, 0x4a
	.zero		1
	.zero		1


	//----- nvinfo : EIATTR_EXIT_INSTR_OFFSETS
	.align		4
        /*0028*/ 	.byte	0x04, 0x1c
        /*002a*/ 	.short	(.L_696 - .L_695)


	//   ....[0]....
.L_695:
        /*002c*/ 	.word	0x00000010


	//----- nvinfo : EIATTR_MAX_THREADS
	.align		4
.L_696:
        /*0030*/ 	.byte	0x04, 0x05
        /*0032*/ 	.short	(.L_698 - .L_697)
.L_697:
        /*0034*/ 	.word	0x00000100
        /*0038*/ 	.word	0x00000001
        /*003c*/ 	.word	0x00000001


	//----- nvinfo : EIATTR_CBANK_PARAM_SIZE
	.align		4
.L_698:
        /*0040*/ 	.byte	0x03, 0x19
        /*0042*/ 	.short	0x0270


	//----- nvinfo : EIATTR_PARAM_CBANK
	.align		4
        /*0044*/ 	.byte	0x04, 0x0a
        /*0046*/ 	.short	(.L_700 - .L_699)
	.align		4
.L_699:
        /*0048*/ 	.word	index@(.nv.constant0._ZN7cutlass13device_kernelIN5flash19enable_sm80_to_sm89INS1_16FlashAttnBwdSm80INS1_25CollectiveMainloopBwdSm80ILi2ELi2EN4cute5tupleIJNS5_1CILi64EEENS7_ILi128EEES9_EEENS_6half_tEfNS_4arch4Sm80ELb0ELb0ELb0ELb1ELb1ELb0ELb0ELb0ELi2ELi2ELi2ELi2ELb0EEENS1_21CollectiveEpilogueBwdISA_SB_SD_Li256ELb1ELb0ELi4EEENS1_19SingleTileSchedulerILb1ELb0ELb0ELi128EEEEEEEEEvNT_6ParamsE)
        /*004c*/ 	.short	0x0380
        /*004e*/ 	.short	0x0270


	//----- nvinfo : EIATTR_SW_WAR
	.align		4
.L_700:
        /*0050*/ 	.byte	0x04, 0x36
        /*0052*/ 	.short	(.L_702 - .L_701)
.L_701:
        /*0054*/ 	.word	0x00000008
.L_702:


//--------------------- .nv.info._ZN7cutlass13device_kernelIN5flash19enable_sm80_to_sm89INS1_16FlashAttnBwdSm80INS1_25CollectiveMainloopBwdSm80ILi2ELi2EN4cute5tupleIJNS5_1CILi64EEENS7_ILi128EEES9_EEENS_6half_tEfNS_4arch4Sm80ELb0ELb0ELb0ELb1ELb0ELb0ELb0ELb0ELi2ELi2ELi2ELi2ELb0EEENS1_24CollectiveEpilogueBwdGQAISA_fSD_Li256ELb1ELb0EEENS1_19SingleTileSchedulerILb1ELb0ELb0ELi128EEEEEEEEEvNT_6ParamsE --------------------------
	.section	.nv.info._ZN7cutlass13device_kernelIN5flash19enable_sm80_to_sm89INS1_16FlashAttnBwdSm80INS1_25CollectiveMainloopBwdSm80ILi2ELi2EN4cute5tupleIJNS5_1CILi64EEENS7_ILi128EEES9_EEENS_6half_tEfNS_4arch4Sm80ELb0ELb0ELb0ELb1ELb0ELb0ELb0ELb0ELi2ELi2ELi2ELi2ELb0EEENS1_24CollectiveEpilogueBwdGQAISA_fSD_Li256ELb1ELb0EEENS1_19SingleTileSchedulerILb1ELb0ELb0ELi128EEEEEEEEEvNT_6ParamsE,"",@"SHT_CUDA_INFO"
	.sectionflags	@""
	.align	4


	//----- nvinfo : EIATTR_CUDA_API_VERSION
	.align		4
        /*0000*/ 	.byte	0x04, 0x37
        /*0002*/ 	.short	(.L_704 - .L_703)
.L_703:
        /*0004*/ 	.word	0x00000082


	//----- nvinfo : EIATTR_KPARAM_INFO
	.align		4
.L_704:
        /*0008*/ 	.byte	0x04, 0x17
        /*000a*/ 	.short	(.L_706 - .L_705)
.L_705:
        /*000c*/ 	.word	0x00000000
        /*0010*/ 	.short	0x0000
        /*0012*/ 	.short	0x0000
        /*0014*/ 	.byte	0x00, 0xf0, 0xe1, 0x09


	//----- nvinfo : EIATTR_SPARSE_MMA_MASK
	.align		4
.L_706:
        /*0018*/ 	.byte	0x03, 0x50
        /*001a*/ 	.short	0x0000


	//----- nvinfo : EIATTR_MAXREG_COUNT
	.align		4
        /*001c*/ 	.byte	0x03, 0x1b
        /*001e*/ 	.short	0x00ff


	//----- nvinfo : EIATTR_MERCURY_ISA_VERSION
	.align		4
        /*0020*/ 	.byte	0x03, 0x5f
        /*0022*/ 	.short	0x0101


	//----- nvinfo : EIATTR_VRC_CTA_INIT_COUNT
	.align		4
        /*0024*/ 	.byte	0x02, 0x4a
	.zero		1
	.zero		1


	//----- nvinfo : EIATTR_EXIT_INSTR_OFFSETS
	.align		4
        /*0028*/ 	.byte	0x04, 0x1c
        /*002a*/ 	.short	(.L_708 - .L_707)


	//   ....[0]....
.L_707:
        /*002c*/ 	.word	0x00000010


	//----- nvinfo : EIATTR_MAX_THREADS
	.align		4
.L_708:
        /*0030*/ 	.byte	0x04, 0x05
        /*0032*/ 	.short	(.L_710 - .L_709)
.L_709:
        /*0034*/ 	.word	0x00000100
        /*0038*/ 	.word	0x00000001
        /*003c*/ 	.word	0x00000001


	//----- nvinfo : EIATTR_CBANK_PARAM_SIZE
	.align		4
.L_710:
        /*0040*/ 	.byte	0x03, 0x19
        /*0042*/ 	.short	0x0278


	//----- nvinfo : EIATTR_PARAM_CBANK
	.align		4
        /*0044*/ 	.byte	0x04, 0x0a
        /*0046*/ 	.short	(.L_712 - .L_711)
	.align		4
.L_711:
        /*0048*/ 	.word	index@(.nv.constant0._ZN7cutlass13device_kernelIN5flash19enable_sm80_to_sm89INS1_16FlashAttnBwdSm80INS1_25CollectiveMainloopBwdSm80ILi2ELi2EN4cute5tupleIJNS5_1CILi64EEENS7_ILi128EEES9_EEENS_6half_tEfNS_4arch4Sm80ELb0ELb0ELb0ELb1ELb0ELb0ELb0ELb0ELi2ELi2ELi2ELi2ELb0EEENS1_24CollectiveEpilogueBwdGQAISA_fSD_Li256ELb1ELb0EEENS1_19SingleTileSchedulerILb1ELb0ELb0ELi128EEEEEEEEEvNT_6ParamsE)
        /*004c*/ 	.short	0x0380
        /*004e*/ 	.short	0x0278


	//----- nvinfo : EIATTR_SW_WAR
	.align		4
.L_712:
        /*0050*/ 	.byte	0x04, 0x36
        /*0052*/ 	.short	(.L_714 - .L_713)
.L_713:
        /*0054*/ 	.word	0x00000008
.L_714:


//--------------------- .nv.info._ZN7cutlass13device_kernelIN5flash19enable_sm80_to_sm89INS1_16FlashAttnBwdSm80INS1_25CollectiveMainloopBwdSm80ILi2ELi2EN4cute5tupleIJNS5_1CILi64EEENS7_ILi128EEES9_EEENS_6half_tEfNS_4arch4Sm80ELb0ELb0ELb0ELb1ELb1ELb0ELb0ELb0ELi2ELi2ELi2ELi2ELb0EEENS1_24CollectiveEpilogueBwdGQAISA_fSD_Li256ELb1ELb1EEENS1_19SingleTileSchedulerILb1ELb0ELb0ELi128EEEEEEEEEvNT_6ParamsE --------------------------
	.section	.nv.info._ZN7cutlass13device_kernelIN5flash19enable_sm80_to_sm89INS1_16FlashAttnBwdSm80INS1_25CollectiveMainloopBwdSm80ILi2ELi2EN4cute5tupleIJNS5_1CILi64EEENS7_ILi128EEES9_EEENS_6half_tEfNS_4arch4Sm80ELb0ELb0ELb0ELb1ELb1ELb0ELb0ELb0ELi2ELi2ELi2ELi2ELb0EEENS1_24CollectiveEpilogueBwdGQAISA_fSD_Li256ELb1ELb1EEENS1_19SingleTileSchedulerILb1ELb0ELb0ELi128EEEEEEEEEvNT_6ParamsE,"",@"SHT_CUDA_INFO"
	.sectionflags	@""
	.align	4


	//----- nvinfo : EIATTR_CUDA_API_VERSION
	.align		4
        /*0000*/ 	.byte	0x04, 0x37
        /*0002*/ 	.short	(.L_716 - .L_715)
.L_715:
        /*0004*/ 	.word	0x00000082


	//----- nvinfo : EIATTR_KPARAM_INFO
	.align		4
.L_716:
        /*0008*/ 	.byte	0x04, 0x17
        /*000a*/ 	.short	(.L_718 - .L_717)
.L_717:
        /*000c*/ 	.word	0x00000000
        /*0010*/ 	.short	0x0000
        /*0012*/ 	.short	0x0000
        /*0014*/ 	.byte	0x00, 0xf0, 0xe1, 0x09


	//----- nvinfo : EIATTR_SPARSE_MMA_MASK
	.align		4
.L_718:
        /*0018*/ 	.byte	0x03, 0x50
        /*001a*/ 	.short	0x0000


	//----- nvinfo : EIATTR_MAXREG_COUNT
	.align		4
        /*001c*/ 	.byte	0x03, 0x1b
        /*001e*/ 	.short	0x00ff


	//----- nvinfo : EIATTR_MERCURY_ISA_VERSION
	.align		4
        /*0020*/ 	.byte	0x03, 0x5f
        /*0022*/ 	.short	0x0101


	//----- nvinfo : EIATTR_VRC_CTA_INIT_COUNT
	.align		4
        /*0024*/ 	.byte	0x02, 0x4a
	.zero		1
	.zero		1


	//----- nvinfo : EIATTR_EXIT_INSTR_OFFSETS
	.align		4
        /*0028*/ 	.byte	0x04, 0x1c
        /*002a*/ 	.short	(.L_720 - .L_719)


	//   ....[0]....
.L_719:
        /*002c*/ 	.word	0x00000010


	//----- nvinfo : EIATTR_MAX_THREADS
	.align		4
.L_720:
        /*0030*/ 	.byte	0x04, 0x05
        /*0032*/ 	.short	(.L_722 - .L_721)
.L_721:
        /*0034*/ 	.word	0x00000100
        /*0038*/ 	.word	0x00000001
        /*003c*/ 	.word	0x00000001


	//----- nvinfo : EIATTR_CBANK_PARAM_SIZE
	.align		4
.L_722:
        /*0040*/ 	.byte	0x03, 0x19
        /*0042*/ 	.short	0x0278


	//----- nvinfo : EIATTR_PARAM_CBANK
	.align		4
        /*0044*/ 	.byte	0x04, 0x0a
        /*0046*/ 	.short	(.L_724 - .L_723)
	.align		4
.L_723:
        /*0048*/ 	.word	index@(.nv.constant0._ZN7cutlass13device_kernelIN5flash19enable_sm80_to_sm89INS1_16FlashAttnBwdSm80INS1_25CollectiveMainloopBwdSm80ILi2ELi2EN4cute5tupleIJNS5_1CILi64EEENS7_ILi128EEES9_EEENS_6half_tEfNS_4arch4Sm80ELb0ELb0ELb0ELb1ELb1ELb0ELb0ELb0ELi2ELi2ELi2ELi2ELb0EEENS1_24CollectiveEpilogueBwdGQAISA_fSD_Li256ELb1ELb1EEENS1_19SingleTileSchedulerILb1ELb0ELb0ELi128EEEEEEEEEvNT_6ParamsE)
        /*004c*/ 	.short	0x0380
        /*004e*/ 	.short	0x0278


	//----- nvinfo : EIATTR_SW_WAR
	.align		4
.L_724:
        /*0050*/ 	.byte	0x04, 0x36
        /*0052*/ 	.short	(.L_726 - .L_725)
.L_725:
        /*0054*/ 	.word	0x00000008
.L_726:


//--------------------- .nv.info._ZN7cutlass13device_kernelIN5flash19enable_sm80_to_sm89INS1_16FlashAttnBwdSm80INS1_25CollectiveMainloopBwdSm80ILi2ELi2EN4cute5tupleIJNS5_1CILi64EEENS7_ILi128EEES9_EEENS_6half_tEfNS_4arch4Sm80ELb0ELb1ELb0ELb0ELb0ELb0ELb0ELb0ELi2ELi2ELi2ELi2ELb0EEENS1_21CollectiveEpilogueBwdISA_SB_SD_Li256ELb0ELb0ELi4EEENS1_19SingleTileSchedulerILb0ELb0ELb0ELi128EEEEEEEEEvNT_6ParamsE --------------------------
	.section	.nv.info._ZN7cutlass13device_kernelIN5flash19enable_sm80_to_sm89INS1_16FlashAttnBwdSm80INS1_25CollectiveMainloopBwdSm80ILi2ELi2EN4cute5tupleIJNS5_1CILi64EEENS7_ILi128EEES9_EEENS_6half_tEfNS_4arch4Sm80ELb0ELb1ELb0ELb0ELb0ELb0ELb0ELb0ELi2ELi2ELi2ELi2ELb0EEENS1_21CollectiveEpilogueBwdISA_SB_SD_Li256ELb0ELb0ELi4EEENS1_19SingleTileSchedulerILb0ELb0ELb0ELi128EEEEEEEEEvNT_6ParamsE,"",@"SHT_CUDA_INFO"
	.sectionflags	@""
	.align	4


	//----- nvinfo : EIATTR_CUDA_API_VERSION
	.align		4
        /*0000*/ 	.byte	0x04, 0x37
        /*0002*/ 	.short	(.L_728 - .L_727)
.L_727:
        /*0004*/ 	.word	0x00000082


	//----- nvinfo : EIATTR_KPARAM_INFO
	.align		4
.L_728:
        /*0008*/ 	.byte	0x04, 0x17
        /*000a*/ 	.short	(.L_730 - .L_729)
.L_729:
        /*000c*/ 	.word	0x00000000
        /*0010*/ 	.short	0x0000
        /*0012*/ 	.short	0x0000
        /*0014*/ 	.byte	0x00, 0xf0, 0xc1, 0x09


	//----- nvinfo : EIATTR_SPARSE_MMA_MASK
	.align		4
.L_730:
        /*0018*/ 	.byte	0x03, 0x50
        /*001a*/ 	.short	0x0000


	//----- nvinfo : EIATTR_MAXREG_COUNT
	.align		4
        /*001c*/ 	.byte	0x03, 0x1b
        /*001e*/ 	.short	0x00ff


	//----- nvinfo : EIATTR_MERCURY_ISA_VERSION
	.align		4
        /*0020*/ 	.byte	0x03, 0x5f
        /*0022*/ 	.short	0x0101


	//----- nvinfo : EIATTR_VRC_CTA_INIT_COUNT
	.align		4
        /*0024*/ 	.byte	0x02, 0x4a
	.zero		1
	.zero		1


	//----- nvinfo : EIATTR_EXIT_INSTR_OFFSETS
	.align		4
        /*0028*/ 	.byte	0x04, 0x1c
        /*002a*/ 	.short	(.L_732 - .L_731)


	//   ....[0]....
.L_731:
        /*002c*/ 	.word	0x00000010


	//----- nvinfo : EIATTR_MAX_THREADS
	.align		4
.L_732:
        /*0030*/ 	.byte	0x04, 0x05
        /*0032*/ 	.short	(.L_734 - .L_733)
.L_733:
        /*0034*/ 	.word	0x00000100
        /*0038*/ 	.word	0x00000001
        /*003c*/ 	.word	0x00000001


	//----- nvinfo : EIATTR_CBANK_PARAM_SIZE
	.align		4
.L_734:
        /*0040*/ 	.byte	0x03, 0x19
        /*0042*/ 	.short	0x0270


	//----- nvinfo : EIATTR_PARAM_CBANK
	.align		4
        /*0044*/ 	.byte	0x04, 0x0a
        /*0046*/ 	.short	(.L_736 - .L_735)
	.align		4
.L_735:
        /*0048*/ 	.word	index@(.nv.constant0._ZN7cutlass13device_kernelIN5flash19enable_sm80_to_sm89INS1_16FlashAttnBwdSm80INS1_25CollectiveMainloopBwdSm80ILi2ELi2EN4cute5tupleIJNS5_1CILi64EEENS7_ILi128EEES9_EEENS_6half_tEfNS_4arch4Sm80ELb0ELb1ELb0ELb0ELb0ELb0ELb0ELb0ELi2ELi2ELi2ELi2ELb0EEENS1_21CollectiveEpilogueBwdISA_SB_SD_Li256ELb0ELb0ELi4EEENS1_19SingleTileSchedulerILb0ELb0ELb0ELi128EEEEEEEEEvNT_6ParamsE)
        /*004c*/ 	.short	0x0380
        /*004e*/ 	.short	0x0270


	//----- nvinfo : EIATTR_SW_WAR
	.align		4
.L_736:
        /*0050*/ 	.byte	0x04, 0x36
        /*0052*/ 	.short	(.L_738 - .L_737)
.L_737:
        /*0054*/ 	.word	0x00000008
.L_738:


//--------------------- .nv.info._ZN7cutlass13device_kernelIN5flash19enable_sm80_to_sm89INS1_16FlashAttnBwdSm80INS1_25CollectiveMainloopBwdSm80ILi2ELi2EN4cute5tupleIJNS5_1CILi64EEENS7_ILi128EEES9_EEENS_6half_tEfNS_4arch4Sm80ELb0ELb1ELb0ELb0ELb1ELb0ELb0ELb0ELi2ELi2ELi2ELi2ELb0EEENS1_21CollectiveEpilogueBwdISA_SB_SD_Li256ELb0ELb0ELi4EEENS1_19SingleTileSchedulerILb0ELb0ELb0ELi128EEEEEEEEEvNT_6ParamsE --------------------------
	.section	.nv.info._ZN7cutlass13device_kernelIN5flash19enable_sm80_to_sm89INS1_16FlashAttnBwdSm80INS1_25CollectiveMainloopBwdSm80ILi2ELi2EN4cute5tupleIJNS5_1CILi64EEENS7_ILi128EEES9_EEENS_6half_tEfNS_4arch4Sm80ELb0ELb1ELb0ELb0ELb1ELb0ELb0ELb0ELi2ELi2ELi2ELi2ELb0EEENS1_21CollectiveEpilogueBwdISA_SB_SD_Li256ELb0ELb0ELi4EEENS1_19SingleTileSchedulerILb0ELb0ELb0ELi128EEEEEEEEEvNT_6ParamsE,"",@"SHT_CUDA_INFO"
	.sectionflags	@""
	.align	4


	//----- nvinfo : EIATTR_CUDA_API_VERSION
	.align		4
        /*0000*/ 	.byte	0x04, 0x37
        /*0002*/ 	.short	(.L_740 - .L_739)
.L_739:
        /*0004*/ 	.word	0x00000082


	//----- nvinfo : EIATTR_KPARAM_INFO
	.align		4
.L_740:
        /*0008*/ 	.byte	0x04, 0x17
        /*000a*/ 	.short	(.L_742 - .L_741)
.L_741:
        /*000c*/ 	.word	0x00000000
        /*0010*/ 	.short	0x0000
        /*0012*/ 	.short	0x0000
        /*0014*/ 	.byte	0x00, 0xf0, 0xc1, 0x09


	//----- nvinfo : EIATTR_SPARSE_MMA_MASK
	.align		4
.L_742:
        /*0018*/ 	.byte	0x03, 0x50
        /*001a*/ 	.short	0x0000


	//----- nvinfo : EIATTR_MAXREG_COUNT
	.align		4
        /*001c*/ 	.byte	0x03, 0x1b
        /*001e*/ 	.short	0x00ff


	//----- nvinfo : EIATTR_MERCURY_ISA_VERSION
	.align		4
        /*0020*/ 	.byte	0x03, 0x5f
        /*0022*/ 	.short	0x0101


	//----- nvinfo : EIATTR_VRC_CTA_INIT_COUNT
	.align		4
        /*0024*/ 	.byte	0x02, 0x4a
	.zero		1
	.zero		1


	//----- nvinfo : EIATTR_EXIT_INSTR_OFFSETS
	.align		4
        /*0028*/ 	.byte	0x04, 0x1c
        /*002a*/ 	.short	(.L_744 - .L_743)


	//   ....[0]....
.L_743:
        /*002c*/ 	.word	0x00000010


	//----- nvinfo : EIATTR_MAX_THREADS
	.align		4
.L_744:
        /*0030*/ 	.byte	0x04, 0x05
        /*0032*/ 	.short	(.L_746 - .L_745)
.L_745:
        /*0034*/ 	.word	0x00000100
        /*0038*/ 	.word	0x00000001
        /*003c*/ 	.word	0x00000001


	//----- nvinfo : EIATTR_CBANK_PARAM_SIZE
	.align		4
.L_746:
        /*0040*/ 	.byte	0x03, 0x19
        /*0042*/ 	.short	0x0270


	//----- nvinfo : EIATTR_PARAM_CBANK
	.align		4
        /*0044*/ 	.byte	0x04, 0x0a
        /*0046*/ 	.short	(.L_748 - .L_747)
	.align		4
.L_747:
        /*0048*/ 	.word	index@(.nv.constant0._ZN7cutlass13device_kernelIN5flash19enable_sm80_to_sm89INS1_16FlashAttnBwdSm80INS1_25CollectiveMainloopBwdSm80ILi2ELi2EN4cute5tupleIJNS5_1CILi64EEENS7_ILi128EEES9_EEENS_6half_tEfNS_4arch4Sm80ELb0ELb1ELb0ELb0ELb1ELb0ELb0ELb0ELi2ELi2ELi2ELi2ELb0EEENS1_21CollectiveEpilogueBwdISA_SB_SD_Li256ELb0ELb0ELi4EEENS1_19SingleTileSchedulerILb0ELb0ELb0ELi128EEEEEEEEEvNT_6ParamsE)
        /*004c*/ 	.short	0x0380
        /*004e*/ 	.short	0x0270


	//----- nvinfo : EIATTR_SW_WAR
	.align		4
.L_748:
        /*0050*/ 	.byte	0x04, 0x36
        /*0052*/ 	.short	(.L_750 - .L_749)
.L_749:
        /*0054*/ 	.word	0x00000008
.L_750:


//--------------------- .nv.info._ZN7cutlass13device_kernelIN5flash19enable_sm80_to_sm89INS1_16FlashAttnBwdSm80INS1_25CollectiveMainloopBwdSm80ILi2ELi2EN4cute5tupleIJNS5_1CILi64EEENS7_ILi128EEES9_EEENS_6half_tEfNS_4arch4Sm80ELb0ELb1ELb0ELb0ELb0ELb0ELb0ELb0ELi2ELi2ELi2ELi2ELb0EEENS1_24CollectiveEpilogueBwdGQAISA_fSD_Li256ELb0ELb0EEENS1_19SingleTileSchedulerILb0ELb0ELb0ELi128EEEEEEEEEvNT_6ParamsE --------------------------
	.section	.nv.info._ZN7cutlass13device_kernelIN5flash19enable_sm80_to_sm89INS1_16FlashAttnBwdSm80INS1_25CollectiveMainloopBwdSm80ILi2ELi2EN4cute5tupleIJNS5_1CILi64EEENS7_ILi128EEES9_EEENS_6half_tEfNS_4arch4Sm80ELb0ELb1ELb0ELb0ELb0ELb0ELb0ELb0ELi2ELi2ELi2ELi2ELb0EEENS1_24CollectiveEpilogueBwdGQAISA_fSD_Li256ELb0ELb0EEENS1_19SingleTileSchedulerILb0ELb0ELb0ELi128EEEEEEEEEvNT_6ParamsE,"",@"SHT_CUDA_INFO"
	.sectionflags	@""
	.align	4


	//----- nvinfo : EIATTR_CUDA_API_VERSION
	.align		4
        /*0000*/ 	.byte	0x04, 0x37
        /*0002*/ 	.short	(.L_752 - .L_751)
.L_751:
        /*0004*/ 	.word	0x00000082


	//----- nvinfo : EIATTR_KPARAM_INFO
	.align		4
.L_752:
        /*0008*/ 	.byte	0x04, 0x17
        /*000a*/ 	.short	(.L_754 - .L_753)
.L_753:
        /*000c*/ 	.word	0x00000000
        /*0010*/ 	.short	0x0000
        /*0012*/ 	.short	0x0000
        /*0014*/ 	.byte	0x00, 0xf0, 0xe1, 0x09


	//----- nvinfo : EIATTR_SPARSE_MMA_MASK
	.align		4
.L_754:
        /*0018*/ 	.byte	0x03, 0x50
        /*001a*/ 	.short	0x0000


	//----- nvinfo : EIATTR_MAXREG_COUNT
	.align		4
        /*001c*/ 	.byte	0x03, 0x1b
        /*001e*/ 	.short	0x00ff


	//----- nvinfo : EIATTR_MERCURY_ISA_VERSION
	.align		4
        /*0020*/ 	.byte	0x03, 0x5f
        /*0022*/ 	.short	0x0101


	//----- nvinfo : EIATTR_VRC_CTA_INIT_COUNT
	.align		4
        /*0024*/ 	.byte	0x02, 0x4a
	.zero		1
	.zero		1


	//----- nvinfo : EIATTR_EXIT_INSTR_OFFSETS
	.align		4
        /*0028*/ 	.byte	0x04, 0x1c
        /*002a*/ 	.short	(.L_756 - .L_755)


	//   ....[0]....
.L_755:
        /*002c*/ 	.word	0x00000010


	//----- nvinfo : EIATTR_MAX_THREADS
	.align		4
.L_756:
        /*0030*/ 	.byte	0x04, 0x05
        /*0032*/ 	.short	(.L_758 - .L_757)
.L_757:
        /*0034*/ 	.word	0x00000100
        /*0038*/ 	.word	0x00000001
        /*003c*/ 	.word	0x00000001


	//----- nvinfo : EIATTR_CBANK_PARAM_SIZE
	.align		4
.L_758:
        /*0040*/ 	.byte	0x03, 0x19
        /*0042*/ 	.short	0x0278


	//----- nvinfo : EIATTR_PARAM_CBANK
	.align		4
        /*0044*/ 	.byte	0x04, 0x0a
        /*0046*/ 	.short	(.L_760 - .L_759)
	.align		4
.L_759:
        /*0048*/ 	.word	index@(.nv.constant0._ZN7cutlass13device_kernelIN5flash19enable_sm80_to_sm89INS1_16FlashAttnBwdSm80INS1_25CollectiveMainloopBwdSm80ILi2ELi2EN4cute5tupleIJNS5_1CILi64EEENS7_ILi128EEES9_EEENS_6half_tEfNS_4arch4Sm80ELb0ELb1ELb0ELb0ELb0ELb0ELb0ELb0ELi2ELi2ELi2ELi2ELb0EEENS1_24CollectiveEpilogueBwdGQAISA_fSD_Li256ELb0ELb0EEENS1_19SingleTileSchedulerILb0ELb0ELb0ELi128EEEEEEEEEvNT_6ParamsE)
        /*004c*/ 	.short	0x0380
        /*004e*/ 	.short	0x0278


	//----- nvinfo : EIATTR_SW_WAR
	.align		4
.L_760:
        /*0050*/ 	.byte	0x04, 0x36
        /*0052*/ 	.short	(.L_762 - .L_761)
.L_761:
        /*0054*/ 	.word	0x00000008
.L_762:


//--------------------- .nv.info._ZN7cutlass13device_kernelIN5flash19enable_sm80_to_sm89INS1_16FlashAttnBwdSm80INS1_25CollectiveMainloopBwdSm80ILi2ELi2EN4cute5tupleIJNS5_1CILi64EEENS7_ILi128EEES9_EEENS_6half_tEfNS_4arch4Sm80ELb0ELb1ELb0ELb0ELb1ELb0ELb0ELb0ELi2ELi2ELi2ELi2ELb0EEENS1_24CollectiveEpilogueBwdGQAISA_fSD_Li256ELb0ELb1EEENS1_19SingleTileSchedulerILb0ELb0ELb0ELi128EEEEEEEEEvNT_6ParamsE --------------------------
	.section	.nv.info._ZN7cutlass13device_kernelIN5flash19enable_sm80_to_sm89INS1_16FlashAttnBwdSm80INS1_25CollectiveMainloopBwdSm80ILi2ELi2EN4cute5tupleIJNS5_1CILi64EEENS7_ILi128EEES9_EEENS_6half_tEfNS_4arch4Sm80ELb0ELb1ELb0ELb0ELb1ELb0ELb0ELb0ELi2ELi2ELi2ELi2ELb0EEENS1_24CollectiveEpilogueBwdGQAISA_fSD_Li256ELb0ELb1EEENS1_19SingleTileSchedulerILb0ELb0ELb0ELi128EEEEEEEEEvNT_6ParamsE,"",@"SHT_CUDA_INFO"
	.sectionflags	@""
	.align	4


	//----- nvinfo : EIATTR_CUDA_API_VERSION
	.align		4
        /*0000*/ 	.byte	0x04, 0x37
        /*0002*/ 	.short	(.L_764 - .L_763)
.L_763:
        /*0004*/ 	.word	0x00000082


	//----- nvinfo : EIATTR_KPARAM_INFO
	.align		4
.L_764:
        /*0008*/ 	.byte	0x04, 0x17
        /*000a*/ 	.short	(.L_766 - .L_765)
.L_765:
        /*000c*/ 	.word	0x00000000
        /*0010*/ 	.short	0x0000
        /*0012*/ 	.short	0x0000
        /*0014*/ 	.byte	0x00, 0xf0, 0xe1, 0x09


	//----- nvinfo : EIATTR_SPARSE_MMA_MASK
	.align		4
.L_766:
        /*0018*/ 	.byte	0x03, 0x50
        /*001a*/ 	.short	0x0000


	//----- nvinfo : EIATTR_MAXREG_COUNT
	.align		4
        /*001c*/ 	.byte	0x03, 0x1b
        /*001e*/ 	.short	0x00ff


	//----- nvinfo : EIATTR_MERCURY_ISA_VERSION
	.align		4
        /*0020*/ 	.byte	0x03, 0x5f
        /*0022*/ 	.short	0x0101


	//----- nvinfo : EIATTR_VRC_CTA_INIT_COUNT
	.align		4
        /*0024*/ 	.byte	0x02, 0x4a
	.zero		1
	.zero		1


	//----- nvinfo : EIATTR_EXIT_INSTR_OFFSETS
	.align		4
        /*0028*/ 	.byte	0x04, 0x1c
        /*002a*/ 	.short	(.L_768 - .L_767)


	//   ....[0]....
.L_767:
        /*002c*/ 	.word	0x00000010


	//----- nvinfo : EIATTR_MAX_THREADS
	.align		4
.L_768:
        /*0030*/ 	.byte	0x04, 0x05
        /*0032*/ 	.short	(.L_770 - .L_769)
.L_769:
        /*0034*/ 	.word	0x00000100
        /*0038*/ 	.word	0x00000001
        /*003c*/ 	.word	0x00000001


	//----- nvinfo : EIATTR_CBANK_PARAM_SIZE
	.align		4
.L_770:
        /*0040*/ 	.byte	0x03, 0x19
        /*0042*/ 	.short	0x0278


	//----- nvinfo : EIATTR_PARAM_CBANK
	.align		4
        /*0044*/ 	.byte	0x04, 0x0a
        /*0046*/ 	.short	(.L_772 - .L_771)
	.align		4
.L_771:
        /*0048*/ 	.word	index@(.nv.constant0._ZN7cutlass13device_kernelIN5flash19enable_sm80_to_sm89INS1_16FlashAttnBwdSm80INS1_25CollectiveMainloopBwdSm80ILi2ELi2EN4cute5tupleIJNS5_1CILi64EEENS7_ILi128EEES9_EEENS_6half_tEfNS_4arch4Sm80ELb0ELb1ELb0ELb0ELb1ELb0ELb0ELb0ELi2ELi2ELi2ELi2ELb0EEENS1_24CollectiveEpilogueBwdGQAISA_fSD_Li256ELb0ELb1EEENS1_19SingleTileSchedulerILb0ELb0ELb0ELi128EEEEEEEEEvNT_6ParamsE)
        /*004c*/ 	.short	0x0380
        /*004e*/ 	.short	0x0278


	//----- nvinfo : EIATTR_SW_WAR
	.align		4
.L_772:
        /*0050*/ 	.byte	0x04, 0x36
        /*0052*/ 	.short	(.L_774 - .L_773)
.L_773:
        /*0054*/ 	.word	0x00000008
.L_774:


//--------------------- .nv.info._ZN7cutlass13device_kernelIN5flash19enable_sm80_to_sm89INS1_16FlashAttnBwdSm80INS1_25CollectiveMainloopBwdSm80ILi2ELi2EN4cute5tupleIJNS5_1CILi64EEENS7_ILi128EEES9_EEENS_6half_tEfNS_4arch4Sm80ELb0ELb1ELb0ELb1ELb0ELb0ELb0ELb0ELi2ELi2ELi2ELi2ELb0EEENS1_21CollectiveEpilogueBwdISA_SB_SD_Li256ELb1ELb0ELi4EEENS1_19SingleTileSchedulerILb1ELb0ELb0ELi128EEEEEEEEEvNT_6ParamsE --------------------------
	.section	.nv.info._ZN7cutlass13device_kernelIN5flash19enable_sm80_to_sm89INS1_16FlashAttnBwdSm80INS1_25CollectiveMainloopBwdSm80ILi2ELi2EN4cute5tupleIJNS5_1CILi64EEENS7_ILi128EEES9_EEENS_6half_tEfNS_4arch4Sm80ELb0ELb1ELb0ELb1ELb0ELb0ELb0ELb0ELi2ELi2ELi2ELi2ELb0EEENS1_21CollectiveEpilogueBwdISA_SB_SD_Li256ELb1ELb0ELi4EEENS1_19SingleTileSchedulerILb1ELb0ELb0ELi128EEEEEEEEEvNT_6ParamsE,"",@"SHT_CUDA_INFO"
	.sectionflags	@""
	.align	4


	//----- nvinfo : EIATTR_CUDA_API_VERSION
	.align		4
        /*0000*/ 	.byte	0x04, 0x37
        /*0002*/ 	.short	(.L_776 - .L_775)
.L_775:
        /*0004*/ 	.word	0x00000082


	//----- nvinfo : EIATTR_KPARAM_INFO
	.align		4
.L_776:
        /*0008*/ 	.byte	0x04, 0x17
        /*000a*/ 	.short	(.L_778 - .L_777)
.L_777:
        /*000c*/ 	.word	0x00000000
        /*0010*/ 	.short	0x0000
        /*0012*/ 	.short	0x0000
        /*0014*/ 	.byte	0x00, 0xf0, 0xc1, 0x09


	//----- nvinfo : EIATTR_SPARSE_MMA_MASK
	.align		4
.L_778:
        /*0018*/ 	.byte	0x03, 0x50
        /*001a*/ 	.short	0x0000


	//----- nvinfo : EIATTR_MAXREG_COUNT
	.align		4
        /*001c*/ 	.byte	0x03, 0x1b
        /*001e*/ 	.short	0x00ff


	//----- nvinfo : EIATTR_MERCURY_ISA_VERSION
	.align		4
        /*0020*/ 	.byte	0x03, 0x5f
        /*0022*/ 	.short	0x0101


	//----- nvinfo : EIATTR_VRC_CTA_INIT_COUNT
	.align		4
        /*0024*/ 	.byte	0x02, 0x4a
	.zero		1
	.zero		1


	//----- nvinfo : EIATTR_EXIT_INSTR_OFFSETS
	.align		4
        /*0028*/ 	.byte	0x04, 0x1c
        /*002a*/ 	.short	(.L_780 - .L_779)


	//   ....[0]....
.L_779:
        /*002c*/ 	.word	0x00000010


	//----- nvinfo : EIATTR_MAX_THREADS
	.align		4
.L_780:
        /*0030*/ 	.byte	0x04, 0x05
        /*0032*/ 	.short	(.L_782 - .L_781)
.L_781:
        /*0034*/ 	.word	0x00000100
        /*0038*/ 	.word	0x00000001
        /*003c*/ 	.word	0x00000001


	//----- nvinfo : EIATTR_CBANK_PARAM_SIZE
	.align		4
.L_782:
        /*0040*/ 	.byte	0x03, 0x19
        /*0042*/ 	.short	0x0270


	//----- nvinfo : EIATTR_PARAM_CBANK
	.align		4
        /*0044*/ 	.byte	0x04, 0x0a
        /*0046*/ 	.short	(.L_784 - .L_783)
	.align		4
.L_783:
        /*0048*/ 	.word	index@(.nv.constant0._ZN7cutlass13device_kernelIN5flash19enable_sm80_to_sm89INS1_16FlashAttnBwdSm80INS1_25CollectiveMainloopBwdSm80ILi2ELi2EN4cute5tupleIJNS5_1CILi64EEENS7_ILi128EEES9_EEENS_6half_tEfNS_4arch4Sm80ELb0ELb1ELb0ELb1ELb0ELb0ELb0ELb0ELi2ELi2ELi2ELi2ELb0EEENS1_21CollectiveEpilogueBwdISA_SB_SD_Li256ELb1ELb0ELi4EEENS1_19SingleTileSchedulerILb1ELb0ELb0ELi128EEEEEEEEEvNT_6ParamsE)
        /*004c*/ 	.short	0x0380
        /*004e*/ 	.short	0x0270


	//----- nvinfo : EIATTR_SW_WAR
	.align		4
.L_784:
        /*0050*/ 	.byte	0x04, 0x36
        /*0052*/ 	.short	(.L_786 - .L_785)
.L_785:
        /*0054*/ 	.word	0x00000008
.L_786:


//--------------------- .nv.info._ZN7cutlass13device_kernelIN5flash19enable_sm80_to_sm89INS1_16FlashAttnBwdSm80INS1_25CollectiveMainloopBwdSm80ILi2ELi2EN4cute5tupleIJNS5_1CILi64EEENS7_ILi128EEES9_EEENS_6half_tEfNS_4arch4Sm80ELb0ELb1ELb0ELb1ELb1ELb0ELb0ELb0ELi2ELi2ELi2ELi2ELb0EEENS1_21CollectiveEpilogueBwdISA_SB_SD_Li256ELb1ELb0ELi4EEENS1_19SingleTileSchedulerILb1ELb0ELb0ELi128EEEEEEEEEvNT_6ParamsE --------------------------
	.section	.nv.info._ZN7cutlass13device_kernelIN5flash19enable_sm80_to_sm89INS1_16FlashAttnBwdSm80INS1_25CollectiveMainloopBwdSm80ILi2ELi2EN4cute5tupleIJNS5_1CILi64EEENS7_ILi128EEES9_EEENS_6half_tEfNS_4arch4Sm80ELb0ELb1ELb0ELb1ELb1ELb0ELb0ELb0ELi2ELi2ELi2ELi2ELb0EEENS1_21CollectiveEpilogueBwdISA_SB_SD_Li256ELb1ELb0ELi4EEENS1_19SingleTileSchedulerILb1ELb0ELb0ELi128EEEEEEEEEvNT_6ParamsE,"",@"SHT_CUDA_INFO"
	.sectionflags	@""
	.align	4


	//----- nvinfo : EIATTR_CUDA_API_VERSION
	.align		4
        /*0000*/ 	.byte	0x04, 0x37
        /*0002*/ 	.short	(.L_788 - .L_787)
.L_787:
        /*0004*/ 	.word	0x00000082


	//----- nvinfo : EIATTR_KPARAM_INFO
	.align		4
.L_788:
        /*0008*/ 	.byte	0x04, 0x17
        /*000a*/ 	.short	(.L_790 - .L_789)
.L_789:
        /*000c*/ 	.word	0x00000000
        /*0010*/ 	.short	0x0000
        /*0012*/ 	.short	0x0000
        /*0014*/ 	.byte	0x00, 0xf0, 0xc1, 0x09


	//----- nvinfo : EIATTR_SPARSE_MMA_MASK
	.align		4
.L_790:
        /*0018*/ 	.byte	0x03, 0x50
        /*001a*/ 	.short	0x0000


	//----- nvinfo : EIATTR_MAXREG_COUNT
	.align		4
        /*001c*/ 	.byte	0x03, 0x1b
        /*001e*/ 	.short	0x00ff


	//----- nvinfo : EIATTR_MERCURY_ISA_VERSION
	.align		4
        /*0020*/ 	.byte	0x03, 0x5f
        /*0022*/ 	.short	0x0101


	//----- nvinfo : EIATTR_VRC_CTA_INIT_COUNT
	.align		4
        /*0024*/ 	.byte	0x02, 0x4a
	.zero		1
	.zero		1


	//----- nvinfo : EIATTR_EXIT_INSTR_OFFSETS
	.align		4
        /*0028*/ 	.byte	0x04, 0x1c
        /*002a*/ 	.short	(.L_792 - .L_791)


	//   ....[0]....
.L_791:
        /*002c*/ 	.word	0x00000010


	//----- nvinfo : EIATTR_MAX_THREADS
	.align		4
.L_792:
        /*0030*/ 	.byte	0x04, 0x05
        /*0032*/ 	.short	(.L_794 - .L_793)
.L_793:
        /*0034*/ 	.word	0x00000100
        /*0038*/ 	.word	0x00000001
        /*003c*/ 	.word	0x00000001


	//----- nvinfo : EIATTR_CBANK_PARAM_SIZE
	.align		4
.L_794:
        /*0040*/ 	.byte	0x03, 0x19
        /*0042*/ 	.short	0x0270


	//----- nvinfo : EIATTR_PARAM_CBANK
	.align		4
        /*0044*/ 	.byte	0x04, 0x0a
        /*0046*/ 	.short	(.L_796 - .L_795)
	.align		4
.L_795:
        /*0048*/ 	.word	index@(.nv.constant0._ZN7cutlass13device_kernelIN5flash19enable_sm80_to_sm89INS1_16FlashAttnBwdSm80INS1_25CollectiveMainloopBwdSm80ILi2ELi2EN4cute5tupleIJNS5_1CILi64EEENS7_ILi128EEES9_EEENS_6half_tEfNS_4arch4Sm80ELb0ELb1ELb0ELb1ELb1ELb0ELb0ELb0ELi2ELi2ELi2ELi2ELb0EEENS1_21CollectiveEpilogueBwdISA_SB_SD_Li256ELb1ELb0ELi4EEENS1_19SingleTileSchedulerILb1ELb0ELb0ELi128EEEEEEEEEvNT_6ParamsE)
        /*004c*/ 	.short	0x0380
        /*004e*/ 	.short	0x0270


	//----- nvinfo : EIATTR_SW_WAR
	.align		4
.L_796:
        /*0050*/ 	.byte	0x04, 0x36
        /*0052*/ 	.short	(.L_798 - .L_797)
.L_797:
        /*0054*/ 	.word	0x00000008
.L_798:


//--------------------- .nv.info._ZN7cutlass13device_kernelIN5flash19enable_sm80_to_sm89INS1_16FlashAttnBwdSm80INS1_25CollectiveMainloopBwdSm80ILi2ELi2EN4cute5tupleIJNS5_1CILi64EEENS7_ILi128EEES9_EEENS_6half_tEfNS_4arch4Sm80ELb0ELb1ELb0ELb1ELb0ELb0ELb0ELb0ELi2ELi2ELi2ELi2ELb0EEENS1_24CollectiveEpilogueBwdGQAISA_fSD_Li256ELb1ELb0EEENS1_19SingleTileSchedulerILb1ELb0ELb0ELi128EEEEEEEEEvNT_6ParamsE --------------------------
	.section	.nv.info._ZN7cutlass13device_kernelIN5flash19enable_sm80_to_sm89INS1_16FlashAttnBwdSm80INS1_25CollectiveMainloopBwdSm80ILi2ELi2EN4cute5tupleIJNS5_1CILi64EEENS7_ILi128EEES9_EEENS_6half_tEfNS_4arch4Sm80ELb0ELb1ELb0ELb1ELb0ELb0ELb0ELb0ELi2ELi2ELi2ELi2ELb0EEENS1_24CollectiveEpilogueBwdGQAISA_fSD_Li256ELb1ELb0EEENS1_19SingleTileSchedulerILb1ELb0ELb0ELi128EEEEEEEEEvNT_6ParamsE,"",@"SHT_CUDA_INFO"
	.sectionflags	@""
	.align	4


	//----- nvinfo : EIATTR_CUDA_API_VERSION
	.align		4
        /*0000*/ 	.byte	0x04, 0x37
        /*0002*/ 	.short	(.L_800 - .L_799)
.L_799:
        /*0004*/ 	.word	0x00000082


	//----- nvinfo : EIATTR_KPARAM_INFO
	.align		4
.L_800:
        /*0008*/ 	.byte	0x04, 0x17
        /*000a*/ 	.short	(.L_802 - .L_801)
.L_801:
        /*000c*/ 	.word	0x00000000
        /*0010*/ 	.short	0x0000
        /*0012*/ 	.short	0x0000
        /*0014*/ 	.byte	0x00, 0xf0, 0xe1, 0x09


	//----- nvinfo : EIATTR_SPARSE_MMA_MASK
	.align		4
.L_802:
        /*0018*/ 	.byte	0x03, 0x50
        /*001a*/ 	.short	0x0000


	//----- nvinfo : EIATTR_MAXREG_COUNT
	.align		4
        /*001c*/ 	.byte	0x03, 0x1b
        /*001e*/ 	.short	0x00ff


	//----- nvinfo : EIATTR_MERCURY_ISA_VERSION
	.align		4
        /*0020*/ 	.byte	0x03, 0x5f
        /*0022*/ 	.short	0x0101


	//----- nvinfo : EIATTR_VRC_CTA_INIT_COUNT
	.align		4
        /*0024*/ 	.byte	0x02, 0x4a
	.zero		1
	.zero		1


	//----- nvinfo : EIATTR_EXIT_INSTR_OFFSETS
	.align		4
        /*0028*/ 	.byte	0x04, 0x1c
        /*002a*/ 	.short	(.L_804 - .L_803)


	//   ....[0]....
.L_803:
        /*002c*/ 	.word	0x00000010


	//----- nvinfo : EIATTR_MAX_THREADS
	.align		4
.L_804:
        /*0030*/ 	.byte	0x04, 0x05
        /*0032*/ 	.short	(.L_806 - .L_805)
.L_805:
        /*0034*/ 	.word	0x00000100
        /*0038*/ 	.word	0x00000001
        /*003c*/ 	.word	0x00000001


	//----- nvinfo : EIATTR_CBANK_PARAM_SIZE
	.align		4
.L_806:
        /*0040*/ 	.byte	0x03, 0x19
        /*0042*/ 	.short	0x0278


	//----- nvinfo : EIATTR_PARAM_CBANK
	.align		4
        /*0044*/ 	.byte	0x04, 0x0a
        /*0046*/ 	.short	(.L_808 - .L_807)
	.align		4
.L_807:
        /*0048*/ 	.word	index@(.nv.constant0._ZN7cutlass13device_kernelIN5flash19enable_sm80_to_sm89INS1_16FlashAttnBwdSm80INS1_25CollectiveMainloopBwdSm80ILi2ELi2EN4cute5tupleIJNS5_1CILi64EEENS7_ILi128EEES9_EEENS_6half_tEfNS_4arch4Sm80ELb0ELb1ELb0ELb1ELb0ELb0ELb0ELb0ELi2ELi2ELi2ELi2ELb0EEENS1_24CollectiveEpilogueBwdGQAISA_fSD_Li256ELb1ELb0EEENS1_19SingleTileSchedulerILb1ELb0ELb0ELi128EEEEEEEEEvNT_6ParamsE)
        /*004c*/ 	.short	0x0380
        /*004e*/ 	.short	0x0278


	//----- nvinfo : EIATTR_SW_WAR
	.align		4
.L_808:
        /*0050*/ 	.byte	0x04, 0x36
        /*0052*/ 	.short	(.L_810 - .L_809)
.L_809:
        /*0054*/ 	.word	0x00000008
.L_810:


//--------------------- .nv.info._ZN7cutlass13device_kernelIN5flash19enable_sm80_to_sm89INS1_16FlashAttnBwdSm80INS1_25CollectiveMainloopBwdSm80ILi2ELi2EN4cute5tupleIJNS5_1CILi64EEENS7_ILi128EEES9_EEENS_6half_tEfNS_4arch4Sm80ELb0ELb1ELb0ELb1ELb1ELb0ELb0ELb0ELi2ELi2ELi2ELi2ELb0EEENS1_24CollectiveEpilogueBwdGQAISA_fSD_Li256ELb1ELb1EEENS1_19SingleTileSchedulerILb1ELb0ELb0ELi128EEEEEEEEEvNT_6ParamsE --------------------------
	.section	.nv.info._ZN7cutlass13device_kernelIN5flash19enable_sm80_to_sm89INS1_16FlashAttnBwdSm80INS1_25CollectiveMainloopBwdSm80ILi2ELi2EN4cute5tupleIJNS5_1CILi64EEENS7_ILi128EEES9_EEENS_6half_tEfNS_4arch4Sm80ELb0ELb1ELb0ELb1ELb1ELb0ELb0ELb0ELi2ELi2ELi2ELi2ELb0EEENS1_24CollectiveEpilogueBwdGQAISA_fSD_Li256ELb1ELb1EEENS1_19SingleTileSchedulerILb1ELb0ELb0ELi128EEEEEEEEEvNT_6ParamsE,"",@"SHT_CUDA_INFO"
	.sectionflags	@""
	.align	4


	//----- nvinfo : EIATTR_CUDA_API_VERSION
	.align		4
        /*0000*/ 	.byte	0x04, 0x37
        /*0002*/ 	.short	(.L_812 - .L_811)
.L_811:
        /*0004*/ 	.word	0x00000082


	//----- nvinfo : EIATTR_KPARAM_INFO
	.align		4
.L_812:
        /*0008*/ 	.byte	0x04, 0x17
        /*000a*/ 	.short	(.L_814 - .L_813)
.L_813:
        /*000c*/ 	.word	0x00000000
        /*0010*/ 	.short	0x0000
        /*0012*/ 	.short	0x0000
        /*0014*/ 	.byte	0x00, 0xf0, 0xe1, 0x09


	//----- nvinfo : EIATTR_SPARSE_MMA_MASK
	.align		4
.L_814:
        /*0018*/ 	.byte	0x03, 0x50
        /*001a*/ 	.short	0x0000


	//----- nvinfo : EIATTR_MAXREG_COUNT
	.align		4
        /*001c*/ 	.byte	0x03, 0x1b
        /*001e*/ 	.short	0x00ff


	//----- nvinfo : EIATTR_MERCURY_ISA_VERSION
	.align		4
        /*0020*/ 	.byte	0x03, 0x5f
        /*0022*/ 	.short	0x0101


	//----- nvinfo : EIATTR_VRC_CTA_INIT_COUNT
	.align		4
        /*0024*/ 	.byte	0x02, 0x4a
	.zero		1
	.zero		1


	//----- nvinfo : EIATTR_EXIT_INSTR_OFFSETS
	.align		4
        /*0028*/ 	.byte	0x04, 0x1c
        /*002a*/ 	.short	(.L_816 - .L_815)


	//   ....[0]....
.L_815:
        /*002c*/ 	.word	0x00000010


	//----- nvinfo : EIATTR_MAX_THREADS
	.align		4
.L_816:
        /*0030*/ 	.byte	0x04, 0x05
        /*0032*/ 	.short	(.L_818 - .L_817)
.L_817:
        /*0034*/ 	.word	0x00000100
        /*0038*/ 	.word	0x00000001
        /*003c*/ 	.word	0x00000001


	//----- nvinfo : EIATTR_CBANK_PARAM_SIZE
	.align		4
.L_818:
        /*0040*/ 	.byte	0x03, 0x19
        /*0042*/ 	.short	0x0278


	//----- nvinfo : EIATTR_PARAM_CBANK
	.align		4
        /*0044*/ 	.byte	0x04, 0x0a
        /*0046*/ 	.short	(.L_820 - .L_819)
	.align		4
.L_819:
        /*0048*/ 	.word	index@(.nv.constant0._ZN7cutlass13device_kernelIN5flash19enable_sm80_to_sm89INS1_16FlashAttnBwdSm80INS1_25CollectiveMainloopBwdSm80ILi2ELi2EN4cute5tupleIJNS5_1CILi64EEENS7_ILi128EEES9_EEENS_6half_tEfNS_4arch4Sm80ELb0ELb1ELb0ELb1ELb1ELb0ELb0ELb0ELi2ELi2ELi2ELi2ELb0EEENS1_24CollectiveEpilogueBwdGQAISA_fSD_Li256ELb1ELb1EEENS1_19SingleTileSchedulerILb1ELb0ELb0ELi128EEEEEEEEEvNT_6ParamsE)
        /*004c*/ 	.short	0x0380
        /*004e*/ 	.short	0x0278


	//----- nvinfo : EIATTR_SW_WAR
	.align		4
.L_820:
        /*0050*/ 	.byte	0x04, 0x36
        /*0052*/ 	.short	(.L_822 - .L_821)
.L_821:
        /*0054*/ 	.word	0x00000008
.L_822:


//--------------------- .nv.info._ZN7cutlass13device_kernelIN5flash19enable_sm80_to_sm89INS1_16FlashAttnBwdSm80INS1_25CollectiveMainloopBwdSm80ILi2ELi2EN4cute5tupleIJNS5_1CILi64EEENS7_ILi128EEES9_EEENS_6half_tEfNS_4arch4Sm80ELb1ELb0ELb0ELb0ELb0ELb0ELb0ELb0ELi2ELi2ELi2ELi2ELb0EEENS1_21CollectiveEpilogueBwdISA_SB_SD_Li256ELb0ELb0ELi4EEENS1_25SingleTileBwdLPTSchedulerILb0ELi128ELb0EEEEEEEEEvNT_6ParamsE --------------------------
	.section	.nv.info._ZN7cutlass13device_kernelIN5flash19enable_sm80_to_sm89INS1_16FlashAttnBwdSm80INS1_25CollectiveMainloopBwdSm80ILi2ELi2EN4cute5tupleIJNS5_1CILi64EEENS7_ILi128EEES9_EEENS_6half_tEfNS_4arch4Sm80ELb1ELb0ELb0ELb0ELb0ELb0ELb0ELb0ELi2ELi2ELi2ELi2ELb0EEENS1_21CollectiveEpilogueBwdISA_SB_SD_Li256ELb0ELb0ELi4EEENS1_25SingleTileBwdLPTSchedulerILb0ELi128ELb0EEEEEEEEEvNT_6ParamsE,"",@"SHT_CUDA_INFO"
	.sectionflags	@""
	.align	4


	//----- nvinfo : EIATTR_CUDA_API_VERSION
	.align		4
        /*0000*/ 	.byte	0x04, 0x37
        /*0002*/ 	.short	(.L_824 - .L_823)
.L_823:
        /*0004*/ 	.word	0x00000082


	//----- nvinfo : EIATTR_KPARAM_INFO
	.align		4
.L_824:
        /*0008*/ 	.byte	0x04, 0x17
        /*000a*/ 	.short	(.L_826 - .L_825)
.L_825:
        /*000c*/ 	.word	0x00000000
        /*0010*/ 	.short	0x0000
        /*0012*/ 	.short	0x0000
        /*0014*/ 	.byte	0x00, 0xf0, 0x21, 0x0a


	//----- nvinfo : EIATTR_SPARSE_MMA_MASK
	.align		4
.L_826:
        /*0018*/ 	.byte	0x03, 0x50
        /*001a*/ 	.short	0x0000


	//----- nvinfo : EIATTR_MAXREG_COUNT
	.align		4
        /*001c*/ 	.byte	0x03, 0x1b
        /*001e*/ 	.short	0x00ff


	//----- nvinfo : EIATTR_MERCURY_ISA_VERSION
	.align		4
        /*0020*/ 	.byte	0x03, 0x5f
        /*0022*/ 	.short	0x0101


	//----- nvinfo : EIATTR_VRC_CTA_INIT_COUNT
	.align		4
        /*0024*/ 	.byte	0x02, 0x4a
	.zero		1
	.zero		1


	//----- nvinfo : EIATTR_EXIT_INSTR_OFFSETS
	.align		4
        /*0028*/ 	.byte	0x04, 0x1c
        /*002a*/ 	.short	(.L_828 - .L_827)


	//   ....[0]....
.L_827:
        /*002c*/ 	.word	0x00000010


	//----- nvinfo : EIATTR_MAX_THREADS
	.align		4
.L_828:
        /*0030*/ 	.byte	0x04, 0x05
        /*0032*/ 	.short	(.L_830 - .L_829)
.L_829:
        /*0034*/ 	.word	0x00000100
        /*0038*/ 	.word	0x00000001
        /*003c*/ 	.word	0x00000001


	//----- nvinfo : EIATTR_CBANK_PARAM_SIZE
	.align		4
.L_830:
        /*0040*/ 	.byte	0x03, 0x19
        /*0042*/ 	.short	0x0288


	//----- nvinfo : EIATTR_PARAM_CBANK
	.align		4
        /*0044*/ 	.byte	0x04, 0x0a
        /*0046*/ 	.short	(.L_832 - .L_831)
	.align		4
.L_831:
        /*0048*/ 	.word	index@(.nv.constant0._ZN7cutlass13device_kernelIN5flash19enable_sm80_to_sm89INS1_16FlashAttnBwdSm80INS1_25CollectiveMainloopBwdSm80ILi2ELi2EN4cute5tupleIJNS5_1CILi64EEENS7_ILi128EEES9_EEENS_6half_tEfNS_4arch4Sm80ELb1ELb0ELb0ELb0ELb0ELb0ELb0ELb0ELi2ELi2ELi2ELi2ELb0EEENS1_21CollectiveEpilogueBwdISA_SB_SD_Li256ELb0ELb0ELi4EEENS1_25SingleTileBwdLPTSchedulerILb0ELi128ELb0EEEEEEEEEvNT_6ParamsE)
        /*004c*/ 	.short	0x0380
        /*004e*/ 	.short	0x0288


	//----- nvinfo : EIATTR_SW_WAR
	.align		4
.L_832:
        /*0050*/ 	.byte	0x04, 0x36
        /*0052*/ 	.short	(.L_834 - .L_833)
.L_833:
        /*0054*/ 	.word	0x00000008
.L_834:


//--------------------- .nv.info._ZN7cutlass13device_kernelIN5flash19enable_sm80_to_sm89INS1_16FlashAttnBwdSm80INS1_25CollectiveMainloopBwdSm80ILi2ELi2EN4cute5tupleIJNS5_1CILi64EEENS7_ILi128EEES9_EEENS_6half_tEfNS_4arch4Sm80ELb1ELb0ELb0ELb0ELb1ELb0ELb0ELb0ELi2ELi2ELi2ELi2ELb0EEENS1_21CollectiveEpilogueBwdISA_SB_SD_Li256ELb0ELb0ELi4EEENS1_25SingleTileBwdLPTSchedulerILb0ELi128ELb1EEEEEEEEEvNT_6ParamsE --------------------------
	.section	.nv.info._ZN7cutlass13device_kernelIN5flash19enable_sm80_to_sm89INS1_16FlashAttnBwdSm80INS1_25CollectiveMainloopBwdSm80ILi2ELi2EN4cute5tupleIJNS5_1CILi64EEENS7_ILi128EEES9_EEENS_6half_tEfNS_4arch4Sm80ELb1ELb0ELb0ELb0ELb1ELb0ELb0ELb0ELi2ELi2ELi2ELi2ELb0EEENS1_21CollectiveEpilogueBwdISA_SB_SD_Li256ELb0ELb0ELi4EEENS1_25SingleTileBwdLPTSchedulerILb0ELi128ELb1EEEEEEEEEvNT_6ParamsE,"",@"SHT_CUDA_INFO"
	.sectionflags	@""
	.align	4


	//----- nvinfo : EIATTR_CUDA_API_VERSION
	.align		4
        /*0000*/ 	.byte	0x04, 0x37
        /*0002*/ 	.short	(.L_836 - .L_835)
.L_835:
        /*0004*/ 	.word	0x00000082


	//----- nvinfo : EIATTR_KPARAM_INFO
	.align		4
.L_836:
        /*0008*/ 	.byte	0x04, 0x17
        /*000a*/ 	.short	(.L_838 - .L_837)
.L_837:
        /*000c*/ 	.word	0x00000000
        /*0010*/ 	.short	0x0000
        /*0012*/ 	.short	0x0000
        /*0014*/ 	.byte	0x00, 0xf0, 0x21, 0x0a


	//----- nvinfo : EIATTR_SPARSE_MMA_MASK
	.align		4
.L_838:
        /*0018*/ 	.byte	0x03, 0x50
        /*001a*/ 	.short	0x0000


	//----- nvinfo : EIATTR_MAXREG_COUNT
	.align		4
        /*001c*/ 	.byte	0x03, 0x1b
        /*001e*/ 	.short	0x00ff


	//----- nvinfo : EIATTR_MERCURY_ISA_VERSION
	.align		4
        /*0020*/ 	.byte	0x03, 0x5f
        /*0022*/ 	.short	0x0101


	//----- nvinfo : EIATTR_VRC_CTA_INIT_COUNT
	.align		4
        /*0024*/ 	.byte	0x02, 0x4a
	.zero		1
	.zero		1


	//----- nvinfo : EIATTR_EXIT_INSTR_OFFSETS
	.align		4
        /*0028*/ 	.byte	0x04, 0x1c
        /*002a*/ 	.short	(.L_840 - .L_839)


	//   ....[0]....
.L_839:
        /*002c*/ 	.word	0x00000010


	//----- nvinfo : EIATTR_MAX_THREADS
	.align		4
.L_840:
        /*0030*/ 	.byte	0x04, 0x05
        /*0032*/ 	.short	(.L_842 - .L_841)
.L_841:
        /*0034*/ 	.word	0x00000100
        /*0038*/ 	.word	0x00000001
        /*003c*/ 	.word	0x00000001


	//----- nvinfo : EIATTR_CBANK_PARAM_SIZE
	.align		4
.L_842:
        /*0040*/ 	.byte	0x03, 0x19
        /*0042*/ 	.short	0x0288


	//----- nvinfo : EIATTR_PARAM_CBANK
	.align		4
        /*0044*/ 	.byte	0x04, 0x0a
        /*0046*/ 	.short	(.L_844 - .L_843)
	.align		4
.L_843:
        /*0048*/ 	.word	index@(.nv.constant0._ZN7cutlass13device_kernelIN5flash19enable_sm80_to_sm89INS1_16FlashAttnBwdSm80INS1_25CollectiveMainloopBwdSm80ILi2ELi2EN4cute5tupleIJNS5_1CILi64EEENS7_ILi128EEES9_EEENS_6half_tEfNS_4arch4Sm80ELb1ELb0ELb0ELb0ELb1ELb0ELb0ELb0ELi2ELi2ELi2ELi2ELb0EEENS1_21CollectiveEpilogueBwdISA_SB_SD_Li256ELb0ELb0ELi4EEENS1_25SingleTileBwdLPTSchedulerILb0ELi128ELb1EEEEEEEEEvNT_6ParamsE)
        /*004c*/ 	.short	0x0380
        /*004e*/ 	.short	0x0288


	//----- nvinfo : EIATTR_SW_WAR
	.align		4
.L_844:
        /*0050*/ 	.byte	0x04, 0x36
        /*0052*/ 	.short	(.L_846 - .L_845)
.L_845:
        /*0054*/ 	.word	0x00000008
.L_846:


//--------------------- .nv.info._ZN7cutlass13device_kernelIN5flash19enable_sm80_to_sm89INS1_16FlashAttnBwdSm80INS1_25CollectiveMainloopBwdSm80ILi2ELi2EN4cute5tupleIJNS5_1CILi64EEENS7_ILi128EEES9_EEENS_6half_tEfNS_4arch4Sm80ELb1ELb0ELb0ELb0ELb0ELb0ELb0ELb0ELi2ELi2ELi2ELi2ELb0EEENS1_24CollectiveEpilogueBwdGQAISA_fSD_Li256ELb0ELb0EEENS1_25SingleTileBwdLPTSchedulerILb0ELi128ELb0EEEEEEEEEvNT_6ParamsE --------------------------
	.section	.nv.info._ZN7cutlass13device_kernelIN5flash19enable_sm80_to_sm89INS1_16FlashAttnBwdSm80INS1_25CollectiveMainloopBwdSm80ILi2ELi2EN4cute5tupleIJNS5_1CILi64EEENS7_ILi128EEES9_EEENS_6half_tEfNS_4arch4Sm80ELb1ELb0ELb0ELb0ELb0ELb0ELb0ELb0ELi2ELi2ELi2ELi2ELb0EEENS1_24CollectiveEpilogueBwdGQAISA_fSD_Li256ELb0ELb0EEENS1_25SingleTileBwdLPTSchedulerILb0ELi128ELb0EEEEEEEEEvNT_6ParamsE,"",@"SHT_CUDA_INFO"
	.sectionflags	@""
	.align	4


	//----- nvinfo : EIATTR_CUDA_API_VERSION
	.align		4
        /*0000*/ 	.byte	0x04, 0x37
        /*0002*/ 	.short	(.L_848 - .L_847)
.L_847:
        /*0004*/ 	.word	0x00000082


	//----- nvinfo : EIATTR_KPARAM_INFO
	.align		4
.L_848:
        /*0008*/ 	.byte	0x04, 0x17
        /*000a*/ 	.short	(.L_850 - .L_849)
.L_849:
        /*000c*/ 	.word	0x00000000
        /*0010*/ 	.short	0x0000
        /*0012*/ 	.short	0x0000
        /*0014*/ 	.byte	0x00, 0xf0, 0x41, 0x0a


	//----- nvinfo : EIATTR_SPARSE_MMA_MASK
	.align		4
.L_850:
        /*0018*/ 	.byte	0x03, 0x50
        /*001a*/ 	.short	0x0000


	//----- nvinfo : EIATTR_MAXREG_COUNT
	.align		4
        /*001c*/ 	.byte	0x03, 0x1b
        /*001e*/ 	.short	0x00ff


	//----- nvinfo : EIATTR_MERCURY_ISA_VERSION
	.align		4
        /*0020*/ 	.byte	0x03, 0x5f
        /*0022*/ 	.short	0x0101


	//----- nvinfo : EIATTR_VRC_CTA_INIT_COUNT
	.align		4
        /*0024*/ 	.byte	0x02, 0x4a
	.zero		1
	.zero		1


	//----- nvinfo : EIATTR_EXIT_INSTR_OFFSETS
	.align		4
        /*0028*/ 	.byte	0x04, 0x1c
        /*002a*/ 	.short	(.L_852 - .L_851)


	//   ....[0]....
.L_851:
        /*002c*/ 	.word	0x00000010


	//----- nvinfo : EIATTR_MAX_THREADS
	.align		4
.L_852:
        /*0030*/ 	.byte	0x04, 0x05
        /*0032*/ 	.short	(.L_854 - .L_853)
.L_853:
        /*0034*/ 	.word	0x00000100
        /*0038*/ 	.word	0x00000001
        /*003c*/ 	.word	0x00000001


	//----- nvinfo : EIATTR_CBANK_PARAM_SIZE
	.align		4
.L_854:
        /*0040*/ 	.byte	0x03, 0x19
        /*0042*/ 	.short	0x0290


	//----- nvinfo : EIATTR_PARAM_CBANK
	.align		4
        /*0044*/ 	.byte	0x04, 0x0a
        /*0046*/ 	.short	(.L_856 - .L_855)
	.align		4
.L_855:
        /*0048*/ 	.word	index@(.nv.constant0._ZN7cutlass13device_kernelIN5flash19enable_sm80_to_sm89INS1_16FlashAttnBwdSm80INS1_25CollectiveMainloopBwdSm80ILi2ELi2EN4cute5tupleIJNS5_1CILi64EEENS7_ILi128EEES9_EEENS_6half_tEfNS_4arch4Sm80ELb1ELb0ELb0ELb0ELb0ELb0ELb0ELb0ELi2ELi2ELi2ELi2ELb0EEENS1_24CollectiveEpilogueBwdGQAISA_fSD_Li256ELb0ELb0EEENS1_25SingleTileBwdLPTSchedulerILb0ELi128ELb0EEEEEEEEEvNT_6ParamsE)
        /*004c*/ 	.short	0x0380
        /*004e*/ 	.short	0x0290


	//----- nvinfo : EIATTR_SW_WAR
	.align		4
.L_856:
        /*0050*/ 	.byte	0x04, 0x36
        /*0052*/ 	.short	(.L_858 - .L_857)
.L_857:
        /*0054*/ 	.word	0x00000008
.L_858:


//--------------------- .nv.info._ZN7cutlass13device_kernelIN5flash19enable_sm80_to_sm89INS1_16FlashAttnBwdSm80INS1_25CollectiveMainloopBwdSm80ILi2ELi2EN4cute5tupleIJNS5_1CILi64EEENS7_ILi128EEES9_EEENS_6half_tEfNS_4arch4Sm80ELb1ELb0ELb0ELb0ELb1ELb0ELb0ELb0ELi2ELi2ELi2ELi2ELb0EEENS1_24CollectiveEpilogueBwdGQAISA_fSD_Li256ELb0ELb1EEENS1_25SingleTileBwdLPTSchedulerILb0ELi128ELb1EEEEEEEEEvNT_6ParamsE --------------------------
	.section	.nv.info._ZN7cutlass13device_kernelIN5flash19enable_sm80_to_sm89INS1_16FlashAttnBwdSm80INS1_25CollectiveMainloopBwdSm80ILi2ELi2EN4cute5tupleIJNS5_1CILi64EEENS7_ILi128EEES9_EEENS_6half_tEfNS_4arch4Sm80ELb1ELb0ELb0ELb0ELb1ELb0ELb0ELb0ELi2ELi2ELi2ELi2ELb0EEENS1_24CollectiveEpilogueBwdGQAISA_fSD_Li256ELb0ELb1EEENS1_25SingleTileBwdLPTSchedulerILb0ELi128ELb1EEEEEEEEEvNT_6ParamsE,"",@"SHT_CUDA_INFO"
	.sectionflags	@""
	.align	4


	//----- nvinfo : EIATTR_CUDA_API_VERSION
	.align		4
        /*0000*/ 	.byte	0x04, 0x37
        /*0002*/ 	.short	(.L_860 - .L_859)
.L_859:
        /*0004*/ 	.word	0x00000082


	//----- nvinfo : EIATTR_KPARAM_INFO
	.align		4
.L_860:
        /*0008*/ 	.byte	0x04, 0x17
        /*000a*/ 	.short	(.L_862 - .L_861)
.L_861:
        /*000c*/ 	.word	0x00000000
        /*0010*/ 	.short	0x0000
        /*0012*/ 	.short	0x0000
        /*0014*/ 	.byte	0x00, 0xf0, 0x41, 0x0a


	//----- nvinfo : EIATTR_SPARSE_MMA_MASK
	.align		4
.L_862:
        /*0018*/ 	.byte	0x03, 0x50
        /*001a*/ 	.short	0x0000


	//----- nvinfo : EIATTR_MAXREG_COUNT
	.align		4
        /*001c*/ 	.byte	0x03, 0x1b
        /*001e*/ 	.short	0x00ff


	//----- nvinfo : EIATTR_MERCURY_ISA_VERSION
	.align		4
        /*0020*/ 	.byte	0x03, 0x5f
        /*0022*/ 	.short	0x0101


	//----- nvinfo : EIATTR_VRC_CTA_INIT_COUNT
	.align		4
        /*0024*/ 	.byte	0x02, 0x4a
	.zero		1
	.zero		1


	//----- nvinfo : EIATTR_EXIT_INSTR_OFFSETS
	.align		4
        /*0028*/ 	.byte	0x04, 0x1c
        /*002a*/ 	.short	(.L_864 - .L_863)


	//   ....[0]....
.L_863:
        /*002c*/ 	.word	0x00000010


	//----- nvinfo : EIATTR_MAX_THREADS
	.align		4
.L_864:
        /*0030*/ 	.byte	0x04, 0x05
        /*0032*/ 	.short	(.L_866 - .L_865)
.L_865:
        /*0034*/ 	.word	0x00000100
        /*0038*/ 	.word	0x00000001
        /*003c*/ 	.word	0x00000001


	//----- nvinfo : EIATTR_CBANK_PARAM_SIZE
	.align		4
.L_866:
        /*0040*/ 	.byte	0x03, 0x19
        /*0042*/ 	.short	0x0290


	//----- nvinfo : EIATTR_PARAM_CBANK
	.align		4
        /*0044*/ 	.byte	0x04, 0x0a
        /*0046*/ 	.short	(.L_868 - .L_867)
	.align		4
.L_867:
        /*0048*/ 	.word	index@(.nv.constant0._ZN7cutlass13device_kernelIN5flash19enable_sm80_to_sm89INS1_16FlashAttnBwdSm80INS1_25CollectiveMainloopBwdSm80ILi2ELi2EN4cute5tupleIJNS5_1CILi64EEENS7_ILi128EEES9_EEENS_6half_tEfNS_4arch4Sm80ELb1ELb0ELb0ELb0ELb1ELb0ELb0ELb0ELi2ELi2ELi2ELi2ELb0EEENS1_24CollectiveEpilogueBwdGQAISA_fSD_Li256ELb0ELb1EEENS1_25SingleTileBwdLPTSchedulerILb0ELi128ELb1EEEEEEEEEvNT_6ParamsE)
        /*004c*/ 	.short	0x0380
        /*004e*/ 	.short	0x0290


	//----- nvinfo : EIATTR_SW_WAR
	.align		4
.L_868:
        /*0050*/ 	.byte	0x04, 0x36
        /*0052*/ 	.short	(.L_870 - .L_869)
.L_869:
        /*0054*/ 	.word	0x00000008
.L_870:


//--------------------- .nv.info._ZN7cutlass13device_kernelIN5flash22FlashAttnBwdPreprocessIN4cute5tupleIJNS3_1CILi64EEENS5_ILi128EEEEEENS_6half_tEfNS_4arch4Sm80ELb1ELb0EEEEEvNT_6ParamsE --------------------------
	.section	.nv.info._ZN7cutlass13device_kernelIN5flash22FlashAttnBwdPreprocessIN4cute5tupleIJNS3_1CILi64EEENS5_ILi128EEEEEENS_6half_tEfNS_4arch4Sm80ELb1ELb0EEEEEvNT_6ParamsE,"",@"SHT_CUDA_INFO"
	.sectionflags	@""
	.align	4


	//----- nvinfo : EIATTR_CUDA_API_VERSION
	.align		4
        /*0000*/ 	.byte	0x04, 0x37
        /*0002*/ 	.short	(.L_872 - .L_871)
.L_871:
        /*0004*/ 	.word	0x00000082


	//----- nvinfo : EIATTR_KPARAM_INFO
	.align		4
.L_872:
        /*0008*/ 	.byte	0x04, 0x17
        /*000a*/ 	.short	(.L_874 - .L_873)
.L_873:
        /*000c*/ 	.word	0x00000000
        /*0010*/ 	.short	0x0000
        /*0012*/ 	.short	0x0000
        /*0014*/ 	.byte	0x00, 0xf0, 0xc1, 0x03


	//----- nvinfo : EIATTR_SPARSE_MMA_MASK
	.align		4
.L_874:
        /*0018*/ 	.byte	0x03, 0x50
        /*001a*/ 	.short	0x0000


	//----- nvinfo : EIATTR_MAXREG_COUNT
	.align		4
        /*001c*/ 	.byte	0x03, 0x1b
        /*001e*/ 	.short	0x0080


	//----- nvinfo : EIATTR_MERCURY_ISA_VERSION
	.align		4
        /*0020*/ 	.byte	0x03, 0x5f
        /*0022*/ 	.short	0x0101


	//----- nvinfo : EIATTR_COOP_GROUP_MASK_REGIDS
	.align		4
        /*0024*/ 	.byte	0x04, 0x29
        /*0026*/ 	.short	(.L_876 - .L_875)


	//   ....[0]....
.L_875:
        /*0028*/ 	.word	0xffffffff


	//   ....[1]....
        /*002c*/ 	.word	0xffffffff


	//   ....[2]....
        /*0030*/ 	.word	0xffffffff


	//   ....[3]....
        /*0034*/ 	.word	0xffffffff


	//   ....[4]....
        /*0038*/ 	.word	0xffffffff


	//   ....[5]....
        /*003c*/ 	.word	0xffffffff


	//   ....[6]....
        /*0040*/ 	.word	0xffffffff


	//   ....[7]....
        /*0044*/ 	.word	0xffffffff


	//   ....[8]....
        /*0048*/ 	.word	0xffffffff


	//   ....[9]....
        /*004c*/ 	.word	0xffffffff


	//   ....[10]....
        /*0050*/ 	.word	0xffffffff


	//   ....[11]....
        /*0054*/ 	.word	0xffffffff


	//   ....[12]....
        /*0058*/ 	.word	0xffffffff


	//   ....[13]....
        /*005c*/ 	.word	0xffffffff


	//   ....[14]....
        /*0060*/ 	.word	0xffffffff


	//   ....[15]....
        /*0064*/ 	.word	0xffffffff


	//----- nvinfo : EIATTR_COOP_GROUP_INSTR_OFFSETS
	.align		4
.L_876:
        /*0068*/ 	.byte	0x04, 0x28
        /*006a*/ 	.short	(.L_878 - .L_877)


	//   ....[0]....
.L_877:
        /*006c*/ 	.word	0x00001010


	//   ....[1]....
        /*0070*/ 	.word	0x00001020


	//   ....[2]....
        /*0074*/ 	.word	0x00001030


	//   ....[3]....
        /*0078*/ 	.word	0x00001040


	//   ....[4]....
        /*007c*/ 	.word	0x00001090


	//   ....[5]....
        /*0080*/ 	.word	0x000010a0


	//   ....[6]....
        /*0084*/ 	.word	0x000010b0


	//   ....[7]....
        /*0088*/ 	.word	0x000010c0


	//   ....[8]....
        /*008c*/ 	.word	0x00001110


	//   ....[9]....
        /*0090*/ 	.word	0x00001120


	//   ....[10]....
        /*0094*/ 	.word	0x00001130


	//   ....[11]....
        /*0098*/ 	.word	0x00001140


	//   ....[12]....
        /*009c*/ 	.word	0x00001190


	//   ....[13]....
        /*00a0*/ 	.word	0x000011a0


	//   ....[14]....
        /*00a4*/ 	.word	0x000011b0


	//   ....[15]....
        /*00a8*/ 	.word	0x000011c0


	//----- nvinfo : EIATTR_VRC_CTA_INIT_COUNT
	.align		4
.L_878:
        /*00ac*/ 	.byte	0x02, 0x4a
	.zero		1
	.zero		1


	//----- nvinfo : EIATTR_EXIT_INSTR_OFFSETS
	.align		4
        /*00b0*/ 	.byte	0x04, 0x1c
        /*00b2*/ 	.short	(.L_880 - .L_879)


	//   ....[0]....
.L_879:
        /*00b4*/ 	.word	0x000016f0


	//   ....[1]....
        /*00b8*/ 	.word	0x00001770


	//----- nvinfo : EIATTR_MAX_THREADS
	.align		4
.L_880:
        /*00bc*/ 	.byte	0x04, 0x05
        /*00be*/ 	.short	(.L_882 - .L_881)
.L_881:
        /*00c0*/ 	.word	0x00000100
        /*00c4*/ 	.word	0x00000001
        /*00c8*/ 	.word	0x00000001


	//----- nvinfo : EIATTR_CRS_STACK_SIZE
	.align		4
.L_882:
        /*00cc*/ 	.byte	0x04, 0x1e
        /*00ce*/ 	.short	(.L_884 - .L_883)
.L_883:
        /*00d0*/ 	.word	0x00000000


	//----- nvinfo : EIATTR_CBANK_PARAM_SIZE
	.align		4
.L_884:
        /*00d4*/ 	.byte	0x03, 0x19
        /*00d6*/ 	.short	0x00f0


	//----- nvinfo : EIATTR_PARAM_CBANK
	.align		4
        /*00d8*/ 	.byte	0x04, 0x0a
        /*00da*/ 	.short	(.L_886 - .L_885)
	.align		4
.L_885:
        /*00dc*/ 	.word	index@(.nv.constant0._ZN7cutlass13device_kernelIN5flash22FlashAttnBwdPreprocessIN4cute5tupleIJNS3_1CILi64EEENS5_ILi128EEEEEENS_6half_tEfNS_4arch4Sm80ELb1ELb0EEEEEvNT_6ParamsE)
        /*00e0*/ 	.short	0x0380
        /*00e2*/ 	.short	0x00f0


	//----- nvinfo : EIATTR_SW_WAR
	.align		4
.L_886:
        /*00e4*/ 	.byte	0x04, 0x36
        /*00e6*/ 	.short	(.L_888 - .L_887)
.L_887:
        /*00e8*/ 	.word	0x00000008
.L_888:


//--------------------- .nv.info._ZN7cutlass13device_kernelIN5flash19enable_sm80_to_sm89INS1_16FlashAttnBwdSm80INS1_25CollectiveMainloopBwdSm80ILi2ELi2EN4cute5tupleIJNS5_1CILi64EEENS7_ILi128EEES9_EEENS_6half_tEfNS_4arch4Sm80ELb1ELb0ELb0ELb1ELb0ELb0ELb0ELb0ELi2ELi2ELi2ELi2ELb0EEENS1_21CollectiveEpilogueBwdISA_SB_SD_Li256ELb1ELb0ELi4EEENS1_25SingleTileBwdLPTSchedulerILb1ELi128ELb0EEEEEEEEEvNT_6ParamsE --------------------------
	.section	.nv.info._ZN7cutlass13device_kernelIN5flash19enable_sm80_to_sm89INS1_16FlashAttnBwdSm80INS1_25CollectiveMainloopBwdSm80ILi2ELi2EN4cute5tupleIJNS5_1CILi64EEENS7_ILi128EEES9_EEENS_6half_tEfNS_4arch4Sm80ELb1ELb0ELb0ELb1ELb0ELb0ELb0ELb0ELi2ELi2ELi2ELi2ELb0EEENS1_21CollectiveEpilogueBwdISA_SB_SD_Li256ELb1ELb0ELi4EEENS1_25SingleTileBwdLPTSchedulerILb1ELi128ELb0EEEEEEEEEvNT_6ParamsE,"",@"SHT_CUDA_INFO"
	.sectionflags	@""
	.align	4


	//----- nvinfo : EIATTR_CUDA_API_VERSION
	.align		4
        /*0000*/ 	.byte	0x04, 0x37
        /*0002*/ 	.short	(.L_890 - .L_889)
.L_889:
        /*0004*/ 	.word	0x00000082


	//----- nvinfo : EIATTR_KPARAM_INFO
	.align		4
.L_890:
        /*0008*/ 	.byte	0x04, 0x17
        /*000a*/ 	.short	(.L_892 - .L_891)
.L_891:
        /*000c*/ 	.word	0x00000000
        /*0010*/ 	.short	0x0000
        /*0012*/ 	.short	0x0000
        /*0014*/ 	.byte	0x00, 0xf0, 0x21, 0x0a


	//----- nvinfo : EIATTR_SPARSE_MMA_MASK
	.align		4
.L_892:
        /*0018*/ 	.byte	0x03, 0x50
        /*001a*/ 	.short	0x0000


	//----- nvinfo : EIATTR_MAXREG_COUNT
	.align		4
        /*001c*/ 	.byte	0x03, 0x1b
        /*001e*/ 	.short	0x00ff


	//----- nvinfo : EIATTR_MERCURY_ISA_VERSION
	.align		4
        /*0020*/ 	.byte	0x03, 0x5f
        /*0022*/ 	.short	0x0101


	//----- nvinfo : EIATTR_VRC_CTA_INIT_COUNT
	.align		4
        /*0024*/ 	.byte	0x02, 0x4a
	.zero		1
	.zero		1


	//----- nvinfo : EIATTR_EXIT_INSTR_OFFSETS
	.align		4
        /*0028*/ 	.byte	0x04, 0x1c
        /*002a*/ 	.short	(.L_894 - .L_893)


	//   ....[0]....
.L_893:
        /*002c*/ 	.word	0x00000010


	//----- nvinfo : EIATTR_MAX_THREADS
	.align		4
.L_894:
        /*0030*/ 	.byte	0x04, 0x05
        /*0032*/ 	.short	(.L_896 - .L_895)
.L_895:
        /*0034*/ 	.word	0x00000100
        /*0038*/ 	.word	0x00000001
        /*003c*/ 	.word	0x00000001


	//----- nvinfo : EIATTR_CBANK_PARAM_SIZE
	.align		4
.L_896:
        /*0040*/ 	.byte	0x03, 0x19
        /*0042*/ 	.short	0x0288


	//----- nvinfo : EIATTR_PARAM_CBANK
	.align		4
        /*0044*/ 	.byte	0x04, 0x0a
        /*0046*/ 	.short	(.L_898 - .L_897)
	.align		4
.L_897:
        /*0048*/ 	.word	index@(.nv.constant0._ZN7cutlass13device_kernelIN5flash19enable_sm80_to_sm89INS1_16FlashAttnBwdSm80INS1_25CollectiveMainloopBwdSm80ILi2ELi2EN4cute5tupleIJNS5_1CILi64EEENS7_ILi128EEES9_EEENS_6half_tEfNS_4arch4Sm80ELb1ELb0ELb0ELb1ELb0ELb0ELb0ELb0ELi2ELi2ELi2ELi2ELb0EEENS1_21CollectiveEpilogueBwdISA_SB_SD_Li256ELb1ELb0ELi4EEENS1_25SingleTileBwdLPTSchedulerILb1ELi128ELb0EEEEEEEEEvNT_6ParamsE)
        /*004c*/ 	.short	0x0380
        /*004e*/ 	.short	0x0288


	//----- nvinfo : EIATTR_SW_WAR
	.align		4
.L_898:
        /*0050*/ 	.byte	0x04, 0x36
        /*0052*/ 	.short	(.L_900 - .L_899)
.L_899:
        /*0054*/ 	.word	0x00000008
.L_900:


//--------------------- .nv.info._ZN7cutlass13device_kernelIN5flash19enable_sm80_to_sm89INS1_16FlashAttnBwdSm80INS1_25CollectiveMainloopBwdSm80ILi2ELi2EN4cute5tupleIJNS5_1CILi64EEENS7_ILi128EEES9_EEENS_6half_tEfNS_4arch4Sm80ELb1ELb0ELb0ELb1ELb1ELb0ELb0ELb0ELi2ELi2ELi2ELi2ELb0EEENS1_21CollectiveEpilogueBwdISA_SB_SD_Li256ELb1ELb0ELi4EEENS1_25SingleTileBwdLPTSchedulerILb1ELi128ELb1EEEEEEEEEvNT_6ParamsE --------------------------
	.section	.nv.info._ZN7cutlass13device_kernelIN5flash19enable_sm80_to_sm89INS1_16FlashAttnBwdSm80INS1_25CollectiveMainloopBwdSm80ILi2ELi2EN4cute5tupleIJNS5_1CILi64EEENS7_ILi128EEES9_EEENS_6half_tEfNS_4arch4Sm80ELb1ELb0ELb0ELb1ELb1ELb0ELb0ELb0ELi2ELi2ELi2ELi2ELb0EEENS1_21CollectiveEpilogueBwdISA_SB_SD_Li256ELb1ELb0ELi4EEENS1_25SingleTileBwdLPTSchedulerILb1ELi128ELb1EEEEEEEEEvNT_6ParamsE,"",@"SHT_CUDA_INFO"
	.sectionflags	@""
	.align	4


	//----- nvinfo : EIATTR_CUDA_API_VERSION
	.align		4
        /*0000*/ 	.byte	0x04, 0x37
        /*0002*/ 	.short	(.L_902 - .L_901)
.L_901:
        /*0004*/ 	.word	0x00000082


	//----- nvinfo : EIATTR_KPARAM_INFO
	.align		4
.L_902:
        /*0008*/ 	.byte	0x04, 0x17
        /*000a*/ 	.short	(.L_904 - .L_903)
.L_903:
        /*000c*/ 	.word	0x00000000
        /*0010*/ 	.short	0x0000
        /*0012*/ 	.short	0x0000
        /*0014*/ 	.byte	0x00, 0xf0, 0x21, 0x0a


	//----- nvinfo : EIATTR_SPARSE_MMA_MASK
	.align		4
.L_904:
        /*0018*/ 	.byte	0x03, 0x50
        /*001a*/ 	.short	0x0000


	//----- nvinfo : EIATTR_MAXREG_COUNT
	.align		4
        /*001c*/ 	.byte	0x03, 0x1b
        /*001e*/ 	.short	0x00ff


	//----- nvinfo : EIATTR_MERCURY_ISA_VERSION
	.align		4
        /*0020*/ 	.byte	0x03, 0x5f
        /*0022*/ 	.short	0x0101


	//----- nvinfo : EIATTR_VRC_CTA_INIT_COUNT
	.align		4
        /*0024*/ 	.byte	0x02, 0x4a
	.zero		1
	.zero		1


	//----- nvinfo : EIATTR_EXIT_INSTR_OFFSETS
	.align		4
        /*0028*/ 	.byte	0x04, 0x1c
        /*002a*/ 	.short	(.L_906 - .L_905)


	//   ....[0]....
.L_905:
        /*002c*/ 	.word	0x00000010


	//----- nvinfo : EIATTR_MAX_THREADS
	.align		4
.L_906:
        /*0030*/ 	.byte	0x04, 0x05
        /*0032*/ 	.short	(.L_908 - .L_907)
.L_907:
        /*0034*/ 	.word	0x00000100
        /*0038*/ 	.word	0x00000001
        /*003c*/ 	.word	0x00000001


	//----- nvinfo : EIATTR_CBANK_PARAM_SIZE
	.align		4
.L_908:
        /*0040*/ 	.byte	0x03, 0x19
        /*0042*/ 	.short	0x0288


	//----- nvinfo : EIATTR_PARAM_CBANK
	.align		4
        /*0044*/ 	.byte	0x04, 0x0a
        /*0046*/ 	.short	(.L_910 - .L_909)
	.align		4
.L_909:
        /*0048*/ 	.word	index@(.nv.constant0._ZN7cutlass13device_kernelIN5flash19enable_sm80_to_sm89INS1_16FlashAttnBwdSm80INS1_25CollectiveMainloopBwdSm80ILi2ELi2EN4cute5tupleIJNS5_1CILi64EEENS7_ILi128EEES9_EEENS_6half_tEfNS_4arch4Sm80ELb1ELb0ELb0ELb1ELb1ELb0ELb0ELb0ELi2ELi2ELi2ELi2ELb0EEENS1_21CollectiveEpilogueBwdISA_SB_SD_Li256ELb1ELb0ELi4EEENS1_25SingleTileBwdLPTSchedulerILb1ELi128ELb1EEEEEEEEEvNT_6ParamsE)
        /*004c*/ 	.short	0x0380
        /*004e*/ 	.short	0x0288


	//----- nvinfo : EIATTR_SW_WAR
	.align		4
.L_910:
        /*0050*/ 	.byte	0x04, 0x36
        /*0052*/ 	.short	(.L_912 - .L_911)
.L_911:
        /*0054*/ 	.word	0x00000008
.L_912:


//--------------------- .nv.info._ZN7cutlass13device_kernelIN5flash19enable_sm80_to_sm89INS1_16FlashAttnBwdSm80INS1_25CollectiveMainloopBwdSm80ILi2ELi2EN4cute5tupleIJNS5_1CILi64EEENS7_ILi128EEES9_EEENS_6half_tEfNS_4arch4Sm80ELb1ELb0ELb0ELb1ELb0ELb0ELb0ELb0ELi2ELi2ELi2ELi2ELb0EEENS1_24CollectiveEpilogueBwdGQAISA_fSD_Li256ELb1ELb0EEENS1_25SingleTileBwdLPTSchedulerILb1ELi128ELb0EEEEEEEEEvNT_6ParamsE --------------------------
	.section	.nv.info._ZN7cutlass13device_kernelIN5flash19enable_sm80_to_sm89INS1_16FlashAttnBwdSm80INS1_25CollectiveMainloopBwdSm80ILi2ELi2EN4cute5tupleIJNS5_1CILi64EEENS7_ILi128EEES9_EEENS_6half_tEfNS_4arch4Sm80ELb1ELb0ELb0ELb1ELb0ELb0ELb0ELb0ELi2ELi2ELi2ELi2ELb0EEENS1_24CollectiveEpilogueBwdGQAISA_fSD_Li256ELb1ELb0EEENS1_25SingleTileBwdLPTSchedulerILb1ELi128ELb0EEEEEEEEEvNT_6ParamsE,"",@"SHT_CUDA_INFO"
	.sectionflags	@""
	.align	4


	//----- nvinfo : EIATTR_CUDA_API_VERSION
	.align		4
        /*0000*/ 	.byte	0x04, 0x37
        /*0002*/ 	.short	(.L_914 - .L_913)
.L_913:
        /*0004*/ 	.word	0x00000082


	//----- nvinfo : EIATTR_KPARAM_INFO
	.align		4
.L_914:
        /*0008*/ 	.byte	0x04, 0x17
        /*000a*/ 	.short	(.L_916 - .L_915)
.L_915:
        /*000c*/ 	.word	0x00000000
        /*0010*/ 	.short	0x0000
        /*0012*/ 	.short	0x0000
        /*0014*/ 	.byte	0x00, 0xf0, 0x41, 0x0a


	//----- nvinfo : EIATTR_SPARSE_MMA_MASK
	.align		4
.L_916:
        /*0018*/ 	.byte	0x03, 0x50
        /*001a*/ 	.short	0x0000


	//----- nvinfo : EIATTR_MAXREG_COUNT
	.align		4
        /*001c*/ 	.byte	0x03, 0x1b
        /*001e*/ 	.short	0x00ff


	//----- nvinfo : EIATTR_MERCURY_ISA_VERSION
	.align		4
        /*0020*/ 	.byte	0x03, 0x5f
        /*0022*/ 	.short	0x0101


	//----- nvinfo : EIATTR_VRC_CTA_INIT_COUNT
	.align		4
        /*0024*/ 	.byte	0x02, 0x4a
	.zero		1
	.zero		1


	//----- nvinfo : EIATTR_EXIT_INSTR_OFFSETS
	.align		4
        /*0028*/ 	.byte	0x04, 0x1c
        /*002a*/ 	.short	(.L_918 - .L_917)


	//   ....[0]....
.L_917:
        /*002c*/ 	.word	0x00000010


	//----- nvinfo : EIATTR_MAX_THREADS
	.align		4
.L_918:
        /*0030*/ 	.byte	0x04, 0x05
        /*0032*/ 	.short	(.L_920 - .L_919)
.L_919:
        /*0034*/ 	.word	0x00000100
        /*0038*/ 	.word	0x00000001
        /*003c*/ 	.word	0x00000001


	//----- nvinfo : EIATTR_CBANK_PARAM_SIZE
	.align		4
.L_920:
        /*0040*/ 	.byte	0x03, 0x19
        /*0042*/ 	.short	0x0290


	//----- nvinfo : EIATTR_PARAM_CBANK
	.align		4
        /*0044*/ 	.byte	0x04, 0x0a
        /*0046*/ 	.short	(.L_922 - .L_921)
	.align		4
.L_921:
        /*0048*/ 	.word	index@(.nv.constant0._ZN7cutlass13device_kernelIN5flash19enable_sm80_to_sm89INS1_16FlashAttnBwdSm80INS1_25CollectiveMainloopBwdSm80ILi2ELi2EN4cute5tupleIJNS5_1CILi64EEENS7_ILi128EEES9_EEENS_6half_tEfNS_4arch4Sm80ELb1ELb0ELb0ELb1ELb0ELb0ELb0ELb0ELi2ELi2ELi2ELi2ELb0EEENS1_24CollectiveEpilogueBwdGQAISA_fSD_Li256ELb1ELb0EEENS1_25SingleTileBwdLPTSchedulerILb1ELi128ELb0EEEEEEEEEvNT_6ParamsE)
        /*004c*/ 	.short	0x0380
        /*004e*/ 	.short	0x0290


	//----- nvinfo : EIATTR_SW_WAR
	.align		4
.L_922:
        /*0050*/ 	.byte	0x04, 0x36
        /*0052*/ 	.short	(.L_924 - .L_923)
.L_923:
        /*0054*/ 	.word	0x00000008
.L_924:


//--------------------- .nv.info._ZN7cutlass13device_kernelIN5flash32FlashAttnBwdPostprocessConvertdQIN4cute5tupleIJNS3_1CILi128EEES6_EEENS_6half_tEfNS_4arch4Sm80ELi256ENS3_8TiledMMAINS3_8MMA_AtomIJNS3_28SM80_16x8x16_F32F16F16F32_TNEEEENS3_6LayoutINS4_IJNS5_ILi2EEENS5_ILi4EEENS5_ILi1EEEEEENS4_IJSI_SG_NS5_ILi0EEEEEEEENS4_IJNS5_ILi32EEENS5_ILi64EEENS5_ILi16EEEEEEEELb0EEEEEvNT_6ParamsE --------------------------
	.section	.nv.info._ZN7cutlass13device_kernelIN5flash32FlashAttnBwdPostprocessConvertdQIN4cute5tupleIJNS3_1CILi128EEES6_EEENS_6half_tEfNS_4arch4Sm80ELi256ENS3_8TiledMMAINS3_8MMA_AtomIJNS3_28SM80_16x8x16_F32F16F16F32_TNEEEENS3_6LayoutINS4_IJNS5_ILi2EEENS5_ILi4EEENS5_ILi1EEEEEENS4_IJSI_SG_NS5_ILi0EEEEEEEENS4_IJNS5_ILi32EEENS5_ILi64EEENS5_ILi16EEEEEEEELb0EEEEEvNT_6ParamsE,"",@"SHT_CUDA_INFO"
	.sectionflags	@""
	.align	4


	//----- nvinfo : EIATTR_CUDA_API_VERSION
	.align		4
        /*0000*/ 	.byte	0x04, 0x37
        /*0002*/ 	.short	(.L_926 - .L_925)
.L_925:
        /*0004*/ 	.word	0x00000082


	//----- nvinfo : EIATTR_KPARAM_INFO
	.align		4
.L_926:
        /*0008*/ 	.byte	0x04, 0x17
        /*000a*/ 	.short	(.L_928 - .L_927)
.L_927:
        /*000c*/ 	.word	0x00000000
        /*0010*/ 	.short	0x0000
        /*0012*/ 	.short	0x0000
        /*0014*/ 	.byte	0x00, 0xf0, 0xc1, 0x01


	//----- nvinfo : EIATTR_SPARSE_MMA_MASK
	.align		4
.L_928:
        /*0018*/ 	.byte	0x03, 0x50
        /*001a*/ 	.short	0x0000


	//----- nvinfo : EIATTR_MAXREG_COUNT
	.align		4
        /*001c*/ 	.byte	0x03, 0x1b
        /*001e*/ 	.short	0x0080


	//----- nvinfo : EIATTR_NUM_BARRIERS
	.align		4
        /*0020*/ 	.byte	0x02, 0x4c
        /*0022*/ 	.byte	0x01
	.zero		1


	//----- nvinfo : EIATTR_MERCURY_ISA_VERSION
	.align		4
        /*0024*/ 	.byte	0x03, 0x5f
        /*0026*/ 	.short	0x0101


	//----- nvinfo : EIATTR_VRC_CTA_INIT_COUNT
	.align		4
        /*0028*/ 	.byte	0x02, 0x4a
	.zero		1
	.zero		1


	//----- nvinfo : EIATTR_EXIT_INSTR_OFFSETS
	.align		4
        /*002c*/ 	.byte	0x04, 0x1c
        /*002e*/ 	.short	(.L_930 - .L_929)


	//   ....[0]....
.L_929:
        /*0030*/ 	.word	0x00000280


	//   ....[1]....
        /*0034*/ 	.word	0x00001cb0


	//   ....[2]....
        /*0038*/ 	.word	0x00001d90


	//----- nvinfo : EIATTR_MAX_THREADS
	.align		4
.L_930:
        /*003c*/ 	.byte	0x04, 0x05
        /*003e*/ 	.short	(.L_932 - .L_931)
.L_931:
        /*0040*/ 	.word	0x00000100
        /*0044*/ 	.word	0x00000001
        /*0048*/ 	.word	0x00000001


	//----- nvinfo : EIATTR_CRS_STACK_SIZE
	.align		4
.L_932:
        /*004c*/ 	.byte	0x04, 0x1e
        /*004e*/ 	.short	(.L_934 - .L_933)
.L_933:
        /*0050*/ 	.word	0x00000000


	//----- nvinfo : EIATTR_CBANK_PARAM_SIZE
	.align		4
.L_934:
        /*0054*/ 	.byte	0x03, 0x19
        /*0056*/ 	.short	0x0070


	//----- nvinfo : EIATTR_PARAM_CBANK
	.align		4
        /*0058*/ 	.byte	0x04, 0x0a
        /*005a*/ 	.short	(.L_936 - .L_935)
	.align		4
.L_935:
        /*005c*/ 	.word	index@(.nv.constant0._ZN7cutlass13device_kernelIN5flash32FlashAttnBwdPostprocessConvertdQIN4cute5tupleIJNS3_1CILi128EEES6_EEENS_6half_tEfNS_4arch4Sm80ELi256ENS3_8TiledMMAINS3_8MMA_AtomIJNS3_28SM80_16x8x16_F32F16F16F32_TNEEEENS3_6LayoutINS4_IJNS5_ILi2EEENS5_ILi4EEENS5_ILi1EEEEEENS4_IJSI_SG_NS5_ILi0EEEEEEEENS4_IJNS5_ILi32EEENS5_ILi64EEENS5_ILi16EEEEEEEELb0EEEEEvNT_6ParamsE)
        /*0060*/ 	.short	0x0380
        /*0062*/ 	.short	0x0070


	//----- nvinfo : EIATTR_SW_WAR
	.align		4
.L_936:
        /*0064*/ 	.byte	0x04, 0x36
        /*0066*/ 	.short	(.L_938 - .L_937)
.L_937:
        /*0068*/ 	.word	0x00000008
.L_938:


//--------------------- .nv.info._ZN7cutlass13device_kernelIN5flash32FlashAttnBwdPostprocessConvertdQIN4cute5tupleIJNS3_1CILi64EEENS5_ILi128EEEEEENS_6half_tEfNS_4arch4Sm80ELi256ENS3_8TiledMMAINS3_8MMA_AtomIJNS3_28SM80_16x8x16_F32F16F16F32_TNEEEENS3_6LayoutINS4_IJNS5_ILi2EEENS5_ILi4EEENS5_ILi1EEEEEENS4_IJSJ_SH_NS5_ILi0EEEEEEEENS4_IJNS5_ILi32EEES6_NS5_ILi16EEEEEEEELb0EEEEEvNT_6ParamsE --------------------------
	.section	.nv.info._ZN7cutlass13device_kernelIN5flash32FlashAttnBwdPostprocessConvertdQIN4cute5tupleIJNS3_1CILi64EEENS5_ILi128EEEEEENS_6half_tEfNS_4arch4Sm80ELi256ENS3_8TiledMMAINS3_8MMA_AtomIJNS3_28SM80_16x8x16_F32F16F16F32_TNEEEENS3_6LayoutINS4_IJNS5_ILi2EEENS5_ILi4EEENS5_ILi1EEEEEENS4_IJSJ_SH_NS5_ILi0EEEEEEEENS4_IJNS5_ILi32EEES6_NS5_ILi16EEEEEEEELb0EEEEEvNT_6ParamsE,"",@"SHT_CUDA_INFO"
	.sectionflags	@""
	.align	4


	//----- nvinfo : EIATTR_CUDA_API_VERSION
	.align		4
        /*0000*/ 	.byte	0x04, 0x37
        /*0002*/ 	.short	(.L_940 - .L_939)
.L_939:
        /*0004*/ 	.word	0x00000082


	//----- nvinfo : EIATTR_KPARAM_INFO
	.align		4
.L_940:
        /*0008*/ 	.byte	0x04, 0x17
        /*000a*/ 	.short	(.L_942 - .L_941)
.L_941:
        /*000c*/ 	.word	0x00000000
        /*0010*/ 	.short	0x0000
        /*0012*/ 	.short	0x0000
        /*0014*/ 	.byte	0x00, 0xf0, 0xc1, 0x01


	//----- nvinfo : EIATTR_SPARSE_MMA_MASK
	.align		4
.L_942:
        /*0018*/ 	.byte	0x03, 0x50
        /*001a*/ 	.short	0x0000


	//----- nvinfo : EIATTR_MAXREG_COUNT
	.align		4
        /*001c*/ 	.byte	0x03, 0x1b
        /*001e*/ 	.short	0x0080


	//----- nvinfo : EIATTR_NUM_BARRIERS
	.align		4
        /*0020*/ 	.byte	0x02, 0x4c
        /*0022*/ 	.byte	0x01
	.zero		1


	//----- nvinfo : EIATTR_MERCURY_ISA_VERSION
	.align		4
        /*0024*/ 	.byte	0x03, 0x5f
        /*0026*/ 	.short	0x0101


	//----- nvinfo : EIATTR_VRC_CTA_INIT_COUNT
	.align		4
        /*0028*/ 	.byte	0x02, 0x4a
	.zero		1
	.zero		1


	//----- nvinfo : EIATTR_EXIT_INSTR_OFFSETS
	.align		4
        /*002c*/ 	.byte	0x04, 0x1c
        /*002e*/ 	.short	(.L_944 - .L_943)


	//   ....[0]....
.L_943:
        /*0030*/ 	.word	0x00000280


	//   ....[1]....
        /*0034*/ 	.word	0x000010e0


	//   ....[2]....
        /*0038*/ 	.word	0x000011b0


	//----- nvinfo : EIATTR_MAX_THREADS
	.align		4
.L_944:
        /*003c*/ 	.byte	0x04, 0x05
        /*003e*/ 	.short	(.L_946 - .L_945)
.L_945:
        /*0040*/ 	.word	0x00000100
        /*0044*/ 	.word	0x00000001
        /*0048*/ 	.word	0x00000001


	//----- nvinfo : EIATTR_CRS_STACK_SIZE
	.align		4
.L_946:
        /*004c*/ 	.byte	0x04, 0x1e
        /*004e*/ 	.short	(.L_948 - .L_947)
.L_947:
        /*0050*/ 	.word	0x00000000


	//----- nvinfo : EIATTR_CBANK_PARAM_SIZE
	.align		4
.L_948:
        /*0054*/ 	.byte	0x03, 0x19
        /*0056*/ 	.short	0x0070


	//----- nvinfo : EIATTR_PARAM_CBANK
	.align		4
        /*0058*/ 	.byte	0x04, 0x0a
        /*005a*/ 	.short	(.L_950 - .L_949)
	.align		4
.L_949:
        /*005c*/ 	.word	index@(.nv.constant0._ZN7cutlass13device_kernelIN5flash32FlashAttnBwdPostprocessConvertdQIN4cute5tupleIJNS3_1CILi64EEENS5_ILi128EEEEEENS_6half_tEfNS_4arch4Sm80ELi256ENS3_8TiledMMAINS3_8MMA_AtomIJNS3_28SM80_16x8x16_F32F16F16F32_TNEEEENS3_6LayoutINS4_IJNS5_ILi2EEENS5_ILi4EEENS5_ILi1EEEEEENS4_IJSJ_SH_NS5_ILi0EEEEEEEENS4_IJNS5_ILi32EEES6_NS5_ILi16EEEEEEEELb0EEEEEvNT_6ParamsE)
        /*0060*/ 	.short	0x0380
        /*0062*/ 	.short	0x0070


	//----- nvinfo : EIATTR_SW_WAR
	.align		4
.L_950:
        /*0064*/ 	.byte	0x04, 0x36
        /*0066*/ 	.short	(.L_952 - .L_951)
.L_951:
        /*0068*/ 	.word	0x00000008
.L_952:


//--------------------- .nv.info._ZN7cutlass13device_kernelIN5flash19enable_sm80_to_sm89INS1_16FlashAttnBwdSm80INS1_25CollectiveMainloopBwdSm80ILi2ELi2EN4cute5tupleIJNS5_1CILi64EEENS7_ILi128EEES9_EEENS_6half_tEfNS_4arch4Sm80ELb1ELb0ELb0ELb1ELb1ELb0ELb0ELb0ELi2ELi2ELi2ELi2ELb0EEENS1_24CollectiveEpilogueBwdGQAISA_fSD_Li256ELb1ELb1EEENS1_25SingleTileBwdLPTSchedulerILb1ELi128ELb1EEEEEEEEEvNT_6ParamsE --------------------------
	.section	.nv.info._ZN7cutlass13device_kernelIN5flash19enable_sm80_to_sm89INS1_16FlashAttnBwdSm80INS1_25CollectiveMainloopBwdSm80ILi2ELi2EN4cute5tupleIJNS5_1CILi64EEENS7_ILi128EEES9_EEENS_6half_tEfNS_4arch4Sm80ELb1ELb0ELb0ELb1ELb1ELb0ELb0ELb0ELi2ELi2ELi2ELi2ELb0EEENS1_24CollectiveEpilogueBwdGQAISA_fSD_Li256ELb1ELb1EEENS1_25SingleTileBwdLPTSchedulerILb1ELi128ELb1EEEEEEEEEvNT_6ParamsE,"",@"SHT_CUDA_INFO"
	.sectionflags	@""
	.align	4


	//----- nvinfo : EIATTR_CUDA_API_VERSION
	.align		4
        /*0000*/ 	.byte	0x04, 0x37
        /*0002*/ 	.short	(.L_954 - .L_953)
.L_953:
        /*0004*/ 	.word	0x00000082


	//----- nvinfo : EIATTR_KPARAM_INFO
	.align		4
.L_954:
        /*0008*/ 	.byte	0x04, 0x17
        /*000a*/ 	.short	(.L_956 - .L_955)
.L_955:
        /*000c*/ 	.word	0x00000000
        /*0010*/ 	.short	0x0000
        /*0012*/ 	.short	0x0000
        /*0014*/ 	.byte	0x00, 0xf0, 0x41, 0x0a


	//----- nvinfo : EIATTR_SPARSE_MMA_MASK
	.align		4
.L_956:
        /*0018*/ 	.byte	0x03, 0x50
        /*001a*/ 	.short	0x0000


	//----- nvinfo : EIATTR_MAXREG_COUNT
	.align		4
        /*001c*/ 	.byte	0x03, 0x1b
        /*001e*/ 	.short	0x00ff


	//----- nvinfo : EIATTR_MERCURY_ISA_VERSION
	.align		4
        /*0020*/ 	.byte	0x03, 0x5f
        /*0022*/ 	.short	0x0101


	//----- nvinfo : EIATTR_VRC_CTA_INIT_COUNT
	.align		4
        /*0024*/ 	.byte	0x02, 0x4a
	.zero		1
	.zero		1


	//----- nvinfo : EIATTR_EXIT_INSTR_OFFSETS
	.align		4
        /*0028*/ 	.byte	0x04, 0x1c
        /*002a*/ 	.short	(.L_958 - .L_957)


	//   ....[0]....
.L_957:
        /*002c*/ 	.word	0x00000010


	//----- nvinfo : EIATTR_MAX_THREADS
	.align		4
.L_958:
        /*0030*/ 	.byte	0x04, 0x05
        /*0032*/ 	.short	(.L_960 - .L_959)
.L_959:
        /*0034*/ 	.word	0x00000100
        /*0038*/ 	.word	0x00000001
        /*003c*/ 	.word	0x00000001


	//----- nvinfo : EIATTR_CBANK_PARAM_SIZE
	.align		4
.L_960:
        /*0040*/ 	.byte	0x03, 0x19
        /*0042*/ 	.short	0x0290


	//----- nvinfo : EIATTR_PARAM_CBANK
	.align		4
        /*0044*/ 	.byte	0x04, 0x0a
        /*0046*/ 	.short	(.L_962 - .L_961)
	.align		4
.L_961:
        /*0048*/ 	.word	index@(.nv.constant0._ZN7cutlass13device_kernelIN5flash19enable_sm80_to_sm89INS1_16FlashAttnBwdSm80INS1_25CollectiveMainloopBwdSm80ILi2ELi2EN4cute5tupleIJNS5_1CILi64EEENS7_ILi128EEES9_EEENS_6half_tEfNS_4arch4Sm80ELb1ELb0ELb0ELb1ELb1ELb0ELb0ELb0ELi2ELi2ELi2ELi2ELb0EEENS1_24CollectiveEpilogueBwdGQAISA_fSD_Li256ELb1ELb1EEENS1_25SingleTileBwdLPTSchedulerILb1ELi128ELb1EEEEEEEEEvNT_6ParamsE)
        /*004c*/ 	.short	0x0380
        /*004e*/ 	.short	0x0290


	//----- nvinfo : EIATTR_SW_WAR
	.align		4
.L_962:
        /*0050*/ 	.byte	0x04, 0x36
        /*0052*/ 	.short	(.L_964 - .L_963)
.L_963:
        /*0054*/ 	.word	0x00000008
.L_964:


//--------------------- .nv.info._ZN7cutlass13device_kernelIN5flash22FlashAttnBwdPreprocessIN4cute5tupleIJNS3_1CILi64EEENS5_ILi128EEEEEENS_6half_tEfNS_4arch4Sm80ELb1ELb1EEEEEvNT_6ParamsE --------------------------
	.section	.nv.info._ZN7cutlass13device_kernelIN5flash22FlashAttnBwdPreprocessIN4cute5tupleIJNS3_1CILi64EEENS5_ILi128EEEEEENS_6half_tEfNS_4arch4Sm80ELb1ELb1EEEEEvNT_6ParamsE,"",@"SHT_CUDA_INFO"
	.sectionflags	@""
	.align	4


	//----- nvinfo : EIATTR_CUDA_API_VERSION
	.align		4
        /*0000*/ 	.byte	0x04, 0x37
        /*0002*/ 	.short	(.L_966 - .L_965)
.L_965:
        /*0004*/ 	.word	0x00000082


	//----- nvinfo : EIATTR_KPARAM_INFO
	.align		4
.L_966:
        /*0008*/ 	.byte	0x04, 0x17
        /*000a*/ 	.short	(.L_968 - .L_967)
.L_967:
        /*000c*/ 	.word	0x00000000
        /*0010*/ 	.short	0x0000
        /*0012*/ 	.short	0x0000
        /*0014*/ 	.byte	0x00, 0xf0, 0xc1, 0x03


	//----- nvinfo : EIATTR_SPARSE_MMA_MASK
	.align		4
.L_968:
        /*0018*/ 	.byte	0x03, 0x50
        /*001a*/ 	.short	0x0000


	//----- nvinfo : EIATTR_MAXREG_COUNT
	.align		4
        /*001c*/ 	.byte	0x03, 0x1b
        /*001e*/ 	.short	0x0080


	//----- nvinfo : EIATTR_MERCURY_ISA_VERSION
	.align		4
        /*0020*/ 	.byte	0x03, 0x5f
        /*0022*/ 	.short	0x0101


	//----- nvinfo : EIATTR_COOP_GROUP_MASK_REGIDS
	.align		4
        /*0024*/ 	.byte	0x04, 0x29
        /*0026*/ 	.short	(.L_970 - .L_969)


	//   ....[0]....
.L_969:
        /*0028*/ 	.word	0xffffffff


	//   ....[1]....
        /*002c*/ 	.word	0xffffffff


	//   ....[2]....
        /*0030*/ 	.word	0xffffffff


	//   ....[3]....
        /*0034*/ 	.word	0xffffffff


	//   ....[4]....
        /*0038*/ 	.word	0xffffffff


	//   ....[5]....
        /*003c*/ 	.word	0xffffffff


	//   ....[6]....
        /*0040*/ 	.word	0xffffffff


	//   ....[7]....
        /*0044*/ 	.word	0xffffffff


	//   ....[8]....
        /*0048*/ 	.word	0xffffffff


	//   ....[9]....
        /*004c*/ 	.word	0xffffffff


	//   ....[10]....
        /*0050*/ 	.word	0xffffffff


	//   ....[11]....
        /*0054*/ 	.word	0xffffffff


	//   ....[12]....
        /*0058*/ 	.word	0xffffffff


	//   ....[13]....
        /*005c*/ 	.word	0xffffffff


	//   ....[14]....
        /*0060*/ 	.word	0xffffffff


	//   ....[15]....
        /*0064*/ 	.word	0xffffffff


	//----- nvinfo : EIATTR_COOP_GROUP_INSTR_OFFSETS
	.align		4
.L_970:
        /*0068*/ 	.byte	0x04, 0x28
        /*006a*/ 	.short	(.L_972 - .L_971)


	//   ....[0]....
.L_971:
        /*006c*/ 	.word	0x00001220


	//   ....[1]....
        /*0070*/ 	.word	0x00001240


	//   ....[2]....
        /*0074*/ 	.word	0x00001250


	//   ....[3]....
        /*0078*/ 	.word	0x00001260


	//   ....[4]....
        /*007c*/ 	.word	0x00001290


	//   ....[5]....
        /*0080*/ 	.word	0x000012c0


	//   ....[6]....
        /*0084*/ 	.word	0x000012d0


	//   ....[7]....
        /*0088*/ 	.word	0x000012e0


	//   ....[8]....
        /*008c*/ 	.word	0x00001300


	//   ....[9]....
        /*0090*/ 	.word	0x00001340


	//   ....[10]....
        /*0094*/ 	.word	0x00001350


	//   ....[11]....
        /*0098*/ 	.word	0x00001360


	//   ....[12]....
        /*009c*/ 	.word	0x000013c0


	//   ....[13]....
        /*00a0*/ 	.word	0x00001400


	//   ....[14]....
        /*00a4*/ 	.word	0x00001430


	//   ....[15]....
        /*00a8*/ 	.word	0x00001440


	//----- nvinfo : EIATTR_VRC_CTA_INIT_COUNT
	.align		4
.L_972:
        /*00ac*/ 	.byte	0x02, 0x4a
	.zero		1
	.zero		1


	//----- nvinfo : EIATTR_EXIT_INSTR_OFFSETS
	.align		4
        /*00b0*/ 	.byte	0x04, 0x1c
        /*00b2*/ 	.short	(.L_974 - .L_973)


	//   ....[0]....
.L_973:
        /*00b4*/ 	.word	0x00000280


	//   ....[1]....
        /*00b8*/ 	.word	0x00001970


	//   ....[2]....
        /*00bc*/ 	.word	0x000019f0


	//----- nvinfo : EIATTR_MAX_THREADS
	.align		4
.L_974:
        /*00c0*/ 	.byte	0x04, 0x05
        /*00c2*/ 	.short	(.L_976 - .L_975)
.L_975:
        /*00c4*/ 	.word	0x00000100
        /*00c8*/ 	.word	0x00000001
        /*00cc*/ 	.word	0x00000001


	//----- nvinfo : EIATTR_CRS_STACK_SIZE
	.align		4
.L_976:
        /*00d0*/ 	.byte	0x04, 0x1e
        /*00d2*/ 	.short	(.L_978 - .L_977)
.L_977:
        /*00d4*/ 	.word	0x00000000


	//----- nvinfo : EIATTR_CBANK_PARAM_SIZE
	.align		4
.L_978:
        /*00d8*/ 	.byte	0x03, 0x19
        /*00da*/ 	.short	0x00f0


	//----- nvinfo : EIATTR_PARAM_CBANK
	.align		4
        /*00dc*/ 	.byte	0x04, 0x0a
        /*00de*/ 	.short	(.L_980 - .L_979)
	.align		4
.L_979:
        /*00e0*/ 	.word	index@(.nv.constant0._ZN7cutlass13device_kernelIN5flash22FlashAttnBwdPreprocessIN4cute5tupleIJNS3_1CILi64EEENS5_ILi128EEEEEENS_6half_tEfNS_4arch4Sm80ELb1ELb1EEEEEvNT_6ParamsE)
        /*00e4*/ 	.short	0x0380
        /*00e6*/ 	.short	0x00f0


	//----- nvinfo : EIATTR_SW_WAR
	.align		4
.L_980:
        /*00e8*/ 	.byte	0x04, 0x36
        /*00ea*/ 	.short	(.L_982 - .L_981)
.L_981:
        /*00ec*/ 	.word	0x00000008
.L_982:


//--------------------- .nv.callgraph             --------------------------
	.section	.nv.callgraph,"",@"SHT_CUDA_CALLGRAPH"
	.align	4
	.sectionentsize	8
	.align		4
        /*0000*/ 	.word	0x00000000
	.align		4
        /*0004*/ 	.word	0xffffffff
	.align		4
        /*0008*/ 	.word	0x00000000
	.align		4
        /*000c*/ 	.word	0xfffffffe
	.align		4
        /*0010*/ 	.word	0x00000000
	.align		4
        /*0014*/ 	.word	0xfffffffd
	.align		4
        /*0018*/ 	.word	0x00000000
	.align		4
        /*001c*/ 	.word	0xfffffffc


//--------------------- .nv.constant4             --------------------------
	.section	.nv.constant4,"a",@progbits
	.align	8
	.align		8
.nv.constant4:
        /*0000*/ 	.dword	_ZN66_INTERNAL_6fb7e682_30_flash_bwd_hdim128_fp16_sm80_cu_49158569_32784cuda3std3__45__cpo5beginE
	.align		8
        /*0008*/ 	.dword	_ZN66_INTERNAL_6fb7e682_30_flash_bwd_hdim128_fp16_sm80_cu_49158569_32784cuda3std3__45__cpo3endE
	.align		8
        /*0010*/ 	.dword	_ZN66_INTERNAL_6fb7e682_30_flash_bwd_hdim128_fp16_sm80_cu_49158569_32784cuda3std3__45__cpo6cbeginE
	.align		8
        /*0018*/ 	.dword	_ZN66_INTERNAL_6fb7e682_30_flash_bwd_hdim128_fp16_sm80_cu_49158569_32784cuda3std3__45__cpo4cendE
	.align		8
        /*0020*/ 	.dword	_ZN66_INTERNAL_6fb7e682_30_flash_bwd_hdim128_fp16_sm80_cu_49158569_32784cuda3std3__468_GLOBAL__N__6fb7e682_30_flash_bwd_hdim128_fp16_sm80_cu_49158569_32786ignoreE
	.align		8
        /*0028*/ 	.dword	_ZN66_INTERNAL_6fb7e682_30_flash_bwd_hdim128_fp16_sm80_cu_49158569_32784cuda3std3__419piecewise_constructE
	.align		8
        /*0030*/ 	.dword	_ZN66_INTERNAL_6fb7e682_30_flash_bwd_hdim128_fp16_sm80_cu_49158569_32784cuda3std3__48in_placeE
	.align		8
        /*0038*/ 	.dword	_ZN66_INTERNAL_6fb7e682_30_flash_bwd_hdim128_fp16_sm80_cu_49158569_32784cuda3std6ranges3__45__cpo4swapE
	.align		8
        /*0040*/ 	.dword	_ZN66_INTERNAL_6fb7e682_30_flash_bwd_hdim128_fp16_sm80_cu_49158569_32784cuda3std6ranges3__45__cpo9iter_moveE
	.align		8
        /*0048*/ 	.dword	_ZN66_INTERNAL_6fb7e682_30_flash_bwd_hdim128_fp16_sm80_cu_49158569_32784cute7productE
	.align		8
        /*0050*/ 	.dword	_ZN66_INTERNAL_6fb7e682_30_flash_bwd_hdim128_fp16_sm80_cu_49158569_32784cute1_E


//--------------------- .text._ZN7cutlass13device_kernelIN5flash19enable_sm80_to_sm89INS1_16FlashAttnBwdSm80INS1_25CollectiveMainloopBwdSm80ILi2ELi1EN4cute5tupleIJNS5_1CILi64EEENS7_ILi96EEENS7_ILi128EEEEEENS_6half_tEfNS_4arch4Sm80ELb0ELb0ELb0ELb0ELb0ELb0ELb0ELb0ELi2ELi2ELi2ELi2ELb1EEENS1_21CollectiveEpilogueBwdISB_SC_SE_Li256ELb0ELb0ELi4EEENS1_19SingleTileSchedulerILb0ELb0ELb0ELi96EEEEEEEEEvNT_6ParamsE --------------------------
	.section	.text._ZN7cutlass13device_kernelIN5flash19enable_sm80_to_sm89INS1_16FlashAttnBwdSm80INS1_25CollectiveMainloopBwdSm80ILi2ELi1EN4cute5tupleIJNS5_1CILi64EEENS7_ILi96EEENS7_ILi128EEEEEENS_6half_tEfNS_4arch4Sm80ELb0ELb0ELb0ELb0ELb0ELb0ELb0ELb0ELi2ELi2ELi2ELi2ELb1EEENS1_21CollectiveEpilogueBwdISB_SC_SE_Li256ELb0ELb0ELi4EEENS1_19SingleTileSchedulerILb0ELb0ELb0ELi96EEEEEEEEEvNT_6ParamsE,"ax",@progbits
	.align	128
.text._ZN7cutlass13device_kernelIN5flash19enable_sm80_to_sm89INS1_16FlashAttnBwdSm80INS1_25CollectiveMainloopBwdSm80ILi2ELi1EN4cute5tupleIJNS5_1CILi64EEENS7_ILi96EEENS7_ILi128EEEEEENS_6half_tEfNS_4arch4Sm80ELb0ELb0ELb0ELb0ELb0ELb0ELb0ELb0ELi2ELi2ELi2ELi2ELb1EEENS1_21CollectiveEpilogueBwdISB_SC_SE_Li256ELb0ELb0ELi4EEENS1_19SingleTileSchedulerILb0ELb0ELb0ELi96EEEEEEEEEvNT_6ParamsE:
        .type           _ZN7cutlass13device_kernelIN5flash19enable_sm80_to_sm89INS1_16FlashAttnBwdSm80INS1_25CollectiveMainloopBwdSm80ILi2ELi1EN4cute5tupleIJNS5_1CILi64EEENS7_ILi96EEENS7_ILi128EEEEEENS_6half_tEfNS_4arch4Sm80ELb0ELb0ELb0ELb0ELb0ELb0ELb0ELb0ELi2ELi2ELi2ELi2ELb1EEENS1_21CollectiveEpilogueBwdISB_SC_SE_Li256ELb0ELb0ELi4EEENS1_19SingleTileSchedulerILb0ELb0ELb0ELi96EEEEEEEEEvNT_6ParamsE,@function
        .size           _ZN7cutlass13device_kernelIN5flash19enable_sm80_to_sm89INS1_16FlashAttnBwdSm80INS1_25CollectiveMainloopBwdSm80ILi2ELi1EN4cute5tupleIJNS5_1CILi64EEENS7_ILi96EEENS7_ILi128EEEEEENS_6half_tEfNS_4arch4Sm80ELb0ELb0ELb0ELb0ELb0ELb0ELb0ELb0ELi2ELi2ELi2ELi2ELb1EEENS1_21CollectiveEpilogueBwdISB_SC_SE_Li256ELb0ELb0ELi4EEENS1_19SingleTileSchedulerILb0ELb0ELb0ELi96EEEEEEEEEvNT_6ParamsE,(.L_x_107 - _ZN7cutlass13device_kernelIN5flash19enable_sm80_to_sm89INS1_16FlashAttnBwdSm80INS1_25CollectiveMainloopBwdSm80ILi2ELi1EN4cute5tupleIJNS5_1CILi64EEENS7_ILi96EEENS7_ILi128EEEEEENS_6half_tEfNS_4arch4Sm80ELb0ELb0ELb0ELb0ELb0ELb0ELb0ELb0ELi2ELi2ELi2ELi2ELb1EEENS1_21CollectiveEpilogueBwdISB_SC_SE_Li256ELb0ELb0ELi4EEENS1_19SingleTileSchedulerILb0ELb0ELb0ELi96EEEEEEEEEvNT_6ParamsE)
        .other          _ZN7cutlass13device_kernelIN5flash19enable_sm80_to_sm89INS1_16FlashAttnBwdSm80INS1_25CollectiveMainloopBwdSm80ILi2ELi1EN4cute5tupleIJNS5_1CILi64EEENS7_ILi96EEENS7_ILi128EEEEEENS_6half_tEfNS_4arch4Sm80ELb0ELb0ELb0ELb0ELb0ELb0ELb0ELb0ELi2ELi2ELi2ELi2ELb1EEENS1_21CollectiveEpilogueBwdISB_SC_SE_Li256ELb0ELb0ELi4EEENS1_19SingleTileSchedulerILb0ELb0ELb0ELi96EEEEEEEEEvNT_6ParamsE,@"STO_CUDA_ENTRY STV_DEFAULT"
_ZN7cutlass13device_kernelIN5flash19enable_sm80_to_sm89INS1_16FlashAttnBwdSm80INS1_25CollectiveMainloopBwdSm80ILi2ELi1EN4cute5tupleIJNS5_1CILi64EEENS7_ILi96EEENS7_ILi128EEEEEENS_6half_tEfNS_4arch4Sm80ELb0ELb0ELb0ELb0ELb0ELb0ELb0ELb0ELi2ELi2ELi2ELi2ELb1EEENS1_21CollectiveEpilogueBwdISB_SC_SE_Li256ELb0ELb0ELi4EEENS1_19SingleTileSchedulerILb0ELb0ELb0ELi96EEEEEEEEEvNT_6ParamsE:
[----:B------:R-:W-:Y:S01]  /*0000*/  LDC R1, c[0x0][0x37c] ;  /* 0x0000df00ff017b82 */ /* 0x000fe20000000800 */
[----:B------:R-:W-:Y:S05]  /*0010*/  EXIT ;  /* 0x000000000000794d */ /* 0x000fea0003800000 */
.L_x_0:
[----:B------:R-:W-:-:S00]  /*0020*/  BRA `(.L_x_0) ;  /* 0xfffffffc00fc7947 */ /* 0x000fc0000383ffff */
[----:B------:R-:W-:-:S00]  /*0030*/  NOP ;  /* 0x0000000000007918 */ /* 0x000fc00000000000 */
        /* <DEDUP_REMOVED lines=12> */
.L_x_107:


//--------------------- .text._ZN7cutlass13device_kernelIN5flash19enable_sm80_to_sm89INS1_16FlashAttnBwdSm80INS1_25CollectiveMainloopBwdSm80ILi2ELi1EN4cute5tupleIJNS5_1CILi64EEENS7_ILi96EEENS7_ILi128EEEEEENS_6half_tEfNS_4arch4Sm80ELb0ELb0ELb0ELb0ELb1ELb0ELb0ELb0ELi2ELi2ELi2ELi2ELb1EEENS1_21CollectiveEpilogueBwdISB_SC_SE_Li256ELb0ELb0ELi4EEENS1_19SingleTileSchedulerILb0ELb0ELb0ELi96EEEEEEEEEvNT_6ParamsE --------------------------
	.section	.text._ZN7cutlass13device_kernelIN5flash19enable_sm80_to_sm89INS1_16FlashAttnBwdSm80INS1_25CollectiveMainloopBwdSm80ILi2ELi1EN4cute5tupleIJNS5_1CILi64EEENS7_ILi96EEENS7_ILi128EEEEEENS_6half_tEfNS_4arch4Sm80ELb0ELb0ELb0ELb0ELb1ELb0ELb0ELb0ELi2ELi2ELi2ELi2ELb1EEENS1_21CollectiveEpilogueBwdISB_SC_SE_Li256ELb0ELb0ELi4EEENS1_19SingleTileSchedulerILb0ELb0ELb0ELi96EEEEEEEEEvNT_6ParamsE,"ax",@progbits
	.align	128
.text._ZN7cutlass13device_kernelIN5flash19enable_sm80_to_sm89INS1_16FlashAttnBwdSm80INS1_25CollectiveMainloopBwdSm80ILi2ELi1EN4cute5tupleIJNS5_1CILi64EEENS7_ILi96EEENS7_ILi128EEEEEENS_6half_tEfNS_4arch4Sm80ELb0ELb0ELb0ELb0ELb1ELb0ELb0ELb0ELi2ELi2ELi2ELi2ELb1EEENS1_21CollectiveEpilogueBwdISB_SC_SE_Li256ELb0ELb0ELi4EEENS1_19SingleTileSchedulerILb0ELb0ELb0ELi96EEEEEEEEEvNT_6ParamsE:
        .type           _ZN7cutlass13device_kernelIN5flash19enable_sm80_to_sm89INS1_16FlashAttnBwdSm80INS1_25CollectiveMainloopBwdSm80ILi2ELi1EN4cute5tupleIJNS5_1CILi64EEENS7_ILi96EEENS7_ILi128EEEEEENS_6half_tEfNS_4arch4Sm80ELb0ELb0ELb0ELb0ELb1ELb0ELb0ELb0ELi2ELi2ELi2ELi2ELb1EEENS1_21CollectiveEpilogueBwdISB_SC_SE_Li256ELb0ELb0ELi4EEENS1_19SingleTileSchedulerILb0ELb0ELb0ELi96EEEEEEEEEvNT_6ParamsE,@function
        .size           _ZN7cutlass13device_kernelIN5flash19enable_sm80_to_sm89INS1_16FlashAttnBwdSm80INS1_25CollectiveMainloopBwdSm80ILi2ELi1EN4cute5tupleIJNS5_1CILi64EEENS7_ILi96EEENS7_ILi128EEEEEENS_6half_tEfNS_4arch4Sm80ELb0ELb0ELb0ELb0ELb1ELb0ELb0ELb0ELi2ELi2ELi2ELi2ELb1EEENS1_21CollectiveEpilogueBwdISB_SC_SE_Li256ELb0ELb0ELi4EEENS1_19SingleTileSchedulerILb0ELb0ELb0ELi96EEEEEEEEEvNT_6ParamsE,(.L_x_108 - _ZN7cutlass13device_kernelIN5flash19enable_sm80_to_sm89INS1_16FlashAttnBwdSm80INS1_25CollectiveMainloopBwdSm80ILi2ELi1EN4cute5tupleIJNS5_1CILi64EEENS7_ILi96EEENS7_ILi128EEEEEENS_6half_tEfNS_4arch4Sm80ELb0ELb0ELb0ELb0ELb1ELb0ELb0ELb0ELi2ELi2ELi2ELi2ELb1EEENS1_21CollectiveEpilogueBwdISB_SC_SE_Li256ELb0ELb0ELi4EEENS1_19SingleTileSchedulerILb0ELb0ELb0ELi96EEEEEEEEEvNT_6ParamsE)
        .other          _ZN7cutlass13device_kernelIN5flash19enable_sm80_to_sm89INS1_16FlashAttnBwdSm80INS1_25CollectiveMainloopBwdSm80ILi2ELi1EN4cute5tupleIJNS5_1CILi64EEENS7_ILi96EEENS7_ILi128EEEEEENS_6half_tEfNS_4arch4Sm80ELb0ELb0ELb0ELb0ELb1ELb0ELb0ELb0ELi2ELi2ELi2ELi2ELb1EEENS1_21CollectiveEpilogueBwdISB_SC_SE_Li256ELb0ELb0ELi4EEENS1_19SingleTileSchedulerILb0ELb0ELb0ELi96EEEEEEEEEvNT_6ParamsE,@"STO_CUDA_ENTRY STV_DEFAULT"
_ZN7cutlass13device_kernelIN5flash19enable_sm80_to_sm89INS1_16FlashAttnBwdSm80INS1_25CollectiveMainloopBwdSm80ILi2ELi1EN4cute5tupleIJNS5_1CILi64EEENS7_ILi96EEENS7_ILi128EEEEEENS_6half_tEfNS_4arch4Sm80ELb0ELb0ELb0ELb0ELb1ELb0ELb0ELb0ELi2ELi2ELi2ELi2ELb1EEENS1_21CollectiveEpilogueBwdISB_SC_SE_Li256ELb0ELb0ELi4EEENS1_19SingleTileSchedulerILb0ELb0ELb0ELi96EEEEEEEEEvNT_6ParamsE:
[----:B------:R-:W-:Y:S01]  /*0000*/  LDC R1, c[0x0][0x37c] ;  /* 0x0000df00ff017b82 */ /* 0x000fe20000000800 */
[----:B------:R-:W-:Y:S05]  /*0010*/  EXIT ;  /* 0x000000000000794d */ /* 0x000fea0003800000 */
.L_x_1:
        /* <DEDUP_REMOVED lines=14> */
.L_x_108:


//--------------------- .text._ZN7cutlass13device_kernelIN5flash19enable_sm80_to_sm89INS1_16FlashAttnBwdSm80INS1_25CollectiveMainloopBwdSm80ILi2ELi1EN4cute5tupleIJNS5_1CILi64EEENS7_ILi96EEENS7_ILi128EEEEEENS_6half_tEfNS_4arch4Sm80ELb0ELb0ELb0ELb0ELb0ELb0ELb0ELb0ELi2ELi2ELi2ELi2ELb1EEENS1_24CollectiveEpilogueBwdGQAISB_fSE_Li256ELb0ELb0EEENS1_19SingleTileSchedulerILb0ELb0ELb0ELi96EEEEEEEEEvNT_6ParamsE --------------------------
	.section	.text._ZN7cutlass13device_kernelIN5flash19enable_sm80_to_sm89INS1_16FlashAttnBwdSm80INS1_25CollectiveMainloopBwdSm80ILi2ELi1EN4cute5tupleIJNS5_1CILi64EEENS7_ILi96EEENS7_ILi128EEEEEENS_6half_tEfNS_4arch4Sm80ELb0ELb0ELb0ELb0ELb0ELb0ELb0ELb0ELi2ELi2ELi2ELi2ELb1EEENS1_24CollectiveEpilogueBwdGQAISB_fSE_Li256ELb0ELb0EEENS1_19SingleTileSchedulerILb0ELb0ELb0ELi96EEEEEEEEEvNT_6ParamsE,"ax",@progbits
	.align	128
.text._ZN7cutlass13device_kernelIN5flash19enable_sm80_to_sm89INS1_16FlashAttnBwdSm80INS1_25CollectiveMainloopBwdSm80ILi2ELi1EN4cute5tupleIJNS5_1CILi64EEENS7_ILi96EEENS7_ILi128EEEEEENS_6half_tEfNS_4arch4Sm80ELb0ELb0ELb0ELb0ELb0ELb0ELb0ELb0ELi2ELi2ELi2ELi2ELb1EEENS1_24CollectiveEpilogueBwdGQAISB_fSE_Li256ELb0ELb0EEENS1_19SingleTileSchedulerILb0ELb0ELb0ELi96EEEEEEEEEvNT_6ParamsE:
        .type           _ZN7cutlass13device_kernelIN5flash19enable_sm80_to_sm89INS1_16FlashAttnBwdSm80INS1_25CollectiveMainloopBwdSm80ILi2ELi1EN4cute5tupleIJNS5_1CILi64EEENS7_ILi96EEENS7_ILi128EEEEEENS_6half_tEfNS_4arch4Sm80ELb0ELb0ELb0ELb0ELb0ELb0ELb0ELb0ELi2ELi2ELi2ELi2ELb1EEENS1_24CollectiveEpilogueBwdGQAISB_fSE_Li256ELb0ELb0EEENS1_19SingleTileSchedulerILb0ELb0ELb0ELi96EEEEEEEEEvNT_6ParamsE,@function
        .size           _ZN7cutlass13device_kernelIN5flash19enable_sm80_to_sm89INS1_16FlashAttnBwdSm80INS1_25CollectiveMainloopBwdSm80ILi2ELi1EN4cute5tupleIJNS5_1CILi64EEENS7_ILi96EEENS7_ILi128EEEEEENS_6half_tEfNS_4arch4Sm80ELb0ELb0ELb0ELb0ELb0ELb0ELb0ELb0ELi2ELi2ELi2ELi2ELb1EEENS1_24CollectiveEpilogueBwdGQAISB_fSE_Li256ELb0ELb0EEENS1_19SingleTileSchedulerILb0ELb0ELb0ELi96EEEEEEEEEvNT_6ParamsE,(.L_x_109 - _ZN7cutlass13device_kernelIN5flash19enable_sm80_to_sm89INS1_16FlashAttnBwdSm80INS1_25CollectiveMainloopBwdSm80ILi2ELi1EN4cute5tupleIJNS5_1CILi64EEENS7_ILi96EEENS7_ILi128EEEEEENS_6half_tEfNS_4arch4Sm80ELb0ELb0ELb0ELb0ELb0ELb0ELb0ELb0ELi2ELi2ELi2ELi2ELb1EEENS1_24CollectiveEpilogueBwdGQAISB_fSE_Li256ELb0ELb0EEENS1_19SingleTileSchedulerILb0ELb0ELb0ELi96EEEEEEEEEvNT_6ParamsE)
        .other          _ZN7cutlass13device_kernelIN5flash19enable_sm80_to_sm89INS1_16FlashAttnBwdSm80INS1_25CollectiveMainloopBwdSm80ILi2ELi1EN4cute5tupleIJNS5_1CILi64EEENS7_ILi96EEENS7_ILi128EEEEEENS_6half_tEfNS_4arch4Sm80ELb0ELb0ELb0ELb0ELb0ELb0ELb0ELb0ELi2ELi2ELi2ELi2ELb1EEENS1_24CollectiveEpilogueBwdGQAISB_fSE_Li256ELb0ELb0EEENS1_19SingleTileSchedulerILb0ELb0ELb0ELi96EEEEEEEEEvNT_6ParamsE,@"STO_CUDA_ENTRY STV_DEFAULT"
_ZN7cutlass13device_kernelIN5flash19enable_sm80_to_sm89INS1_16FlashAttnBwdSm80INS1_25CollectiveMainloopBwdSm80ILi2ELi1EN4cute5tupleIJNS5_1CILi64EEENS7_ILi96EEENS7_ILi128EEEEEENS_6half_tEfNS_4arch4Sm80ELb0ELb0ELb0ELb0ELb0ELb0ELb0ELb0ELi2ELi2ELi2ELi2ELb1EEENS1_24CollectiveEpilogueBwdGQAISB_fSE_Li256ELb0ELb0EEENS1_19SingleTileSchedulerILb0ELb0ELb0ELi96EEEEEEEEEvNT_6ParamsE:
[----:B------:R-:W-:Y:S01]  /*0000*/  LDC R1, c[0x0][0x37c] ;  /* 0x0000df00ff017b82 */ /* 0x000fe20000000800 */
[----:B------:R-:W-:Y:S05]  /*0010*/  EXIT ;  /* 0x000000000000794d */ /* 0x000fea0003800000 */
.L_x_2:
        /* <DEDUP_REMOVED lines=14> */
.L_x_109:


//--------------------- .text._ZN7cutlass13device_kernelIN5flash19enable_sm80_to_sm89INS1_16FlashAttnBwdSm80INS1_25CollectiveMainloopBwdSm80ILi2ELi1EN4cute5tupleIJNS5_1CILi64EEENS7_ILi96EEENS7_ILi128EEEEEENS_6half_tEfNS_4arch4Sm80ELb0ELb0ELb0ELb0ELb1ELb0ELb0ELb0ELi2ELi2ELi2ELi2ELb1EEENS1_24CollectiveEpilogueBwdGQAISB_fSE_Li256ELb0ELb1EEENS1_19SingleTileSchedulerILb0ELb0ELb0ELi96EEEEEEEEEvNT_6ParamsE --------------------------
	.section	.text._ZN7cutlass13device_kernelIN5flash19enable_sm80_to_sm89INS1_16FlashAttnBwdSm80INS1_25CollectiveMainloopBwdSm80ILi2ELi1EN4cute5tupleIJNS5_1CILi64EEENS7_ILi96EEENS7_ILi128EEEEEENS_6half_tEfNS_4arch4Sm80ELb0ELb0ELb0ELb0ELb1ELb0ELb0ELb0ELi2ELi2ELi2ELi2ELb1EEENS1_24CollectiveEpilogueBwdGQAISB_fSE_Li256ELb0ELb1EEENS1_19SingleTileSchedulerILb0ELb0ELb0ELi96EEEEEEEEEvNT_6ParamsE,"ax",@progbits
	.align	128
.text._ZN7cutlass13device_kernelIN5flash19enable_sm80_to_sm89INS1_16FlashAttnBwdSm80INS1_25CollectiveMainloopBwdSm80ILi2ELi1EN4cute5tupleIJNS5_1CILi64EEENS7_ILi96EEENS7_ILi128EEEEEENS_6half_tEfNS_4arch4Sm80ELb0ELb0ELb0ELb0ELb1ELb0ELb0ELb0ELi2ELi2ELi2ELi2ELb1EEENS1_24CollectiveEpilogueBwdGQAISB_fSE_Li256ELb0ELb1EEENS1_19SingleTileSchedulerILb0ELb0ELb0ELi96EEEEEEEEEvNT_6ParamsE:
        .type           _ZN7cutlass13device_kernelIN5flash19enable_sm80_to_sm89INS1_16FlashAttnBwdSm80INS1_25CollectiveMainloopBwdSm80ILi2ELi1EN4cute5tupleIJNS5_1CILi64EEENS7_ILi96EEENS7_ILi128EEEEEENS_6half_tEfNS_4arch4Sm80ELb0ELb0ELb0ELb0ELb1ELb0ELb0ELb0ELi2ELi2ELi2ELi2ELb1EEENS1_24CollectiveEpilogueBwdGQAISB_fSE_Li256ELb0ELb1EEENS1_19SingleTileSchedulerILb0ELb0ELb0ELi96EEEEEEEEEvNT_6ParamsE,@function
        .size           _ZN7cutlass13device_kernelIN5flash19enable_sm80_to_sm89INS1_16FlashAttnBwdSm80INS1_25CollectiveMainloopBwdSm80ILi2ELi1EN4cute5tupleIJNS5_1CILi64EEENS7_ILi96EEENS7_ILi128EEEEEENS_6half_tEfNS_4arch4Sm80ELb0ELb0ELb0ELb0ELb1ELb0ELb0ELb0ELi2ELi2ELi2ELi2ELb1EEENS1_24CollectiveEpilogueBwdGQAISB_fSE_Li256ELb0ELb1EEENS1_19SingleTileSchedulerILb0ELb0ELb0ELi96EEEEEEEEEvNT_6ParamsE,(.L_x_110 - _ZN7cutlass13device_kernelIN5flash19enable_sm80_to_sm89INS1_16FlashAttnBwdSm80INS1_25CollectiveMainloopBwdSm80ILi2ELi1EN4cute5tupleIJNS5_1CILi64EEENS7_ILi96EEENS7_ILi128EEEEEENS_6half_tEfNS_4arch4Sm80ELb0ELb0ELb0ELb0ELb1ELb0ELb0ELb0ELi2ELi2ELi2ELi2ELb1EEENS1_24CollectiveEpilogueBwdGQAISB_fSE_Li256ELb0ELb1EEENS1_19SingleTileSchedulerILb0ELb0ELb0ELi96EEEEEEEEEvNT_6ParamsE)
        .other          _ZN7cutlass13device_kernelIN5flash19enable_sm80_to_sm89INS1_16FlashAttnBwdSm80INS1_25CollectiveMainloopBwdSm80ILi2ELi1EN4cute5tupleIJNS5_1CILi64EEENS7_ILi96EEENS7_ILi128EEEEEENS_6half_tEfNS_4arch4Sm80ELb0ELb0ELb0ELb0ELb1ELb0ELb0ELb0ELi2ELi2ELi2ELi2ELb1EEENS1_24CollectiveEpilogueBwdGQAISB_fSE_Li256ELb0ELb1EEENS1_19SingleTileSchedulerILb0ELb0ELb0ELi96EEEEEEEEEvNT_6ParamsE,@"STO_CUDA_ENTRY STV_DEFAULT"
_ZN7cutlass13device_kernelIN5flash19enable_sm80_to_sm89INS1_16FlashAttnBwdSm80INS1_25CollectiveMainloopBwdSm80ILi2ELi1EN4cute5tupleIJNS5_1CILi64EEENS7_ILi96EEENS7_ILi128EEEEEENS_6half_tEfNS_4arch4Sm80ELb0ELb0ELb0ELb0ELb1ELb0ELb0ELb0ELi2ELi2ELi2ELi2ELb1EEENS1_24CollectiveEpilogueBwdGQAISB_fSE_Li256ELb0ELb1EEENS1_19SingleTileSchedulerILb0ELb0ELb0ELi96EEEEEEEEEvNT_6ParamsE:
[----:B------:R-:W-:Y:S01]  /*0000*/  LDC R1, c[0x0][0x37c] ;  /* 0x0000df00ff017b82 */ /* 0x000fe20000000800 */
[----:B------:R-:W-:Y:S05]  /*0010*/  EXIT ;  /* 0x000000000000794d */ /* 0x000fea0003800000 */
.L_x_3:
        /* <DEDUP_REMOVED lines=14> */
.L_x_110:


//--------------------- .text._ZN7cutlass13device_kernelIN5flash19enable_sm80_to_sm89INS1_16FlashAttnBwdSm80INS1_25CollectiveMainloopBwdSm80ILi2ELi1EN4cute5tupleIJNS5_1CILi64EEENS7_ILi96EEENS7_ILi128EEEEEENS_6half_tEfNS_4arch4Sm80ELb0ELb0ELb0ELb1ELb0ELb0ELb0ELb0ELi2ELi2ELi2ELi2ELb1EEENS1_21CollectiveEpilogueBwdISB_SC_SE_Li256ELb1ELb0ELi4EEENS1_19SingleTileSchedulerILb1ELb0ELb0ELi96EEEEEEEEEvNT_6ParamsE --------------------------
	.section	.text._ZN7cutlass13device_kernelIN5flash19enable_sm80_to_sm89INS1_16FlashAttnBwdSm80INS1_25CollectiveMainloopBwdSm80ILi2ELi1EN4cute5tupleIJNS5_1CILi64EEENS7_ILi96EEENS7_ILi128EEEEEENS_6half_tEfNS_4arch4Sm80ELb0ELb0ELb0ELb1ELb0ELb0ELb0ELb0ELi2ELi2ELi2ELi2ELb1EEENS1_21CollectiveEpilogueBwdISB_SC_SE_Li256ELb1ELb0ELi4EEENS1_19SingleTileSchedulerILb1ELb0ELb0ELi96EEEEEEEEEvNT_6ParamsE,"ax",@progbits
	.align	128
.text._ZN7cutlass13device_kernelIN5flash19enable_sm80_to_sm89INS1_16FlashAttnBwdSm80INS1_25CollectiveMainloopBwdSm80ILi2ELi1EN4cute5tupleIJNS5_1CILi64EEENS7_ILi96EEENS7_ILi128EEEEEENS_6half_tEfNS_4arch4Sm80ELb0ELb0ELb0ELb1ELb0ELb0ELb0ELb0ELi2ELi2ELi2ELi2ELb1EEENS1_21CollectiveEpilogueBwdISB_SC_SE_Li256ELb1ELb0ELi4EEENS1_19SingleTileSchedulerILb1ELb0ELb0ELi96EEEEEEEEEvNT_6ParamsE:
        .type           _ZN7cutlass13device_kernelIN5flash19enable_sm80_to_sm89INS1_16FlashAttnBwdSm80INS1_25CollectiveMainloopBwdSm80ILi2ELi1EN4cute5tupleIJNS5_1CILi64EEENS7_ILi96EEENS7_ILi128EEEEEENS_6half_tEfNS_4arch4Sm80ELb0ELb0ELb0ELb1ELb0ELb0ELb0ELb0ELi2ELi2ELi2ELi2ELb1EEENS1_21CollectiveEpilogueBwdISB_SC_SE_Li256ELb1ELb0ELi4EEENS1_19SingleTileSchedulerILb1ELb0ELb0ELi96EEEEEEEEEvNT_6ParamsE,@function
        .size           _ZN7cutlass13device_kernelIN5flash19enable_sm80_to_sm89INS1_16FlashAttnBwdSm80INS1_25CollectiveMainloopBwdSm80ILi2ELi1EN4cute5tupleIJNS5_1CILi64EEENS7_ILi96EEENS7_ILi128EEEEEENS_6half_tEfNS_4arch4Sm80ELb0ELb0ELb0ELb1ELb0ELb0ELb0ELb0ELi2ELi2ELi2ELi2ELb1EEENS1_21CollectiveEpilogueBwdISB_SC_SE_Li256ELb1ELb0ELi4EEENS1_19SingleTileSchedulerILb1ELb0ELb0ELi96EEEEEEEEEvNT_6ParamsE,(.L_x_111 - _ZN7cutlass13device_kernelIN5flash19enable_sm80_to_sm89INS1_16FlashAttnBwdSm80INS1_25CollectiveMainloopBwdSm80ILi2ELi1EN4cute5tupleIJNS5_1CILi64EEENS7_ILi96EEENS7_ILi128EEEEEENS_6half_tEfNS_4arch4Sm80ELb0ELb0ELb0ELb1ELb0ELb0ELb0ELb0ELi2ELi2ELi2ELi2ELb1EEENS1_21CollectiveEpilogueBwdISB_SC_SE_Li256ELb1ELb0ELi4EEENS1_19SingleTileSchedulerILb1ELb0ELb0ELi96EEEEEEEEEvNT_6ParamsE)
        .other          _ZN7cutlass13device_kernelIN5flash19enable_sm80_to_sm89INS1_16FlashAttnBwdSm80INS1_25CollectiveMainloopBwdSm80ILi2ELi1EN4cute5tupleIJNS5_1CILi64EEENS7_ILi96EEENS7_ILi128EEEEEENS_6half_tEfNS_4arch4Sm80ELb0ELb0ELb0ELb1ELb0ELb0ELb0ELb0ELi2ELi2ELi2ELi2ELb1EEENS1_21CollectiveEpilogueBwdISB_SC_SE_Li256ELb1ELb0ELi4EEENS1_19SingleTileSchedulerILb1ELb0ELb0ELi96EEEEEEEEEvNT_6ParamsE,@"STO_CUDA_ENTRY STV_DEFAULT"
_ZN7cutlass13device_kernelIN5flash19enable_sm80_to_sm89INS1_16FlashAttnBwdSm80INS1_25CollectiveMainloopBwdSm80ILi2ELi1EN4cute5tupleIJNS5_1CILi64EEENS7_ILi96EEENS7_ILi128EEEEEENS_6half_tEfNS_4arch4Sm80ELb0ELb0ELb0ELb1ELb0ELb0ELb0ELb0ELi2ELi2ELi2ELi2ELb1EEENS1_21CollectiveEpilogueBwdISB_SC_SE_Li256ELb1ELb0ELi4EEENS1_19SingleTileSchedulerILb1ELb0ELb0ELi96EEEEEEEEEvNT_6ParamsE:
[----:B------:R-:W-:Y:S01]  /*0000*/  LDC R1, c[0x0][0x37c] ;  /* 0x0000df00ff017b82 */ /* 0x000fe20000000800 */
[----:B------:R-:W-:Y:S05]  /*0010*/  EXIT ;  /* 0x000000000000794d */ /* 0x000fea0003800000 */
.L_x_4:
        /* <DEDUP_REMOVED lines=14> */
.L_x_111:


//--------------------- .text._ZN7cutlass13device_kernelIN5flash19enable_sm80_to_sm89INS1_16FlashAttnBwdSm80INS1_25CollectiveMainloopBwdSm80ILi2ELi1EN4cute5tupleIJNS5_1CILi64EEENS7_ILi96EEENS7_ILi128EEEEEENS_6half_tEfNS_4arch4Sm80ELb0ELb0ELb0ELb1ELb1ELb0ELb0ELb0ELi2ELi2ELi2ELi2ELb1EEENS1_21CollectiveEpilogueBwdISB_SC_SE_Li256ELb1ELb0ELi4EEENS1_19SingleTileSchedulerILb1ELb0ELb0ELi96EEEEEEEEEvNT_6ParamsE --------------------------
	.section	.text._ZN7cutlass13device_kernelIN5flash19enable_sm80_to_sm89INS1_16FlashAttnBwdSm80INS1_25CollectiveMainloopBwdSm80ILi2ELi1EN4cute5tupleIJNS5_1CILi64EEENS7_ILi96EEENS7_ILi128EEEEEENS_6half_tEfNS_4arch4Sm80ELb0ELb0ELb0ELb1ELb1ELb0ELb0ELb0ELi2ELi2ELi2ELi2ELb1EEENS1_21CollectiveEpilogueBwdISB_SC_SE_Li256ELb1ELb0ELi4EEENS1_19SingleTileSchedulerILb1ELb0ELb0ELi96EEEEEEEEEvNT_6ParamsE,"ax",@progbits
	.align	128
.text._ZN7cutlass13device_kernelIN5flash19enable_sm80_to_sm89INS1_16FlashAttnBwdSm80INS1_25CollectiveMainloopBwdSm80ILi2ELi1EN4cute5tupleIJNS5_1CILi64EEENS7_ILi96EEENS7_ILi128EEEEEENS_6half_tEfNS_4arch4Sm80ELb0ELb0ELb0ELb1ELb1ELb0ELb0ELb0ELi2ELi2ELi2ELi2ELb1EEENS1_21CollectiveEpilogueBwdISB_SC_SE_Li256ELb1ELb0ELi4EEENS1_19SingleTileSchedulerILb1ELb0ELb0ELi96EEEEEEEEEvNT_6ParamsE:
        .type           _ZN7cutlass13device_kernelIN5flash19enable_sm80_to_sm89INS1_16FlashAttnBwdSm80INS1_25CollectiveMainloopBwdSm80ILi2ELi1EN4cute5tupleIJNS5_1CILi64EEENS7_ILi96EEENS7_ILi128EEEEEENS_6half_tEfNS_4arch4Sm80ELb0ELb0ELb0ELb1ELb1ELb0ELb0ELb0ELi2ELi2ELi2ELi2ELb1EEENS1_21CollectiveEpilogueBwdISB_SC_SE_Li256ELb1ELb0ELi4EEENS1_19SingleTileSchedulerILb1ELb0ELb0ELi96EEEEEEEEEvNT_6ParamsE,@function
        .size           _ZN7cutlass13device_kernelIN5flash19enable_sm80_to_sm89INS1_16FlashAttnBwdSm80INS1_25CollectiveMainloopBwdSm80ILi2ELi1EN4cute5tupleIJNS5_1CILi64EEENS7_ILi96EEENS7_ILi128EEEEEENS_6half_tEfNS_4arch4Sm80ELb0ELb0ELb0ELb1ELb1ELb0ELb0ELb0ELi2ELi2ELi2ELi2ELb1EEENS1_21CollectiveEpilogueBwdISB_SC_SE_Li256ELb1ELb0ELi4EEENS1_19SingleTileSchedulerILb1ELb0ELb0ELi96EEEEEEEEEvNT_6ParamsE,(.L_x_112 - _ZN7cutlass13device_kernelIN5flash19enable_sm80_to_sm89INS1_16FlashAttnBwdSm80INS1_25CollectiveMainloopBwdSm80ILi2ELi1EN4cute5tupleIJNS5_1CILi64EEENS7_ILi96EEENS7_ILi128EEEEEENS_6half_tEfNS_4arch4Sm80ELb0ELb0ELb0ELb1ELb1ELb0ELb0ELb0ELi2ELi2ELi2ELi2ELb1EEENS1_21CollectiveEpilogueBwdISB_SC_SE_Li256ELb1ELb0ELi4EEENS1_19SingleTileSchedulerILb1ELb0ELb0ELi96EEEEEEEEEvNT_6ParamsE)
        .other          _ZN7cutlass13device_kernelIN5flash19enable_sm80_to_sm89INS1_16FlashAttnBwdSm80INS1_25CollectiveMainloopBwdSm80ILi2ELi1EN4cute5tupleIJNS5_1CILi64EEENS7_ILi96EEENS7_ILi128EEEEEENS_6half_tEfNS_4arch4Sm80ELb0ELb0ELb0ELb1ELb1ELb0ELb0ELb0ELi2ELi2ELi2ELi2ELb1EEENS1_21CollectiveEpilogueBwdISB_SC_SE_Li256ELb1ELb0ELi4EEENS1_19SingleTileSchedulerILb1ELb0ELb0ELi96EEEEEEEEEvNT_6ParamsE,@"STO_CUDA_ENTRY STV_DEFAULT"
_ZN7cutlass13device_kernelIN5flash19enable_sm80_to_sm89INS1_16FlashAttnBwdSm80INS1_25CollectiveMainloopBwdSm80ILi2ELi1EN4cute5tupleIJNS5_1CILi64EEENS7_ILi96EEENS7_ILi128EEEEEENS_6half_tEfNS_4arch4Sm80ELb0ELb0ELb0ELb1ELb1ELb0ELb0ELb0ELi2ELi2ELi2ELi2ELb1EEENS1_21CollectiveEpilogueBwdISB_SC_SE_Li256ELb1ELb0ELi4EEENS1_19SingleTileSchedulerILb1ELb0ELb0ELi96EEEEEEEEEvNT_6ParamsE:
[----:B------:R-:W-:Y:S01]  /*0000*/  LDC R1, c[0x0][0x37c] ;  /* 0x0000df00ff017b82 */ /* 0x000fe20000000800 */
[----:B------:R-:W-:Y:S05]  /*0010*/  EXIT ;  /* 0x000000000000794d */ /* 0x000fea0003800000 */
.L_x_5:
        /* <DEDUP_REMOVED lines=14> */
.L_x_112:


//--------------------- .text._ZN7cutlass13device_kernelIN5flash19enable_sm80_to_sm89INS1_16FlashAttnBwdSm80INS1_25CollectiveMainloopBwdSm80ILi2ELi1EN4cute5tupleIJNS5_1CILi64EEENS7_ILi96EEENS7_ILi128EEEEEENS_6half_tEfNS_4arch4Sm80ELb0ELb0ELb0ELb1ELb0ELb0ELb0ELb0ELi2ELi2ELi2ELi2ELb1EEENS1_24CollectiveEpilogueBwdGQAISB_fSE_Li256ELb1ELb0EEENS1_19SingleTileSchedulerILb1ELb0ELb0ELi96EEEEEEEEEvNT_6ParamsE --------------------------
	.section	.text._ZN7cutlass13device_kernelIN5flash19enable_sm80_to_sm89INS1_16FlashAttnBwdSm80INS1_25CollectiveMainloopBwdSm80ILi2ELi1EN4cute5tupleIJNS5_1CILi64EEENS7_ILi96EEENS7_ILi128EEEEEENS_6half_tEfNS_4arch4Sm80ELb0ELb0ELb0ELb1ELb0ELb0ELb0ELb0ELi2ELi2ELi2ELi2ELb1EEENS1_24CollectiveEpilogueBwdGQAISB_fSE_Li256ELb1ELb0EEENS1_19SingleTileSchedulerILb1ELb0ELb0ELi96EEEEEEEEEvNT_6ParamsE,"ax",@progbits
	.align	128
.text._ZN7cutlass13device_kernelIN5flash19enable_sm80_to_sm89INS1_16FlashAttnBwdSm80INS1_25CollectiveMainloopBwdSm80ILi2ELi1EN4cute5tupleIJNS5_1CILi64EEENS7_ILi96EEENS7_ILi128EEEEEENS_6half_tEfNS_4arch4Sm80ELb0ELb0ELb0ELb1ELb0ELb0ELb0ELb0ELi2ELi2ELi2ELi2ELb1EEENS1_24CollectiveEpilogueBwdGQAISB_fSE_Li256ELb1ELb0EEENS1_19SingleTileSchedulerILb1ELb0ELb0ELi96EEEEEEEEEvNT_6ParamsE:
        .type           _ZN7cutlass13device_kernelIN5flash19enable_sm80_to_sm89INS1_16FlashAttnBwdSm80INS1_25CollectiveMainloopBwdSm80ILi2ELi1EN4cute5tupleIJNS5_1CILi64EEENS7_ILi96EEENS7_ILi128EEEEEENS_6half_tEfNS_4arch4Sm80ELb0ELb0ELb0ELb1ELb0ELb0ELb0ELb0ELi2ELi2ELi2ELi2ELb1EEENS1_24CollectiveEpilogueBwdGQAISB_fSE_Li256ELb1ELb0EEENS1_19SingleTileSchedulerILb1ELb0ELb0ELi96EEEEEEEEEvNT_6ParamsE,@function
        .size           _ZN7cutlass13device_kernelIN5flash19enable_sm80_to_sm89INS1_16FlashAttnBwdSm80INS1_25CollectiveMainloopBwdSm80ILi2ELi1EN4cute5tupleIJNS5_1CILi64EEENS7_ILi96EEENS7_ILi128EEEEEENS_6half_tEfNS_4arch4Sm80ELb0ELb0ELb0ELb1ELb0ELb0ELb0ELb0ELi2ELi2ELi2ELi2ELb1EEENS1_24CollectiveEpilogueBwdGQAISB_fSE_Li256ELb1ELb0EEENS1_19SingleTileSchedulerILb1ELb0ELb0ELi96EEEEEEEEEvNT_6ParamsE,(.L_x_113 - _ZN7cutlass13device_kernelIN5flash19enable_sm80_to_sm89INS1_16FlashAttnBwdSm80INS1_25CollectiveMainloopBwdSm80ILi2ELi1EN4cute5tupleIJNS5_1CILi64EEENS7_ILi96EEENS7_ILi128EEEEEENS_6half_tEfNS_4arch4Sm80ELb0ELb0ELb0ELb1ELb0ELb0ELb0ELb0ELi2ELi2ELi2ELi2ELb1EEENS1_24CollectiveEpilogueBwdGQAISB_fSE_Li256ELb1ELb0EEENS1_19SingleTileSchedulerILb1ELb0ELb0ELi96EEEEEEEEEvNT_6ParamsE)
        .other          _ZN7cutlass13device_kernelIN5flash19enable_sm80_to_sm89INS1_16FlashAttnBwdSm80INS1_25CollectiveMainloopBwdSm80ILi2ELi1EN4cute5tupleIJNS5_1CILi64EEENS7_ILi96EEENS7_ILi128EEEEEENS_6half_tEfNS_4arch4Sm80ELb0ELb0ELb0ELb1ELb0ELb0ELb0ELb0ELi2ELi2ELi2ELi2ELb1EEENS1_24CollectiveEpilogueBwdGQAISB_fSE_Li256ELb1ELb0EEENS1_19SingleTileSchedulerILb1ELb0ELb0ELi96EEEEEEEEEvNT_6ParamsE,@"STO_CUDA_ENTRY STV_DEFAULT"
_ZN7cutlass13device_kernelIN5flash19enable_sm80_to_sm89INS1_16FlashAttnBwdSm80INS1_25CollectiveMainloopBwdSm80ILi2ELi1EN4cute5tupleIJNS5_1CILi64EEENS7_ILi96EEENS7_ILi128EEEEEENS_6half_tEfNS_4arch4Sm80ELb0ELb0ELb0ELb1ELb0ELb0ELb0ELb0ELi2ELi2ELi2ELi2ELb1EEENS1_24CollectiveEpilogueBwdGQAISB_fSE_Li256ELb1ELb0EEENS1_19SingleTileSchedulerILb1ELb0ELb0ELi96EEEEEEEEEvNT_6ParamsE:
[----:B------:R-:W-:Y:S01]  /*0000*/  LDC R1, c[0x0][0x37c] ;  /* 0x0000df00ff017b82 */ /* 0x000fe20000000800 */
[----:B------:R-:W-:Y:S05]  /*0010*/  EXIT ;  /* 0x000000000000794d */ /* 0x000fea0003800000 */
.L_x_6:
        /* <DEDUP_REMOVED lines=14> */
.L_x_113:


//--------------------- .text._ZN7cutlass13device_kernelIN5flash19enable_sm80_to_sm89INS1_16FlashAttnBwdSm80INS1_25CollectiveMainloopBwdSm80ILi2ELi1EN4cute5tupleIJNS5_1CILi64EEENS7_ILi96EEENS7_ILi128EEEEEENS_6half_tEfNS_4arch4Sm80ELb0ELb0ELb0ELb1ELb1ELb0ELb0ELb0ELi2ELi2ELi2ELi2ELb1EEENS1_24CollectiveEpilogueBwdGQAISB_fSE_Li256ELb1ELb1EEENS1_19SingleTileSchedulerILb1ELb0ELb0ELi96EEEEEEEEEvNT_6ParamsE --------------------------
	.section	.text._ZN7cutlass13device_kernelIN5flash19enable_sm80_to_sm89INS1_16FlashAttnBwdSm80INS1_25CollectiveMainloopBwdSm80ILi2ELi1EN4cute5tupleIJNS5_1CILi64EEENS7_ILi96EEENS7_ILi128EEEEEENS_6half_tEfNS_4arch4Sm80ELb0ELb0ELb0ELb1ELb1ELb0ELb0ELb0ELi2ELi2ELi2ELi2ELb1EEENS1_24CollectiveEpilogueBwdGQAISB_fSE_Li256ELb1ELb1EEENS1_19SingleTileSchedulerILb1ELb0ELb0ELi96EEEEEEEEEvNT_6ParamsE,"ax",@progbits
	.align	128
.text._ZN7cutlass13device_kernelIN5flash19enable_sm80_to_sm89INS1_16FlashAttnBwdSm80INS1_25CollectiveMainloopBwdSm80ILi2ELi1EN4cute5tupleIJNS5_1CILi64EEENS7_ILi96EEENS7_ILi128EEEEEENS_6half_tEfNS_4arch4Sm80ELb0ELb0ELb0ELb1ELb1ELb0ELb0ELb0ELi2ELi2ELi2ELi2ELb1EEENS1_24CollectiveEpilogueBwdGQAISB_fSE_Li256ELb1ELb1EEENS1_19SingleTileSchedulerILb1ELb0ELb0ELi96EEEEEEEEEvNT_6ParamsE:
        .type           _ZN7cutlass13device_kernelIN5flash19enable_sm80_to_sm89INS1_16FlashAttnBwdSm80INS1_25CollectiveMainloopBwdSm80ILi2ELi1EN4cute5tupleIJNS5_1CILi64EEENS7_ILi96EEENS7_ILi128EEEEEENS_6half_tEfNS_4arch4Sm80ELb0ELb0ELb0ELb1ELb1ELb0ELb0ELb0ELi2ELi2ELi2ELi2ELb1EEENS1_24CollectiveEpilogueBwdGQAISB_fSE_Li256ELb1ELb1EEENS1_19SingleTileSchedulerILb1ELb0ELb0ELi96EEEEEEEEEvNT_6ParamsE,@function
        .size           _ZN7cutlass13device_kernelIN5flash19enable_sm80_to_sm89INS1_16FlashAttnBwdSm80INS1_25CollectiveMainloopBwdSm80ILi2ELi1EN4cute5tupleIJNS5_1CILi64EEENS7_ILi96EEENS7_ILi128EEEEEENS_6half_tEfNS_4arch4Sm80ELb0ELb0ELb0ELb1ELb1ELb0ELb0ELb0ELi2ELi2ELi2ELi2ELb1EEENS1_24CollectiveEpilogueBwdGQAISB_fSE_Li256ELb1ELb1EEENS1_19SingleTileSchedulerILb1ELb0ELb0ELi96EEEEEEEEEvNT_6ParamsE,(.L_x_114 - _ZN7cutlass13device_kernelIN5flash19enable_sm80_to_sm89INS1_16FlashAttnBwdSm80INS1_25CollectiveMainloopBwdSm80ILi2ELi1EN4cute5tupleIJNS5_1CILi64EEENS7_ILi96EEENS7_ILi128EEEEEENS_6half_tEfNS_4arch4Sm80ELb0ELb0ELb0ELb1ELb1ELb0ELb0ELb0ELi2ELi2ELi2ELi2ELb1EEENS1_24CollectiveEpilogueBwdGQAISB_fSE_Li256ELb1ELb1EEENS1_19SingleTileSchedulerILb1ELb0ELb0ELi96EEEEEEEEEvNT_6ParamsE)
        .other          _ZN7cutlass13device_kernelIN5flash19enable_sm80_to_sm89INS1_16FlashAttnBwdSm80INS1_25CollectiveMainloopBwdSm80ILi2ELi1EN4cute5tupleIJNS5_1CILi64EEENS7_ILi96EEENS7_ILi128EEEEEENS_6half_tEfNS_4arch4Sm80ELb0ELb0ELb0ELb1ELb1ELb0ELb0ELb0ELi2ELi2ELi2ELi2ELb1EEENS1_24CollectiveEpilogueBwdGQAISB_fSE_Li256ELb1ELb1EEENS1_19SingleTileSchedulerILb1ELb0ELb0ELi96EEEEEEEEEvNT_6ParamsE,@"STO_CUDA_ENTRY STV_DEFAULT"
_ZN7cutlass13device_kernelIN5flash19enable_sm80_to_sm89INS1_16FlashAttnBwdSm80INS1_25CollectiveMainloopBwdSm80ILi2ELi1EN4cute5tupleIJNS5_1CILi64EEENS7_ILi96EEENS7_ILi128EEEEEENS_6half_tEfNS_4arch4Sm80ELb0ELb0ELb0ELb1ELb1ELb0ELb0ELb0ELi2ELi2ELi2ELi2ELb1EEENS1_24CollectiveEpilogueBwdGQAISB_fSE_Li256ELb1ELb1EEENS1_19SingleTileSchedulerILb1ELb0ELb0ELi96EEEEEEEEEvNT_6ParamsE:
[----:B------:R-:W-:Y:S01]  /*0000*/  LDC R1, c[0x0][0x37c] ;  /* 0x0000df00ff017b82 */ /* 0x000fe20000000800 */
[----:B------:R-:W-:Y:S05]  /*0010*/  EXIT ;  /* 0x000000000000794d */ /* 0x000fea0003800000 */
.L_x_7:
        /* <DEDUP_REMOVED lines=14> */
.L_x_114:


//--------------------- .text._ZN7cutlass13device_kernelIN5flash19enable_sm80_to_sm89INS1_16FlashAttnBwdSm80INS1_25CollectiveMainloopBwdSm80ILi2ELi1EN4cute5tupleIJNS5_1CILi64EEENS7_ILi96EEENS7_ILi128EEEEEENS_6half_tEfNS_4arch4Sm80ELb0ELb1ELb0ELb0ELb0ELb0ELb0ELb0ELi2ELi2ELi2ELi2ELb1EEENS1_21CollectiveEpilogueBwdISB_SC_SE_Li256ELb0ELb0ELi4EEENS1_19SingleTileSchedulerILb0ELb0ELb0ELi96EEEEEEEEEvNT_6ParamsE --------------------------
	.section	.text._ZN7cutlass13device_kernelIN5flash19enable_sm80_to_sm89INS1_16FlashAttnBwdSm80INS1_25CollectiveMainloopBwdSm80ILi2ELi1EN4cute5tupleIJNS5_1CILi64EEENS7_ILi96EEENS7_ILi128EEEEEENS_6half_tEfNS_4arch4Sm80ELb0ELb1ELb0ELb0ELb0ELb0ELb0ELb0ELi2ELi2ELi2ELi2ELb1EEENS1_21CollectiveEpilogueBwdISB_SC_SE_Li256ELb0ELb0ELi4EEENS1_19SingleTileSchedulerILb0ELb0ELb0ELi96EEEEEEEEEvNT_6ParamsE,"ax",@progbits
	.align	128
.text._ZN7cutlass13device_kernelIN5flash19enable_sm80_to_sm89INS1_16FlashAttnBwdSm80INS1_25CollectiveMainloopBwdSm80ILi2ELi1EN4cute5tupleIJNS5_1CILi64EEENS7_ILi96EEENS7_ILi128EEEEEENS_6half_tEfNS_4arch4Sm80ELb0ELb1ELb0ELb0ELb0ELb0ELb0ELb0ELi2ELi2ELi2ELi2ELb1EEENS1_21CollectiveEpilogueBwdISB_SC_SE_Li256ELb0ELb0ELi4EEENS1_19SingleTileSchedulerILb0ELb0ELb0ELi96EEEEEEEEEvNT_6ParamsE:
        .type           _ZN7cutlass13device_kernelIN5flash19enable_sm80_to_sm89INS1_16FlashAttnBwdSm80INS1_25CollectiveMainloopBwdSm80ILi2ELi1EN4cute5tupleIJNS5_1CILi64EEENS7_ILi96EEENS7_ILi128EEEEEENS_6half_tEfNS_4arch4Sm80ELb0ELb1ELb0ELb0ELb0ELb0ELb0ELb0ELi2ELi2ELi2ELi2ELb1EEENS1_21CollectiveEpilogueBwdISB_SC_SE_Li256ELb0ELb0ELi4EEENS1_19SingleTileSchedulerILb0ELb0ELb0ELi96EEEEEEEEEvNT_6ParamsE,@function
        .size           _ZN7cutlass13device_kernelIN5flash19enable_sm80_to_sm89INS1_16FlashAttnBwdSm80INS1_25CollectiveMainloopBwdSm80ILi2ELi1EN4cute5tupleIJNS5_1CILi64EEENS7_ILi96EEENS7_ILi128EEEEEENS_6half_tEfNS_4arch4Sm80ELb0ELb1ELb0ELb0ELb0ELb0ELb0ELb0ELi2ELi2ELi2ELi2ELb1EEENS1_21CollectiveEpilogueBwdISB_SC_SE_Li256ELb0ELb0ELi4EEENS1_19SingleTileSchedulerILb0ELb0ELb0ELi96EEEEEEEEEvNT_6ParamsE,(.L_x_115 - _ZN7cutlass13device_kernelIN5flash19enable_sm80_to_sm89INS1_16FlashAttnBwdSm80INS1_25CollectiveMainloopBwdSm80ILi2ELi1EN4cute5tupleIJNS5_1CILi64EEENS7_ILi96EEENS7_ILi128EEEEEENS_6half_tEfNS_4arch4Sm80ELb0ELb1ELb0ELb0ELb0ELb0ELb0ELb0ELi2ELi2ELi2ELi2ELb1EEENS1_21CollectiveEpilogueBwdISB_SC_SE_Li256ELb0ELb0ELi4EEENS1_19SingleTileSchedulerILb0ELb0ELb0ELi96EEEEEEEEEvNT_6ParamsE)
        .other          _ZN7cutlass13device_kernelIN5flash19enable_sm80_to_sm89INS1_16FlashAttnBwdSm80INS1_25CollectiveMainloopBwdSm80ILi2ELi1EN4cute5tupleIJNS5_1CILi64EEENS7_ILi96EEENS7_ILi128EEEEEENS_6half_tEfNS_4arch4Sm80ELb0ELb1ELb0ELb0ELb0ELb0ELb0ELb0ELi2ELi2ELi2ELi2ELb1EEENS1_21CollectiveEpilogueBwdISB_SC_SE_Li256ELb0ELb0ELi4EEENS1_19SingleTileSchedulerILb0ELb0ELb0ELi96EEEEEEEEEvNT_6ParamsE,@"STO_CUDA_ENTRY STV_DEFAULT"
_ZN7cutlass13device_kernelIN5flash19enable_sm80_to_sm89INS1_16FlashAttnBwdSm80INS1_25CollectiveMainloopBwdSm80ILi2ELi1EN4cute5tupleIJNS5_1CILi64EEENS7_ILi96EEENS7_ILi128EEEEEENS_6half_tEfNS_4arch4Sm80ELb0ELb1ELb0ELb0ELb0ELb0ELb0ELb0ELi2ELi2ELi2ELi2ELb1EEENS1_21CollectiveEpilogueBwdISB_SC_SE_Li256ELb0ELb0ELi4EEENS1_19SingleTileSchedulerILb0ELb0ELb0ELi96EEEEEEEEEvNT_6ParamsE:
[----:B------:R-:W-:Y:S01]  /*0000*/  LDC R1, c[0x0][0x37c] ;  /* 0x0000df00ff017b82 */ /* 0x000fe20000000800 */
[----:B------:R-:W-:Y:S05]  /*0010*/  EXIT ;  /* 0x000000000000794d */ /* 0x000fea0003800000 */
.L_x_8:
        /* <DEDUP_REMOVED lines=14> */
.L_x_115:


//--------------------- .text._ZN7cutlass13device_kernelIN5flash19enable_sm80_to_sm89INS1_16FlashAttnBwdSm80INS1_25CollectiveMainloopBwdSm80ILi2ELi1EN4cute5tupleIJNS5_1CILi64EEENS7_ILi96EEENS7_ILi128EEEEEENS_6half_tEfNS_4arch4Sm80ELb0ELb1ELb0ELb0ELb1ELb0ELb0ELb0ELi2ELi2ELi2ELi2ELb1EEENS1_21CollectiveEpilogueBwdISB_SC_SE_Li256ELb0ELb0ELi4EEENS1_19SingleTileSchedulerILb0ELb0ELb0ELi96EEEEEEEEEvNT_6ParamsE --------------------------
	.section	.text._ZN7cutlass13device_kernelIN5flash19enable_sm80_to_sm89INS1_16FlashAttnBwdSm80INS1_25CollectiveMainloopBwdSm80ILi2ELi1EN4cute5tupleIJNS5_1CILi64EEENS7_ILi96EEENS7_ILi128EEEEEENS_6half_tEfNS_4arch4Sm80ELb0ELb1ELb0ELb0ELb1ELb0ELb0ELb0ELi2ELi2ELi2ELi2ELb1EEENS1_21CollectiveEpilogueBwdISB_SC_SE_Li256ELb0ELb0ELi4EEENS1_19SingleTileSchedulerILb0ELb0ELb0ELi96EEEEEEEEEvNT_6ParamsE,"ax",@progbits
	.align	128
.text._ZN7cutlass13device_kernelIN5flash19enable_sm80_to_sm89INS1_16FlashAttnBwdSm80INS1_25CollectiveMainloopBwdSm80ILi2ELi1EN4cute5tupleIJNS5_1CILi64EEENS7_ILi96EEENS7_ILi128EEEEEENS_6half_tEfNS_4arch4Sm80ELb0ELb1ELb0ELb0ELb1ELb0ELb0ELb0ELi2ELi2ELi2ELi2ELb1EEENS1_21CollectiveEpilogueBwdISB_SC_SE_Li256ELb0ELb0ELi4EEENS1_19SingleTileSchedulerILb0ELb0ELb0ELi96EEEEEEEEEvNT_6ParamsE:
        .type           _ZN7cutlass13device_kernelIN5flash19enable_sm80_to_sm89INS1_16FlashAttnBwdSm80INS1_25CollectiveMainloopBwdSm80ILi2ELi1EN4cute5tupleIJNS5_1CILi64EEENS7_ILi96EEENS7_ILi128EEEEEENS_6half_tEfNS_4arch4Sm80ELb0ELb1ELb0ELb0ELb1ELb0ELb0ELb0ELi2ELi2ELi2ELi2ELb1EEENS1_21CollectiveEpilogueBwdISB_SC_SE_Li256ELb0ELb0ELi4EEENS1_19SingleTileSchedulerILb0ELb0ELb0ELi96EEEEEEEEEvNT_6ParamsE,@function
        .size           _ZN7cutlass13device_kernelIN5flash19enable_sm80_to_sm89INS1_16FlashAttnBwdSm80INS1_25CollectiveMainloopBwdSm80ILi2ELi1EN4cute5tupleIJNS5_1CILi64EEENS7_ILi96EEENS7_ILi128EEEEEENS_6half_tEfNS_4arch4Sm80ELb0ELb1ELb0ELb0ELb1ELb0ELb0ELb0ELi2ELi2ELi2ELi2ELb1EEENS1_21CollectiveEpilogueBwdISB_SC_SE_Li256ELb0ELb0ELi4EEENS1_19SingleTileSchedulerILb0ELb0ELb0ELi96EEEEEEEEEvNT_6ParamsE,(.L_x_116 - _ZN7cutlass13device_kernelIN5flash19enable_sm80_to_sm89INS1_16FlashAttnBwdSm80INS1_25CollectiveMainloopBwdSm80ILi2ELi1EN4cute5tupleIJNS5_1CILi64EEENS7_ILi96EEENS7_ILi128EEEEEENS_6half_tEfNS_4arch4Sm80ELb0ELb1ELb0ELb0ELb1ELb0ELb0ELb0ELi2ELi2ELi2ELi2ELb1EEENS1_21CollectiveEpilogueBwdISB_SC_SE_Li256ELb0ELb0ELi4EEENS1_19SingleTileSchedulerILb0ELb0ELb0ELi96EEEEEEEEEvNT_6ParamsE)
        .other          _ZN7cutlass13device_kernelIN5flash19enable_sm80_to_sm89INS1_16FlashAttnBwdSm80INS1_25CollectiveMainloopBwdSm80ILi2ELi1EN4cute5tupleIJNS5_1CILi64EEENS7_ILi96EEENS7_ILi128EEEEEENS_6half_tEfNS_4arch4Sm80ELb0ELb1ELb0ELb0ELb1ELb0ELb0ELb0ELi2ELi2ELi2ELi2ELb1EEENS1_21CollectiveEpilogueBwdISB_SC_SE_Li256ELb0ELb0ELi4EEENS1_19SingleTileSchedulerILb0ELb0ELb0ELi96EEEEEEEEEvNT_6ParamsE,@"STO_CUDA_ENTRY STV_DEFAULT"
_ZN7cutlass13device_kernelIN5flash19enable_sm80_to_sm89INS1_16FlashAttnBwdSm80INS1_25CollectiveMainloopBwdSm80ILi2ELi1EN4cute5tupleIJNS5_1CILi64EEENS7_ILi96EEENS7_ILi128EEEEEENS_6half_tEfNS_4arch4Sm80ELb0ELb1ELb0ELb0ELb1ELb0ELb0ELb0ELi2ELi2ELi2ELi2ELb1EEENS1_21CollectiveEpilogueBwdISB_SC_SE_Li256ELb0ELb0ELi4EEENS1_19SingleTileSchedulerILb0ELb0ELb0ELi96EEEEEEEEEvNT_6ParamsE:
[----:B------:R-:W-:Y:S01]  /*0000*/  LDC R1, c[0x0][0x37c] ;  /* 0x0000df00ff017b82 */ /* 0x000fe20000000800 */
[----:B------:R-:W-:Y:S05]  /*0010*/  EXIT ;  /* 0x000000000000794d */ /* 0x000fea0003800000 */
.L_x_9:
        /* <DEDUP_REMOVED lines=14> */
.L_x_116:


//--------------------- .text._ZN7cutlass13device_kernelIN5flash19enable_sm80_to_sm89INS1_16FlashAttnBwdSm80INS1_25CollectiveMainloopBwdSm80ILi2ELi1EN4cute5tupleIJNS5_1CILi64EEENS7_ILi96EEENS7_ILi128EEEEEENS_6half_tEfNS_4arch4Sm80ELb0ELb1ELb0ELb0ELb0ELb0ELb0ELb0ELi2ELi2ELi2ELi2ELb1EEENS1_24CollectiveEpilogueBwdGQAISB_fSE_Li256ELb0ELb0EEENS1_19SingleTileSchedulerILb0ELb0ELb0ELi96EEEEEEEEEvNT_6ParamsE --------------------------
	.section	.text._ZN7cutlass13device_kernelIN5flash19enable_sm80_to_sm89INS1_16FlashAttnBwdSm80INS1_25CollectiveMainloopBwdSm80ILi2ELi1EN4cute5tupleIJNS5_1CILi64EEENS7_ILi96EEENS7_ILi128EEEEEENS_6half_tEfNS_4arch4Sm80ELb0ELb1ELb0ELb0ELb0ELb0ELb0ELb0ELi2ELi2ELi2ELi2ELb1EEENS1_24CollectiveEpilogueBwdGQAISB_fSE_Li256ELb0ELb0EEENS1_19SingleTileSchedulerILb0ELb0ELb0ELi96EEEEEEEEEvNT_6ParamsE,"ax",@progbits
	.align	128
.text._ZN7cutlass13device_kernelIN5flash19enable_sm80_to_sm89INS1_16FlashAttnBwdSm80INS1_25CollectiveMainloopBwdSm80ILi2ELi1EN4cute5tupleIJNS5_1CILi64EEENS7_ILi96EEENS7_ILi128EEEEEENS_6half_tEfNS_4arch4Sm80ELb0ELb1ELb0ELb0ELb0ELb0ELb0ELb0ELi2ELi2ELi2ELi2ELb1EEENS1_24CollectiveEpilogueBwdGQAISB_fSE_Li256ELb0ELb0EEENS1_19SingleTileSchedulerILb0ELb0ELb0ELi96EEEEEEEEEvNT_6ParamsE:
        .type           _ZN7cutlass13device_kernelIN5flash19enable_sm80_to_sm89INS1_16FlashAttnBwdSm80INS1_25CollectiveMainloopBwdSm80ILi2ELi1EN4cute5tupleIJNS5_1CILi64EEENS7_ILi96EEENS7_ILi128EEEEEENS_6half_tEfNS_4arch4Sm80ELb0ELb1ELb0ELb0ELb0ELb0ELb0ELb0ELi2ELi2ELi2ELi2ELb1EEENS1_24CollectiveEpilogueBwdGQAISB_fSE_Li256ELb0ELb0EEENS1_19SingleTileSchedulerILb0ELb0ELb0ELi96EEEEEEEEEvNT_6ParamsE,@function
        .size           _ZN7cutlass13device_kernelIN5flash19enable_sm80_to_sm89INS1_16FlashAttnBwdSm80INS1_25CollectiveMainloopBwdSm80ILi2ELi1EN4cute5tupleIJNS5_1CILi64EEENS7_ILi96EEENS7_ILi128EEEEEENS_6half_tEfNS_4arch4Sm80ELb0ELb1ELb0ELb0ELb0ELb0ELb0ELb0ELi2ELi2ELi2ELi2ELb1EEENS1_24CollectiveEpilogueBwdGQAISB_fSE_Li256ELb0ELb0EEENS1_19SingleTileSchedulerILb0ELb0ELb0ELi96EEEEEEEEEvNT_6ParamsE,(.L_x_117 - _ZN7cutlass13device_kernelIN5flash19enable_sm80_to_sm89INS1_16FlashAttnBwdSm80INS1_25CollectiveMainloopBwdSm80ILi2ELi1EN4cute5tupleIJNS5_1CILi64EEENS7_ILi96EEENS7_ILi128EEEEEENS_6half_tEfNS_4arch4Sm80ELb0ELb1ELb0ELb0ELb0ELb0ELb0ELb0ELi2ELi2ELi2ELi2ELb1EEENS1_24CollectiveEpilogueBwdGQAISB_fSE_Li256ELb0ELb0EEENS1_19SingleTileSchedulerILb0ELb0ELb0ELi96EEEEEEEEEvNT_6ParamsE)
        .other          _ZN7cutlass13device_kernelIN5flash19enable_sm80_to_sm89INS1_16FlashAttnBwdSm80INS1_25CollectiveMainloopBwdSm80ILi2ELi1EN4cute5tupleIJNS5_1CILi64EEENS7_ILi96EEENS7_ILi128EEEEEENS_6half_tEfNS_4arch4Sm80ELb0ELb1ELb0ELb0ELb0ELb0ELb0ELb0ELi2ELi2ELi2ELi2ELb1EEENS1_24CollectiveEpilogueBwdGQAISB_fSE_Li256ELb0ELb0EEENS1_19SingleTileSchedulerILb0ELb0ELb0ELi96EEEEEEEEEvNT_6ParamsE,@"STO_CUDA_ENTRY STV_DEFAULT"
_ZN7cutlass13device_kernelIN5flash19enable_sm80_to_sm89INS1_16FlashAttnBwdSm80INS1_25CollectiveMainloopBwdSm80ILi2ELi1EN4cute5tupleIJNS5_1CILi64EEENS7_ILi96EEENS7_ILi128EEEEEENS_6half_tEfNS_4arch4Sm80ELb0ELb1ELb0ELb0ELb0ELb0ELb0ELb0ELi2ELi2ELi2ELi2ELb1EEENS1_24CollectiveEpilogueBwdGQAISB_fSE_Li256ELb0ELb0EEENS1_19SingleTileSchedulerILb0ELb0ELb0ELi96EEEEEEEEEvNT_6ParamsE:
[----:B------:R-:W-:Y:S01]  /*0000*/  LDC R1, c[0x0][0x37c] ;  /* 0x0000df00ff017b82 */ /* 0x000fe20000000800 */
[----:B------:R-:W-:Y:S05]  /*0010*/  EXIT ;  /* 0x000000000000794d */ /* 0x000fea0003800000 */
.L_x_10:
        /* <DEDUP_REMOVED lines=14> */
.L_x_117:


//--------------------- .text._ZN7cutlass13device_kernelIN5flash19enable_sm80_to_sm89INS1_16FlashAttnBwdSm80INS1_25CollectiveMainloopBwdSm80ILi2ELi1EN4cute5tupleIJNS5_1CILi64EEENS7_ILi96EEENS7_ILi128EEEEEENS_6half_tEfNS_4arch4Sm80ELb0ELb1ELb0ELb0ELb1ELb0ELb0ELb0ELi2ELi2ELi2ELi2ELb1EEENS1_24CollectiveEpilogueBwdGQAISB_fSE_Li256ELb0ELb1EEENS1_19SingleTileSchedulerILb0ELb0ELb0ELi96EEEEEEEEEvNT_6ParamsE --------------------------
	.section	.text._ZN7cutlass13device_kernelIN5flash19enable_sm80_to_sm89INS1_16FlashAttnBwdSm80INS1_25CollectiveMainloopBwdSm80ILi2ELi1EN4cute5tupleIJNS5_1CILi64EEENS7_ILi96EEENS7_ILi128EEEEEENS_6half_tEfNS_4arch4Sm80ELb0ELb1ELb0ELb0ELb1ELb0ELb0ELb0ELi2ELi2ELi2ELi2ELb1EEENS1_24CollectiveEpilogueBwdGQAISB_fSE_Li256ELb0ELb1EEENS1_19SingleTileSchedulerILb0ELb0ELb0ELi96EEEEEEEEEvNT_6ParamsE,"ax",@progbits
	.align	128
.text._ZN7cutlass13device_kernelIN5flash19enable_sm80_to_sm89INS1_16FlashAttnBwdSm80INS1_25CollectiveMainloopBwdSm80ILi2ELi1EN4cute5tupleIJNS5_1CILi64EEENS7_ILi96EEENS7_ILi128EEEEEENS_6half_tEfNS_4arch4Sm80ELb0ELb1ELb0ELb0ELb1ELb0ELb0ELb0ELi2ELi2ELi2ELi2ELb1EEENS1_24CollectiveEpilogueBwdGQAISB_fSE_Li256ELb0ELb1EEENS1_19SingleTileSchedulerILb0ELb0ELb0ELi96EEEEEEEEEvNT_6ParamsE:
        .type           _ZN7cutlass13device_kernelIN5flash19enable_sm80_to_sm89INS1_16FlashAttnBwdSm80INS1_25CollectiveMainloopBwdSm80ILi2ELi1EN4cute5tupleIJNS5_1CILi64EEENS7_ILi96EEENS7_ILi128EEEEEENS_6half_tEfNS_4arch4Sm80ELb0ELb1ELb0ELb0ELb1ELb0ELb0ELb0ELi2ELi2ELi2ELi2ELb1EEENS1_24CollectiveEpilogueBwdGQAISB_fSE_Li256ELb0ELb1EEENS1_19SingleTileSchedulerILb0ELb0ELb0ELi96EEEEEEEEEvNT_6ParamsE,@function
        .size           _ZN7cutlass13device_kernelIN5flash19enable_sm80_to_sm89INS1_16FlashAttnBwdSm80INS1_25CollectiveMainloopBwdSm80ILi2ELi1EN4cute5tupleIJNS5_1CILi64EEENS7_ILi96EEENS7_ILi128EEEEEENS_6half_tEfNS_4arch4Sm80ELb0ELb1ELb0ELb0ELb1ELb0ELb0ELb0ELi2ELi2ELi2ELi2ELb1EEENS1_24CollectiveEpilogueBwdGQAISB_fSE_Li256ELb0ELb1EEENS1_19SingleTileSchedulerILb0ELb0ELb0ELi96EEEEEEEEEvNT_6ParamsE,(.L_x_118 - _ZN7cutlass13device_kernelIN5flash19enable_sm80_to_sm89INS1_16FlashAttnBwdSm80INS1_25CollectiveMainloopBwdSm80ILi2ELi1EN4cute5tupleIJNS5_1CILi64EEENS7_ILi96EEENS7_ILi128EEEEEENS_6half_tEfNS_4arch4Sm80ELb0ELb1ELb0ELb0ELb1ELb0ELb0ELb0ELi2ELi2ELi2ELi2ELb1EEENS1_24CollectiveEpilogueBwdGQAISB_fSE_Li256ELb0ELb1EEENS1_19SingleTileSchedulerILb0ELb0ELb0ELi96EEEEEEEEEvNT_6ParamsE)
        .other          _ZN7cutlass13device_kernelIN5flash19enable_sm80_to_sm89INS1_16FlashAttnBwdSm80INS1_25CollectiveMainloopBwdSm80ILi2ELi1EN4cute5tupleIJNS5_1CILi64EEENS7_ILi96EEENS7_ILi128EEEEEENS_6half_tEfNS_4arch4Sm80ELb0ELb1ELb0ELb0ELb1ELb0ELb0ELb0ELi2ELi2ELi2ELi2ELb1EEENS1_24CollectiveEpilogueBwdGQAISB_fSE_Li256ELb0ELb1EEENS1_19SingleTileSchedulerILb0ELb0ELb0ELi96EEEEEEEEEvNT_6ParamsE,@"STO_CUDA_ENTRY STV_DEFAULT"
_ZN7cutlass13device_kernelIN5flash19enable_sm80_to_sm89INS1_16FlashAttnBwdSm80INS1_25CollectiveMainloopBwdSm80ILi2ELi1EN4cute5tupleIJNS5_1CILi64EEENS7_ILi96EEENS7_ILi128EEEEEENS_6half_tEfNS_4arch4Sm80ELb0ELb1ELb0ELb0ELb1ELb0ELb0ELb0ELi2ELi2ELi2ELi2ELb1EEENS1_24CollectiveEpilogueBwdGQAISB_fSE_Li256ELb0ELb1EEENS1_19SingleTileSchedulerILb0ELb0ELb0ELi96EEEEEEEEEvNT_6ParamsE:
[----:B------:R-:W-:Y:S01]  /*0000*/  LDC R1, c[0x0][0x37c] ;  /* 0x0000df00ff017b82 */ /* 0x000fe20000000800 */
[----:B------:R-:W-:Y:S05]  /*0010*/  EXIT ;  /* 0x000000000000794d */ /* 0x000fea0003800000 */
.L_x_11:
        /* <DEDUP_REMOVED lines=14> */
.L_x_118:


//--------------------- .text._ZN7cutlass13device_kernelIN5flash19enable_sm80_to_sm89INS1_16FlashAttnBwdSm80INS1_25CollectiveMainloopBwdSm80ILi2ELi1EN4cute5tupleIJNS5_1CILi64EEENS7_ILi96EEENS7_ILi128EEEEEENS_6half_tEfNS_4arch4Sm80ELb0ELb1ELb0ELb1ELb0ELb0ELb0ELb0ELi2ELi2ELi2ELi2ELb1EEENS1_21CollectiveEpilogueBwdISB_SC_SE_Li256ELb1ELb0ELi4EEENS1_19SingleTileSchedulerILb1ELb0ELb0ELi96EEEEEEEEEvNT_6ParamsE --------------------------
	.section	.text._ZN7cutlass13device_kernelIN5flash19enable_sm80_to_sm89INS1_16FlashAttnBwdSm80INS1_25CollectiveMainloopBwdSm80ILi2ELi1EN4cute5tupleIJNS5_1CILi64EEENS7_ILi96EEENS7_ILi128EEEEEENS_6half_tEfNS_4arch4Sm80ELb0ELb1ELb0ELb1ELb0ELb0ELb0ELb0ELi2ELi2ELi2ELi2ELb1EEENS1_21CollectiveEpilogueBwdISB_SC_SE_Li256ELb1ELb0ELi4EEENS1_19SingleTileSchedulerILb1ELb0ELb0ELi96EEEEEEEEEvNT_6ParamsE,"ax",@progbits
	.align	128
.text._ZN7cutlass13device_kernelIN5flash19enable_sm80_to_sm89INS1_16FlashAttnBwdSm80INS1_25CollectiveMainloopBwdSm80ILi2ELi1EN4cute5tupleIJNS5_1CILi64EEENS7_ILi96EEENS7_ILi128EEEEEENS_6half_tEfNS_4arch4Sm80ELb0ELb1ELb0ELb1ELb0ELb0ELb0ELb0ELi2ELi2ELi2ELi2ELb1EEENS1_21CollectiveEpilogueBwdISB_SC_SE_Li256ELb1ELb0ELi4EEENS1_19SingleTileSchedulerILb1ELb0ELb0ELi96EEEEEEEEEvNT_6ParamsE:
        .type           _ZN7cutlass13device_kernelIN5flash19enable_sm80_to_sm89INS1_16FlashAttnBwdSm80INS1_25CollectiveMainloopBwdSm80ILi2ELi1EN4cute5tupleIJNS5_1CILi64EEENS7_ILi96EEENS7_ILi128EEEEEENS_6half_tEfNS_4arch4Sm80ELb0ELb1ELb0ELb1ELb0ELb0ELb0ELb0ELi2ELi2ELi2ELi2ELb1EEENS1_21CollectiveEpilogueBwdISB_SC_SE_Li256ELb1ELb0ELi4EEENS1_19SingleTileSchedulerILb1ELb0ELb0ELi96EEEEEEEEEvNT_6ParamsE,@function
        .size           _ZN7cutlass13device_kernelIN5flash19enable_sm80_to_sm89INS1_16FlashAttnBwdSm80INS1_25CollectiveMainloopBwdSm80ILi2ELi1EN4cute5tupleIJNS5_1CILi64EEENS7_ILi96EEENS7_ILi128EEEEEENS_6half_tEfNS_4arch4Sm80ELb0ELb1ELb0ELb1ELb0ELb0ELb0ELb0ELi2ELi2ELi2ELi2ELb1EEENS1_21CollectiveEpilogueBwdISB_SC_SE_Li256ELb1ELb0ELi4EEENS1_19SingleTileSchedulerILb1ELb0ELb0ELi96EEEEEEEEEvNT_6ParamsE,(.L_x_119 - _ZN7cutlass13device_kernelIN5flash19enable_sm80_to_sm89INS1_16FlashAttnBwdSm80INS1_25CollectiveMainloopBwdSm80ILi2ELi1EN4cute5tupleIJNS5_1CILi64EEENS7_ILi96EEENS7_ILi128EEEEEENS_6half_tEfNS_4arch4Sm80ELb0ELb1ELb0ELb1ELb0ELb0ELb0ELb0ELi2ELi2ELi2ELi2ELb1EEENS1_21CollectiveEpilogueBwdISB_SC_SE_Li256ELb1ELb0ELi4EEENS1_19SingleTileSchedulerILb1ELb0ELb0ELi96EEEEEEEEEvNT_6ParamsE)
        .other          _ZN7cutlass13device_kernelIN5flash19enable_sm80_to_sm89INS1_16FlashAttnBwdSm80INS1_25CollectiveMainloopBwdSm80ILi2ELi1EN4cute5tupleIJNS5_1CILi64EEENS7_ILi96EEENS7_ILi128EEEEEENS_6half_tEfNS_4arch4Sm80ELb0ELb1ELb0ELb1ELb0ELb0ELb0ELb0ELi2ELi2ELi2ELi2ELb1EEENS1_21CollectiveEpilogueBwdISB_SC_SE_Li256ELb1ELb0ELi4EEENS1_19SingleTileSchedulerILb1ELb0ELb0ELi96EEEEEEEEEvNT_6ParamsE,@"STO_CUDA_ENTRY STV_DEFAULT"
_ZN7cutlass13device_kernelIN5flash19enable_sm80_to_sm89INS1_16FlashAttnBwdSm80INS1_25CollectiveMainloopBwdSm80ILi2ELi1EN4cute5tupleIJNS5_1CILi64EEENS7_ILi96EEENS7_ILi128EEEEEENS_6half_tEfNS_4arch4Sm80ELb0ELb1ELb0ELb1ELb0ELb0ELb0ELb0ELi2ELi2ELi2ELi2ELb1EEENS1_21CollectiveEpilogueBwdISB_SC_SE_Li256ELb1ELb0ELi4EEENS1_19SingleTileSchedulerILb1ELb0ELb0ELi96EEEEEEEEEvNT_6ParamsE:
[----:B------:R-:W-:Y:S01]  /*0000*/  LDC R1, c[0x0][0x37c] ;  /* 0x0000df00ff017b82 */ /* 0x000fe20000000800 */
[----:B------:R-:W-:Y:S05]  /*0010*/  EXIT ;  /* 0x000000000000794d */ /* 0x000fea0003800000 */
.L_x_12:
        /* <DEDUP_REMOVED lines=14> */
.L_x_119:


//--------------------- .text._ZN7cutlass13device_kernelIN5flash19enable_sm80_to_sm89INS1_16FlashAttnBwdSm80INS1_25CollectiveMainloopBwdSm80ILi2ELi1EN4cute5tupleIJNS5_1CILi64EEENS7_ILi96EEENS7_ILi128EEEEEENS_6half_tEfNS_4arch4Sm80ELb0ELb1ELb0ELb1ELb1ELb0ELb0ELb0ELi2ELi2ELi2ELi2ELb1EEENS1_21CollectiveEpilogueBwdISB_SC_SE_Li256ELb1ELb0ELi4EEENS1_19SingleTileSchedulerILb1ELb0ELb0ELi96EEEEEEEEEvNT_6ParamsE --------------------------
	.section	.text._ZN7cutlass13device_kernelIN5flash19enable_sm80_to_sm89INS1_16FlashAttnBwdSm80INS1_25CollectiveMainloopBwdSm80ILi2ELi1EN4cute5tupleIJNS5_1CILi64EEENS7_ILi96EEENS7_ILi128EEEEEENS_6half_tEfNS_4arch4Sm80ELb0ELb1ELb0ELb1ELb1ELb0ELb0ELb0ELi2ELi2ELi2ELi2ELb1EEENS1_21CollectiveEpilogueBwdISB_SC_SE_Li256ELb1ELb0ELi4EEENS1_19SingleTileSchedulerILb1ELb0ELb0ELi96EEEEEEEEEvNT_6ParamsE,"ax",@progbits
	.align	128
.text._ZN7cutlass13device_kernelIN5flash19enable_sm80_to_sm89INS1_16FlashAttnBwdSm80INS1_25CollectiveMainloopBwdSm80ILi2ELi1EN4cute5tupleIJNS5_1CILi64EEENS7_ILi96EEENS7_ILi128EEEEEENS_6half_tEfNS_4arch4Sm80ELb0ELb1ELb0ELb1ELb1ELb0ELb0ELb0ELi2ELi2ELi2ELi2ELb1EEENS1_21CollectiveEpilogueBwdISB_SC_SE_Li256ELb1ELb0ELi4EEENS1_19SingleTileSchedulerILb1ELb0ELb0ELi96EEEEEEEEEvNT_6ParamsE:
        .type           _ZN7cutlass13device_kernelIN5flash19enable_sm80_to_sm89INS1_16FlashAttnBwdSm80INS1_25CollectiveMainloopBwdSm80ILi2ELi1EN4cute5tupleIJNS5_1CILi64EEENS7_ILi96EEENS7_ILi128EEEEEENS_6half_tEfNS_4arch4Sm80ELb0ELb1ELb0ELb1ELb1ELb0ELb0ELb0ELi2ELi2ELi2ELi2ELb1EEENS1_21CollectiveEpilogueBwdISB_SC_SE_Li256ELb1ELb0ELi4EEENS1_19SingleTileSchedulerILb1ELb0ELb0ELi96EEEEEEEEEvNT_6ParamsE,@function
        .size           _ZN7cutlass13device_kernelIN5flash19enable_sm80_to_sm89INS1_16FlashAttnBwdSm80INS1_25CollectiveMainloopBwdSm80ILi2ELi1EN4cute5tupleIJNS5_1CILi64EEENS7_ILi96EEENS7_ILi128EEEEEENS_6half_tEfNS_4arch4Sm80ELb0ELb1ELb0ELb1ELb1ELb0ELb0ELb0ELi2ELi2ELi2ELi2ELb1EEENS1_21CollectiveEpilogueBwdISB_SC_SE_Li256ELb1ELb0ELi4EEENS1_19SingleTileSchedulerILb1ELb0ELb0ELi96EEEEEEEEEvNT_6ParamsE,(.L_x_120 - _ZN7cutlass13device_kernelIN5flash19enable_sm80_to_sm89INS1_16FlashAttnBwdSm80INS1_25CollectiveMainloopBwdSm80ILi2ELi1EN4cute5tupleIJNS5_1CILi64EEENS7_ILi96EEENS7_ILi128EEEEEENS_6half_tEfNS_4arch4Sm80ELb0ELb1ELb0ELb1ELb1ELb0ELb0ELb0ELi2ELi2ELi2ELi2ELb1EEENS1_21CollectiveEpilogueBwdISB_SC_SE_Li256ELb1ELb0ELi4EEENS1_19SingleTileSchedulerILb1ELb0ELb0ELi96EEEEEEEEEvNT_6ParamsE)
        .other          _ZN7cutlass13device_kernelIN5flash19enable_sm80_to_sm89INS1_16FlashAttnBwdSm80INS1_25CollectiveMainloopBwdSm80ILi2ELi1EN4cute5tupleIJNS5_1CILi64EEENS7_ILi96EEENS7_ILi128EEEEEENS_6half_tEfNS_4arch4Sm80ELb0ELb1ELb0ELb1ELb1ELb0ELb0ELb0ELi2ELi2ELi2ELi2ELb1EEENS1_21CollectiveEpilogueBwdISB_SC_SE_Li256ELb1ELb0ELi4EEENS1_19SingleTileSchedulerILb1ELb0ELb0ELi96EEEEEEEEEvNT_6ParamsE,@"STO_CUDA_ENTRY STV_DEFAULT"
_ZN7cutlass13device_kernelIN5flash19enable_sm80_to_sm89INS1_16FlashAttnBwdSm80INS1_25CollectiveMainloopBwdSm80ILi2ELi1EN4cute5tupleIJNS5_1CILi64EEENS7_ILi96EEENS7_ILi128EEEEEENS_6half_tEfNS_4arch4Sm80ELb0ELb1ELb0ELb1ELb1ELb0ELb0ELb0ELi2ELi2ELi2ELi2ELb1EEENS1_21CollectiveEpilogueBwdISB_SC_SE_Li256ELb1ELb0ELi4EEENS1_19SingleTileSchedulerILb1ELb0ELb0ELi96EEEEEEEEEvNT_6ParamsE:
[----:B------:R-:W-:Y:S01]  /*0000*/  LDC R1, c[0x0][0x37c] ;  /* 0x0000df00ff017b82 */ /* 0x000fe20000000800 */
[----:B------:R-:W-:Y:S05]  /*0010*/  EXIT ;  /* 0x000000000000794d */ /* 0x000fea0003800000 */
.L_x_13:
        /* <DEDUP_REMOVED lines=14> */
.L_x_120:


//--------------------- .text._ZN7cutlass13device_kernelIN5flash19enable_sm80_to_sm89INS1_16FlashAttnBwdSm80INS1_25CollectiveMainloopBwdSm80ILi2ELi1EN4cute5tupleIJNS5_1CILi64EEENS7_ILi96EEENS7_ILi128EEEEEENS_6half_tEfNS_4arch4Sm80ELb0ELb1ELb0ELb1ELb0ELb0ELb0ELb0ELi2ELi2ELi2ELi2ELb1EEENS1_24CollectiveEpilogueBwdGQAISB_fSE_Li256ELb1ELb0EEENS1_19SingleTileSchedulerILb1ELb0ELb0ELi96EEEEEEEEEvNT_6ParamsE --------------------------
	.section	.text._ZN7cutlass13device_kernelIN5flash19enable_sm80_to_sm89INS1_16FlashAttnBwdSm80INS1_25CollectiveMainloopBwdSm80ILi2ELi1EN4cute5tupleIJNS5_1CILi64EEENS7_ILi96EEENS7_ILi128EEEEEENS_6half_tEfNS_4arch4Sm80ELb0ELb1ELb0ELb1ELb0ELb0ELb0ELb0ELi2ELi2ELi2ELi2ELb1EEENS1_24CollectiveEpilogueBwdGQAISB_fSE_Li256ELb1ELb0EEENS1_19SingleTileSchedulerILb1ELb0ELb0ELi96EEEEEEEEEvNT_6ParamsE,"ax",@progbits
	.align	128
.text._ZN7cutlass13device_kernelIN5flash19enable_sm80_to_sm89INS1_16FlashAttnBwdSm80INS1_25CollectiveMainloopBwdSm80ILi2ELi1EN4cute5tupleIJNS5_1CILi64EEENS7_ILi96EEENS7_ILi128EEEEEENS_6half_tEfNS_4arch4Sm80ELb0ELb1ELb0ELb1ELb0ELb0ELb0ELb0ELi2ELi2ELi2ELi2ELb1EEENS1_24CollectiveEpilogueBwdGQAISB_fSE_Li256ELb1ELb0EEENS1_19SingleTileSchedulerILb1ELb0ELb0ELi96EEEEEEEEEvNT_6ParamsE:
        .type           _ZN7cutlass13device_kernelIN5flash19enable_sm80_to_sm89INS1_16FlashAttnBwdSm80INS1_25CollectiveMainloopBwdSm80ILi2ELi1EN4cute5tupleIJNS5_1CILi64EEENS7_ILi96EEENS7_ILi128EEEEEENS_6half_tEfNS_4arch4Sm80ELb0ELb1ELb0ELb1ELb0ELb0ELb0ELb0ELi2ELi2ELi2ELi2ELb1EEENS1_24CollectiveEpilogueBwdGQAISB_fSE_Li256ELb1ELb0EEENS1_19SingleTileSchedulerILb1ELb0ELb0ELi96EEEEEEEEEvNT_6ParamsE,@function
        .size           _ZN7cutlass13device_kernelIN5flash19enable_sm80_to_sm89INS1_16FlashAttnBwdSm80INS1_25CollectiveMainloopBwdSm80ILi2ELi1EN4cute5tupleIJNS5_1CILi64EEENS7_ILi96EEENS7_ILi128EEEEEENS_6half_tEfNS_4arch4Sm80ELb0ELb1ELb0ELb1ELb0ELb0ELb0ELb0ELi2ELi2ELi2ELi2ELb1EEENS1_24CollectiveEpilogueBwdGQAISB_fSE_Li256ELb1ELb0EEENS1_19SingleTileSchedulerILb1ELb0ELb0ELi96EEEEEEEEEvNT_6ParamsE,(.L_x_121 - _ZN7cutlass13device_kernelIN5flash19enable_sm80_to_sm89INS1_16FlashAttnBwdSm80INS1_25CollectiveMainloopBwdSm80ILi2ELi1EN4cute5tupleIJNS5_1CILi64EEENS7_ILi96EEENS7_ILi128EEEEEENS_6half_tEfNS_4arch4Sm80ELb0ELb1ELb0ELb1ELb0ELb0ELb0ELb0ELi2ELi2ELi2ELi2ELb1EEENS1_24CollectiveEpilogueBwdGQAISB_fSE_Li256ELb1ELb0EEENS1_19SingleTileSchedulerILb1ELb0ELb0ELi96EEEEEEEEEvNT_6ParamsE)
        .other          _ZN7cutlass13device_kernelIN5flash19enable_sm80_to_sm89INS1_16FlashAttnBwdSm80INS1_25CollectiveMainloopBwdSm80ILi2ELi1EN4cute5tupleIJNS5_1CILi64EEENS7_ILi96EEENS7_ILi128EEEEEENS_6half_tEfNS_4arch4Sm80ELb0ELb1ELb0ELb1ELb0ELb0ELb0ELb0ELi2ELi2ELi2ELi2ELb1EEENS1_24CollectiveEpilogueBwdGQAISB_fSE_Li256ELb1ELb0EEENS1_19SingleTileSchedulerILb1ELb0ELb0ELi96EEEEEEEEEvNT_6ParamsE,@"STO_CUDA_ENTRY STV_DEFAULT"
_ZN7cutlass13device_kernelIN5flash19enable_sm80_to_sm89INS1_16FlashAttnBwdSm80INS1_25CollectiveMainloopBwdSm80ILi2ELi1EN4cute5tupleIJNS5_1CILi64EEENS7_ILi96EEENS7_ILi128EEEEEENS_6half_tEfNS_4arch4Sm80ELb0ELb1ELb0ELb1ELb0ELb0ELb0ELb0ELi2ELi2ELi2ELi2ELb1EEENS1_24CollectiveEpilogueBwdGQAISB_fSE_Li256ELb1ELb0EEENS1_19SingleTileSchedulerILb1ELb0ELb0ELi96EEEEEEEEEvNT_6ParamsE:
[----:B------:R-:W-:Y:S01]  /*0000*/  LDC R1, c[0x0][0x37c] ;  /* 0x0000df00ff017b82 */ /* 0x000fe20000000800 */
[----:B------:R-:W-:Y:S05]  /*0010*/  EXIT ;  /* 0x000000000000794d */ /* 0x000fea0003800000 */
.L_x_14:
        /* <DEDUP_REMOVED lines=14> */
.L_x_121:


//--------------------- .text._ZN7cutlass13device_kernelIN5flash19enable_sm80_to_sm89INS1_16FlashAttnBwdSm80INS1_25CollectiveMainloopBwdSm80ILi2ELi1EN4cute5tupleIJNS5_1CILi64EEENS7_ILi96EEENS7_ILi128EEEEEENS_6half_tEfNS_4arch4Sm80ELb0ELb1ELb0ELb1ELb1ELb0ELb0ELb0ELi2ELi2ELi2ELi2ELb1EEENS1_24CollectiveEpilogueBwdGQAISB_fSE_Li256ELb1ELb1EEENS1_19SingleTileSchedulerILb1ELb0ELb0ELi96EEEEEEEEEvNT_6ParamsE --------------------------
	.section	.text._ZN7cutlass13device_kernelIN5flash19enable_sm80_to_sm89INS1_16FlashAttnBwdSm80INS1_25CollectiveMainloopBwdSm80ILi2ELi1EN4cute5tupleIJNS5_1CILi64EEENS7_ILi96EEENS7_ILi128EEEEEENS_6half_tEfNS_4arch4Sm80ELb0ELb1ELb0ELb1ELb1ELb0ELb0ELb0ELi2ELi2ELi2ELi2ELb1EEENS1_24CollectiveEpilogueBwdGQAISB_fSE_Li256ELb1ELb1EEENS1_19SingleTileSchedulerILb1ELb0ELb0ELi96EEEEEEEEEvNT_6ParamsE,"ax",@progbits
	.align	128
.text._ZN7cutlass13device_kernelIN5flash19enable_sm80_to_sm89INS1_16FlashAttnBwdSm80INS1_25CollectiveMainloopBwdSm80ILi2ELi1EN4cute5tupleIJNS5_1CILi64EEENS7_ILi96EEENS7_ILi128EEEEEENS_6half_tEfNS_4arch4Sm80ELb0ELb1ELb0ELb1ELb1ELb0ELb0ELb0ELi2ELi2ELi2ELi2ELb1EEENS1_24CollectiveEpilogueBwdGQAISB_fSE_Li256ELb1ELb1EEENS1_19SingleTileSchedulerILb1ELb0ELb0ELi96EEEEEEEEEvNT_6ParamsE:
        .type           _ZN7cutlass13device_kernelIN5flash19enable_sm80_to_sm89INS1_16FlashAttnBwdSm80INS1_25CollectiveMainloopBwdSm80ILi2ELi1EN4cute5tupleIJNS5_1CILi64EEENS7_ILi96EEENS7_ILi128EEEEEENS_6half_tEfNS_4arch4Sm80ELb0ELb1ELb0ELb1ELb1ELb0ELb0ELb0ELi2ELi2ELi2ELi2ELb1EEENS1_24CollectiveEpilogueBwdGQAISB_fSE_Li256ELb1ELb1EEENS1_19SingleTileSchedulerILb1ELb0ELb0ELi96EEEEEEEEEvNT_6ParamsE,@function
        .size           _ZN7cutlass13device_kernelIN5flash19enable_sm80_to_sm89INS1_16FlashAttnBwdSm80INS1_25CollectiveMainloopBwdSm80ILi2ELi1EN4cute5tupleIJNS5_1CILi64EEENS7_ILi96EEENS7_ILi128EEEEEENS_6half_tEfNS_4arch4Sm80ELb0ELb1ELb0ELb1ELb1ELb0ELb0ELb0ELi2ELi2ELi2ELi2ELb1EEENS1_24CollectiveEpilogueBwdGQAISB_fSE_Li256ELb1ELb1EEENS1_19SingleTileSchedulerILb1ELb0ELb0ELi96EEEEEEEEEvNT_6ParamsE,(.L_x_122 - _ZN7cutlass13device_kernelIN5flash19enable_sm80_to_sm89INS1_16FlashAttnBwdSm80INS1_25CollectiveMainloopBwdSm80ILi2ELi1EN4cute5tupleIJNS5_1CILi64EEENS7_ILi96EEENS7_ILi128EEEEEENS_6half_tEfNS_4arch4Sm80ELb0ELb1ELb0ELb1ELb1ELb0ELb0ELb0ELi2ELi2ELi2ELi2ELb1EEENS1_24CollectiveEpilogueBwdGQAISB_fSE_Li256ELb1ELb1EEENS1_19SingleTileSchedulerILb1ELb0ELb0ELi96EEEEEEEEEvNT_6ParamsE)
        .other          _ZN7cutlass13device_kernelIN5flash19enable_sm80_to_sm89INS1_16FlashAttnBwdSm80INS1_25CollectiveMainloopBwdSm80ILi2ELi1EN4cute5tupleIJNS5_1CILi64EEENS7_ILi96EEENS7_ILi128EEEEEENS_6half_tEfNS_4arch4Sm80ELb0ELb1ELb0ELb1ELb1ELb0ELb0ELb0ELi2ELi2ELi2ELi2ELb1EEENS1_24CollectiveEpilogueBwdGQAISB_fSE_Li256ELb1ELb1EEENS1_19SingleTileSchedulerILb1ELb0ELb0ELi96EEEEEEEEEvNT_6ParamsE,@"STO_CUDA_ENTRY STV_DEFAULT"
_ZN7cutlass13device_kernelIN5flash19enable_sm80_to_sm89INS1_16FlashAttnBwdSm80INS1_25CollectiveMainloopBwdSm80ILi2ELi1EN4cute5tupleIJNS5_1CILi64EEENS7_ILi96EEENS7_ILi128EEEEEENS_6half_tEfNS_4arch4Sm80ELb0ELb1ELb0ELb1ELb1ELb0ELb0ELb0ELi2ELi2ELi2ELi2ELb1EEENS1_24CollectiveEpilogueBwdGQAISB_fSE_Li256ELb1ELb1EEENS1_19SingleTileSchedulerILb1ELb0ELb0ELi96EEEEEEEEEvNT_6ParamsE:
[----:B------:R-:W-:Y:S01]  /*0000*/  LDC R1, c[0x0][0x37c] ;  /* 0x0000df00ff017b82 */ /* 0x000fe20000000800 */
[----:B------:R-:W-:Y:S05]  /*0010*/  EXIT ;  /* 0x000000000000794d */ /* 0x000fea0003800000 */
.L_x_15:
        /* <DEDUP_REMOVED lines=14> */
.L_x_122:


//--------------------- .text._ZN7cutlass13device_kernelIN5flash19enable_sm80_to_sm89INS1_16FlashAttnBwdSm80INS1_25CollectiveMainloopBwdSm80ILi2ELi1EN4cute5tupleIJNS5_1CILi64EEENS7_ILi96EEENS7_ILi128EEEEEENS_6half_tEfNS_4arch4Sm80ELb1ELb0ELb0ELb0ELb0ELb0ELb0ELb0ELi2ELi2ELi2ELi2ELb1EEENS1_21CollectiveEpilogueBwdISB_SC_SE_Li256ELb0ELb0ELi4EEENS1_25SingleTileBwdLPTSchedulerILb0ELi96ELb0EEEEEEEEEvNT_6ParamsE --------------------------
	.section	.text._ZN7cutlass13device_kernelIN5flash19enable_sm80_to_sm89INS1_16FlashAttnBwdSm80INS1_25CollectiveMainloopBwdSm80ILi2ELi1EN4cute5tupleIJNS5_1CILi64EEENS7_ILi96EEENS7_ILi128EEEEEENS_6half_tEfNS_4arch4Sm80ELb1ELb0ELb0ELb0ELb0ELb0ELb0ELb0ELi2ELi2ELi2ELi2ELb1EEENS1_21CollectiveEpilogueBwdISB_SC_SE_Li256ELb0ELb0ELi4EEENS1_25SingleTileBwdLPTSchedulerILb0ELi96ELb0EEEEEEEEEvNT_6ParamsE,"ax",@progbits
	.align	128
.text._ZN7cutlass13device_kernelIN5flash19enable_sm80_to_sm89INS1_16FlashAttnBwdSm80INS1_25CollectiveMainloopBwdSm80ILi2ELi1EN4cute5tupleIJNS5_1CILi64EEENS7_ILi96EEENS7_ILi128EEEEEENS_6half_tEfNS_4arch4Sm80ELb1ELb0ELb0ELb0ELb0ELb0ELb0ELb0ELi2ELi2ELi2ELi2ELb1EEENS1_21CollectiveEpilogueBwdISB_SC_SE_Li256ELb0ELb0ELi4EEENS1_25SingleTileBwdLPTSchedulerILb0ELi96ELb0EEEEEEEEEvNT_6ParamsE:
        .type           _ZN7cutlass13device_kernelIN5flash19enable_sm80_to_sm89INS1_16FlashAttnBwdSm80INS1_25CollectiveMainloopBwdSm80ILi2ELi1EN4cute5tupleIJNS5_1CILi64EEENS7_ILi96EEENS7_ILi128EEEEEENS_6half_tEfNS_4arch4Sm80ELb1ELb0ELb0ELb0ELb0ELb0ELb0ELb0ELi2ELi2ELi2ELi2ELb1EEENS1_21CollectiveEpilogueBwdISB_SC_SE_Li256ELb0ELb0ELi4EEENS1_25SingleTileBwdLPTSchedulerILb0ELi96ELb0EEEEEEEEEvNT_6ParamsE,@function
        .size           _ZN7cutlass13device_kernelIN5flash19enable_sm80_to_sm89INS1_16FlashAttnBwdSm80INS1_25CollectiveMainloopBwdSm80ILi2ELi1EN4cute5tupleIJNS5_1CILi64EEENS7_ILi96EEENS7_ILi128EEEEEENS_6half_tEfNS_4arch4Sm80ELb1ELb0ELb0ELb0ELb0ELb0ELb0ELb0ELi2ELi2ELi2ELi2ELb1EEENS1_21CollectiveEpilogueBwdISB_SC_SE_Li256ELb0ELb0ELi4EEENS1_25SingleTileBwdLPTSchedulerILb0ELi96ELb0EEEEEEEEEvNT_6ParamsE,(.L_x_123 - _ZN7cutlass13device_kernelIN5flash19enable_sm80_to_sm89INS1_16FlashAttnBwdSm80INS1_25CollectiveMainloopBwdSm80ILi2ELi1EN4cute5tupleIJNS5_1CILi64EEENS7_ILi96EEENS7_ILi128EEEEEENS_6half_tEfNS_4arch4Sm80ELb1ELb0ELb0ELb0ELb0ELb0ELb0ELb0ELi2ELi2ELi2ELi2ELb1EEENS1_21CollectiveEpilogueBwdISB_SC_SE_Li256ELb0ELb0ELi4EEENS1_25SingleTileBwdLPTSchedulerILb0ELi96ELb0EEEEEEEEEvNT_6ParamsE)
        .other          _ZN7cutlass13device_kernelIN5flash19enable_sm80_to_sm89INS1_16FlashAttnBwdSm80INS1_25CollectiveMainloopBwdSm80ILi2ELi1EN4cute5tupleIJNS5_1CILi64EEENS7_ILi96EEENS7_ILi128EEEEEENS_6half_tEfNS_4arch4Sm80ELb1ELb0ELb0ELb0ELb0ELb0ELb0ELb0ELi2ELi2ELi2ELi2ELb1EEENS1_21CollectiveEpilogueBwdISB_SC_SE_Li256ELb0ELb0ELi4EEENS1_25SingleTileBwdLPTSchedulerILb0ELi96ELb0EEEEEEEEEvNT_6ParamsE,@"STO_CUDA_ENTRY STV_DEFAULT"
_ZN7cutlass13device_kernelIN5flash19enable_sm80_to_sm89INS1_16FlashAttnBwdSm80INS1_25CollectiveMainloopBwdSm80ILi2ELi1EN4cute5tupleIJNS5_1CILi64EEENS7_ILi96EEENS7_ILi128EEEEEENS_6half_tEfNS_4arch4Sm80ELb1ELb0ELb0ELb0ELb0ELb0ELb0ELb0ELi2ELi2ELi2ELi2ELb1EEENS1_21CollectiveEpilogueBwdISB_SC_SE_Li256ELb0ELb0ELi4EEENS1_25SingleTileBwdLPTSchedulerILb0ELi96ELb0EEEEEEEEEvNT_6ParamsE:
[----:B------:R-:W-:Y:S01]  /*0000*/  LDC R1, c[0x0][0x37c] ;  /* 0x0000df00ff017b82 */ /* 0x000fe20000000800 */
[----:B------:R-:W-:Y:S05]  /*0010*/  EXIT ;  /* 0x000000000000794d */ /* 0x000fea0003800000 */
.L_x_16:
        /* <DEDUP_REMOVED lines=14> */
.L_x_123:


//--------------------- .text._ZN7cutlass13device_kernelIN5flash19enable_sm80_to_sm89INS1_16FlashAttnBwdSm80INS1_25CollectiveMainloopBwdSm80ILi2ELi1EN4cute5tupleIJNS5_1CILi64EEENS7_ILi96EEENS7_ILi128EEEEEENS_6half_tEfNS_4arch4Sm80ELb1ELb0ELb0ELb0ELb1ELb0ELb0ELb0ELi2ELi2ELi2ELi2ELb1EEENS1_21CollectiveEpilogueBwdISB_SC_SE_Li256ELb0ELb0ELi4EEENS1_25SingleTileBwdLPTSchedulerILb0ELi96ELb1EEEEEEEEEvNT_6ParamsE --------------------------
	.section	.text._ZN7cutlass13device_kernelIN5flash19enable_sm80_to_sm89INS1_16FlashAttnBwdSm80INS1_25CollectiveMainloopBwdSm80ILi2ELi1EN4cute5tupleIJNS5_1CILi64EEENS7_ILi96EEENS7_ILi128EEEEEENS_6half_tEfNS_4arch4Sm80ELb1ELb0ELb0ELb0ELb1ELb0ELb0ELb0ELi2ELi2ELi2ELi2ELb1EEENS1_21CollectiveEpilogueBwdISB_SC_SE_Li256ELb0ELb0ELi4EEENS1_25SingleTileBwdLPTSchedulerILb0ELi96ELb1EEEEEEEEEvNT_6ParamsE,"ax",@progbits
	.align	128
.text._ZN7cutlass13device_kernelIN5flash19enable_sm80_to_sm89INS1_16FlashAttnBwdSm80INS1_25CollectiveMainloopBwdSm80ILi2ELi1EN4cute5tupleIJNS5_1CILi64EEENS7_ILi96EEENS7_ILi128EEEEEENS_6half_tEfNS_4arch4Sm80ELb1ELb0ELb0ELb0ELb1ELb0ELb0ELb0ELi2ELi2ELi2ELi2ELb1EEENS1_21CollectiveEpilogueBwdISB_SC_SE_Li256ELb0ELb0ELi4EEENS1_25SingleTileBwdLPTSchedulerILb0ELi96ELb1EEEEEEEEEvNT_6ParamsE:
        .type           _ZN7cutlass13device_kernelIN5flash19enable_sm80_to_sm89INS1_16FlashAttnBwdSm80INS1_25CollectiveMainloopBwdSm80ILi2ELi1EN4cute5tupleIJNS5_1CILi64EEENS7_ILi96EEENS7_ILi128EEEEEENS_6half_tEfNS_4arch4Sm80ELb1ELb0ELb0ELb0ELb1ELb0ELb0ELb0ELi2ELi2ELi2ELi2ELb1EEENS1_21CollectiveEpilogueBwdISB_SC_SE_Li256ELb0ELb0ELi4EEENS1_25SingleTileBwdLPTSchedulerILb0ELi96ELb1EEEEEEEEEvNT_6ParamsE,@function
        .size           _ZN7cutlass13device_kernelIN5flash19enable_sm80_to_sm89INS1_16FlashAttnBwdSm80INS1_25CollectiveMainloopBwdSm80ILi2ELi1EN4cute5tupleIJNS5_1CILi64EEENS7_ILi96EEENS7_ILi128EEEEEENS_6half_tEfNS_4arch4Sm80ELb1ELb0ELb0ELb0ELb1ELb0ELb0ELb0ELi2ELi2ELi2ELi2ELb1EEENS1_21CollectiveEpilogueBwdISB_SC_SE_Li256ELb0ELb0ELi4EEENS1_25SingleTileBwdLPTSchedulerILb0ELi96ELb1EEEEEEEEEvNT_6ParamsE,(.L_x_124 - _ZN7cutlass13device_kernelIN5flash19enable_sm80_to_sm89INS1_16FlashAttnBwdSm80INS1_25CollectiveMainloopBwdSm80ILi2ELi1EN4cute5tupleIJNS5_1CILi64EEENS7_ILi96EEENS7_ILi128EEEEEENS_6half_tEfNS_4arch4Sm80ELb1ELb0ELb0ELb0ELb1ELb0ELb0ELb0ELi2ELi2ELi2ELi2ELb1EEENS1_21CollectiveEpilogueBwdISB_SC_SE_Li256ELb0ELb0ELi4EEENS1_25SingleTileBwdLPTSchedulerILb0ELi96ELb1EEEEEEEEEvNT_6ParamsE)
        .other          _ZN7cutlass13device_kernelIN5flash19enable_sm80_to_sm89INS1_16FlashAttnBwdSm80INS1_25CollectiveMainloopBwdSm80ILi2ELi1EN4cute5tupleIJNS5_1CILi64EEENS7_ILi96EEENS7_ILi128EEEEEENS_6half_tEfNS_4arch4Sm80ELb1ELb0ELb0ELb0ELb1ELb0ELb0ELb0ELi2ELi2ELi2ELi2ELb1EEENS1_21CollectiveEpilogueBwdISB_SC_SE_Li256ELb0ELb0ELi4EEENS1_25SingleTileBwdLPTSchedulerILb0ELi96ELb1EEEEEEEEEvNT_6ParamsE,@"STO_CUDA_ENTRY STV_DEFAULT"
_ZN7cutlass13device_kernelIN5flash19enable_sm80_to_sm89INS1_16FlashAttnBwdSm80INS1_25CollectiveMainloopBwdSm80ILi2ELi1EN4cute5tupleIJNS5_1CILi64EEENS7_ILi96EEENS7_ILi128EEEEEENS_6half_tEfNS_4arch4Sm80ELb1ELb0ELb0ELb0ELb1ELb0ELb0ELb0ELi2ELi2ELi2ELi2ELb1EEENS1_21CollectiveEpilogueBwdISB_SC_SE_Li256ELb0ELb0ELi4EEENS1_25SingleTileBwdLPTSchedulerILb0ELi96ELb1EEEEEEEEEvNT_6ParamsE:
[----:B------:R-:W-:Y:S01]  /*0000*/  LDC R1, c[0x0][0x37c] ;  /* 0x0000df00ff017b82 */ /* 0x000fe20000000800 */
[----:B------:R-:W-:Y:S05]  /*0010*/  EXIT ;  /* 0x000000000000794d */ /* 0x000fea0003800000 */
.L_x_17:
        /* <DEDUP_REMOVED lines=14> */
.L_x_124:


//--------------------- .text._ZN7cutlass13device_kernelIN5flash19enable_sm80_to_sm89INS1_16FlashAttnBwdSm80INS1_25CollectiveMainloopBwdSm80ILi2ELi1EN4cute5tupleIJNS5_1CILi64EEENS7_ILi96EEENS7_ILi128EEEEEENS_6half_tEfNS_4arch4Sm80ELb1ELb0ELb0ELb0ELb0ELb0ELb0ELb0ELi2ELi2ELi2ELi2ELb1EEENS1_24CollectiveEpilogueBwdGQAISB_fSE_Li256ELb0ELb0EEENS1_25SingleTileBwdLPTSchedulerILb0ELi96ELb0EEEEEEEEEvNT_6ParamsE --------------------------
	.section	.text._ZN7cutlass13device_kernelIN5flash19enable_sm80_to_sm89INS1_16FlashAttnBwdSm80INS1_25CollectiveMainloopBwdSm80ILi2ELi1EN4cute5tupleIJNS5_1CILi64EEENS7_ILi96EEENS7_ILi128EEEEEENS_6half_tEfNS_4arch4Sm80ELb1ELb0ELb0ELb0ELb0ELb0ELb0ELb0ELi2ELi2ELi2ELi2ELb1EEENS1_24CollectiveEpilogueBwdGQAISB_fSE_Li256ELb0ELb0EEENS1_25SingleTileBwdLPTSchedulerILb0ELi96ELb0EEEEEEEEEvNT_6ParamsE,"ax",@progbits
	.align	128
.text._ZN7cutlass13device_kernelIN5flash19enable_sm80_to_sm89INS1_16FlashAttnBwdSm80INS1_25CollectiveMainloopBwdSm80ILi2ELi1EN4cute5tupleIJNS5_1CILi64EEENS7_ILi96EEENS7_ILi128EEEEEENS_6half_tEfNS_4arch4Sm80ELb1ELb0ELb0ELb0ELb0ELb0ELb0ELb0ELi2ELi2ELi2ELi2ELb1EEENS1_24CollectiveEpilogueBwdGQAISB_fSE_Li256ELb0ELb0EEENS1_25SingleTileBwdLPTSchedulerILb0ELi96ELb0EEEEEEEEEvNT_6ParamsE:
        .type           _ZN7cutlass13device_kernelIN5flash19enable_sm80_to_sm89INS1_16FlashAttnBwdSm80INS1_25CollectiveMainloopBwdSm80ILi2ELi1EN4cute5tupleIJNS5_1CILi64EEENS7_ILi96EEENS7_ILi128EEEEEENS_6half_tEfNS_4arch4Sm80ELb1ELb0ELb0ELb0ELb0ELb0ELb0ELb0ELi2ELi2ELi2ELi2ELb1EEENS1_24CollectiveEpilogueBwdGQAISB_fSE_Li256ELb0ELb0EEENS1_25SingleTileBwdLPTSchedulerILb0ELi96ELb0EEEEEEEEEvNT_6ParamsE,@function
        .size           _ZN7cutlass13device_kernelIN5flash19enable_sm80_to_sm89INS1_16FlashAttnBwdSm80INS1_25CollectiveMainloopBwdSm80ILi2ELi1EN4cute5tupleIJNS5_1CILi64EEENS7_ILi96EEENS7_ILi128EEEEEENS_6half_tEfNS_4arch4Sm80ELb1ELb0ELb0ELb0ELb0ELb0ELb0ELb0ELi2ELi2ELi2ELi2ELb1EEENS1_24CollectiveEpilogueBwdGQAISB_fSE_Li256ELb0ELb0EEENS1_25SingleTileBwdLPTSchedulerILb0ELi96ELb0EEEEEEEEEvNT_6ParamsE,(.L_x_125 - _ZN7cutlass13device_kernelIN5flash19enable_sm80_to_sm89INS1_16FlashAttnBwdSm80INS1_25CollectiveMainloopBwdSm80ILi2ELi1EN4cute5tupleIJNS5_1CILi64EEENS7_ILi96EEENS7_ILi128EEEEEENS_6half_tEfNS_4arch4Sm80ELb1ELb0ELb0ELb0ELb0ELb0ELb0ELb0ELi2ELi2ELi2ELi2ELb1EEENS1_24CollectiveEpilogueBwdGQAISB_fSE_Li256ELb0ELb0EEENS1_25SingleTileBwdLPTSchedulerILb0ELi96ELb0EEEEEEEEEvNT_6ParamsE)
        .other          _ZN7cutlass13device_kernelIN5flash19enable_sm80_to_sm89INS1_16FlashAttnBwdSm80INS1_25CollectiveMainloopBwdSm80ILi2ELi1EN4cute5tupleIJNS5_1CILi64EEENS7_ILi96EEENS7_ILi128EEEEEENS_6half_tEfNS_4arch4Sm80ELb1ELb0ELb0ELb0ELb0ELb0ELb0ELb0ELi2ELi2ELi2ELi2ELb1EEENS1_24CollectiveEpilogueBwdGQAISB_fSE_Li256ELb0ELb0EEENS1_25SingleTileBwdLPTSchedulerILb0ELi96ELb0EEEEEEEEEvNT_6ParamsE,@"STO_CUDA_ENTRY STV_DEFAULT"
_ZN7cutlass13device_kernelIN5flash19enable_sm80_to_sm89INS1_16FlashAttnBwdSm80INS1_25CollectiveMainloopBwdSm80ILi2ELi1EN4cute5tupleIJNS5_1CILi64EEENS7_ILi96EEENS7_ILi128EEEEEENS_6half_tEfNS_4arch4Sm80ELb1ELb0ELb0ELb0ELb0ELb0ELb0ELb0ELi2ELi2ELi2ELi2ELb1EEENS1_24CollectiveEpilogueBwdGQAISB_fSE_Li256ELb0ELb0EEENS1_25SingleTileBwdLPTSchedulerILb0ELi96ELb0EEEEEEEEEvNT_6ParamsE:
[----:B------:R-:W-:Y:S01]  /*0000*/  LDC R1, c[0x0][0x37c] ;  /* 0x0000df00ff017b82 */ /* 0x000fe20000000800 */
[----:B------:R-:W-:Y:S05]  /*0010*/  EXIT ;  /* 0x000000000000794d */ /* 0x000fea0003800000 */
.L_x_18:
        /* <DEDUP_REMOVED lines=14> */
.L_x_125:


//--------------------- .text._ZN7cutlass13device_kernelIN5flash19enable_sm80_to_sm89INS1_16FlashAttnBwdSm80INS1_25CollectiveMainloopBwdSm80ILi2ELi1EN4cute5tupleIJNS5_1CILi64EEENS7_ILi96EEENS7_ILi128EEEEEENS_6half_tEfNS_4arch4Sm80ELb1ELb0ELb0ELb0ELb1ELb0ELb0ELb0ELi2ELi2ELi2ELi2ELb1EEENS1_24CollectiveEpilogueBwdGQAISB_fSE_Li256ELb0ELb1EEENS1_25SingleTileBwdLPTSchedulerILb0ELi96ELb1EEEEEEEEEvNT_6ParamsE --------------------------
	.section	.text._ZN7cutlass13device_kernelIN5flash19enable_sm80_to_sm89INS1_16FlashAttnBwdSm80INS1_25CollectiveMainloopBwdSm80ILi2ELi1EN4cute5tupleIJNS5_1CILi64EEENS7_ILi96EEENS7_ILi128EEEEEENS_6half_tEfNS_4arch4Sm80ELb1ELb0ELb0ELb0ELb1ELb0ELb0ELb0ELi2ELi2ELi2ELi2ELb1EEENS1_24CollectiveEpilogueBwdGQAISB_fSE_Li256ELb0ELb1EEENS1_25SingleTileBwdLPTSchedulerILb0ELi96ELb1EEEEEEEEEvNT_6ParamsE,"ax",@progbits
	.align	128
.text._ZN7cutlass13device_kernelIN5flash19enable_sm80_to_sm89INS1_16FlashAttnBwdSm80INS1_25CollectiveMainloopBwdSm80ILi2ELi1EN4cute5tupleIJNS5_1CILi64EEENS7_ILi96EEENS7_ILi128EEEEEENS_6half_tEfNS_4arch4Sm80ELb1ELb0ELb0ELb0ELb1ELb0ELb0ELb0ELi2ELi2ELi2ELi2ELb1EEENS1_24CollectiveEpilogueBwdGQAISB_fSE_Li256ELb0ELb1EEENS1_25SingleTileBwdLPTSchedulerILb0ELi96ELb1EEEEEEEEEvNT_6ParamsE:
        .type           _ZN7cutlass13device_kernelIN5flash19enable_sm80_to_sm89INS1_16FlashAttnBwdSm80INS1_25CollectiveMainloopBwdSm80ILi2ELi1EN4cute5tupleIJNS5_1CILi64EEENS7_ILi96EEENS7_ILi128EEEEEENS_6half_tEfNS_4arch4Sm80ELb1ELb0ELb0ELb0ELb1ELb0ELb0ELb0ELi2ELi2ELi2ELi2ELb1EEENS1_24CollectiveEpilogueBwdGQAISB_fSE_Li256ELb0ELb1EEENS1_25SingleTileBwdLPTSchedulerILb0ELi96ELb1EEEEEEEEEvNT_6ParamsE,@function
        .size           _ZN7cutlass13device_kernelIN5flash19enable_sm80_to_sm89INS1_16FlashAttnBwdSm80INS1_25CollectiveMainloopBwdSm80ILi2ELi1EN4cute5tupleIJNS5_1CILi64EEENS7_ILi96EEENS7_ILi128EEEEEENS_6half_tEfNS_4arch4Sm80ELb1ELb0ELb0ELb0ELb1ELb0ELb0ELb0ELi2ELi2ELi2ELi2ELb1EEENS1_24CollectiveEpilogueBwdGQAISB_fSE_Li256ELb0ELb1EEENS1_25SingleTileBwdLPTSchedulerILb0ELi96ELb1EEEEEEEEEvNT_6ParamsE,(.L_x_126 - _ZN7cutlass13device_kernelIN5flash19enable_sm80_to_sm89INS1_16FlashAttnBwdSm80INS1_25CollectiveMainloopBwdSm80ILi2ELi1EN4cute5tupleIJNS5_1CILi64EEENS7_ILi96EEENS7_ILi128EEEEEENS_6half_tEfNS_4arch4Sm80ELb1ELb0ELb0ELb0ELb1ELb0ELb0ELb0ELi2ELi2ELi2ELi2ELb1EEENS1_24CollectiveEpilogueBwdGQAISB_fSE_Li256ELb0ELb1EEENS1_25SingleTileBwdLPTSchedulerILb0ELi96ELb1EEEEEEEEEvNT_6ParamsE)
        .other          _ZN7cutlass13device_kernelIN5flash19enable_sm80_to_sm89INS1_16FlashAttnBwdSm80INS1_25CollectiveMainloopBwdSm80ILi2ELi1EN4cute5tupleIJNS5_1CILi64EEENS7_ILi96EEENS7_ILi128EEEEEENS_6half_tEfNS_4arch4Sm80ELb1ELb0ELb0ELb0ELb1ELb0ELb0ELb0ELi2ELi2ELi2ELi2ELb1EEENS1_24CollectiveEpilogueBwdGQAISB_fSE_Li256ELb0ELb1EEENS1_25SingleTileBwdLPTSchedulerILb0ELi96ELb1EEEEEEEEEvNT_6ParamsE,@"STO_CUDA_ENTRY STV_DEFAULT"
_ZN7cutlass13device_kernelIN5flash19enable_sm80_to_sm89INS1_16FlashAttnBwdSm80INS1_25CollectiveMainloopBwdSm80ILi2ELi1EN4cute5tupleIJNS5_1CILi64EEENS7_ILi96EEENS7_ILi128EEEEEENS_6half_tEfNS_4arch4Sm80ELb1ELb0ELb0ELb0ELb1ELb0ELb0ELb0ELi2ELi2ELi2ELi2ELb1EEENS1_24CollectiveEpilogueBwdGQAISB_fSE_Li256ELb0ELb1EEENS1_25SingleTileBwdLPTSchedulerILb0ELi96ELb1EEEEEEEEEvNT_6ParamsE:
[----:B------:R-:W-:Y:S01]  /*0000*/  LDC R1, c[0x0][0x37c] ;  /* 0x0000df00ff017b82 */ /* 0x000fe20000000800 */
[----:B------:R-:W-:Y:S05]  /*0010*/  EXIT ;  /* 0x000000000000794d */ /* 0x000fea0003800000 */
.L_x_19:
        /* <DEDUP_REMOVED lines=14> */
.L_x_126:


//--------------------- .text._ZN7cutlass13device_kernelIN5flash19enable_sm80_to_sm89INS1_16FlashAttnBwdSm80INS1_25CollectiveMainloopBwdSm80ILi2ELi1EN4cute5tupleIJNS5_1CILi64EEENS7_ILi96EEENS7_ILi128EEEEEENS_6half_tEfNS_4arch4Sm80ELb1ELb0ELb0ELb1ELb0ELb0ELb0ELb0ELi2ELi2ELi2ELi2ELb1EEENS1_21CollectiveEpilogueBwdISB_SC_SE_Li256ELb1ELb0ELi4EEENS1_25SingleTileBwdLPTSchedulerILb1ELi96ELb0EEEEEEEEEvNT_6ParamsE --------------------------
	.section	.text._ZN7cutlass13device_kernelIN5flash19enable_sm80_to_sm89INS1_16FlashAttnBwdSm80INS1_25CollectiveMainloopBwdSm80ILi2ELi1EN4cute5tupleIJNS5_1CILi64EEENS7_ILi96EEENS7_ILi128EEEEEENS_6half_tEfNS_4arch4Sm80ELb1ELb0ELb0ELb1ELb0ELb0ELb0ELb0ELi2ELi2ELi2ELi2ELb1EEENS1_21CollectiveEpilogueBwdISB_SC_SE_Li256ELb1ELb0ELi4EEENS1_25SingleTileBwdLPTSchedulerILb1ELi96ELb0EEEEEEEEEvNT_6ParamsE,"ax",@progbits
	.align	128
.text._ZN7cutlass13device_kernelIN5flash19enable_sm80_to_sm89INS1_16FlashAttnBwdSm80INS1_25CollectiveMainloopBwdSm80ILi2ELi1EN4cute5tupleIJNS5_1CILi64EEENS7_ILi96EEENS7_ILi128EEEEEENS_6half_tEfNS_4arch4Sm80ELb1ELb0ELb0ELb1ELb0ELb0ELb0ELb0ELi2ELi2ELi2ELi2ELb1EEENS1_21CollectiveEpilogueBwdISB_SC_SE_Li256ELb1ELb0ELi4EEENS1_25SingleTileBwdLPTSchedulerILb1ELi96ELb0EEEEEEEEEvNT_6ParamsE:
        .type           _ZN7cutlass13device_kernelIN5flash19enable_sm80_to_sm89INS1_16FlashAttnBwdSm80INS1_25CollectiveMainloopBwdSm80ILi2ELi1EN4cute5tupleIJNS5_1CILi64EEENS7_ILi96EEENS7_ILi128EEEEEENS_6half_tEfNS_4arch4Sm80ELb1ELb0ELb0ELb1ELb0ELb0ELb0ELb0ELi2ELi2ELi2ELi2ELb1EEENS1_21CollectiveEpilogueBwdISB_SC_SE_Li256ELb1ELb0ELi4EEENS1_25SingleTileBwdLPTSchedulerILb1ELi96ELb0EEEEEEEEEvNT_6ParamsE,@function
        .size           _ZN7cutlass13device_kernelIN5flash19enable_sm80_to_sm89INS1_16FlashAttnBwdSm80INS1_25CollectiveMainloopBwdSm80ILi2ELi1EN4cute5tupleIJNS5_1CILi64EEENS7_ILi96EEENS7_ILi128EEEEEENS_6half_tEfNS_4arch4Sm80ELb1ELb0ELb0ELb1ELb0ELb0ELb0ELb0ELi2ELi2ELi2ELi2ELb1EEENS1_21CollectiveEpilogueBwdISB_SC_SE_Li256ELb1ELb0ELi4EEENS1_25SingleTileBwdLPTSchedulerILb1ELi96ELb0EEEEEEEEEvNT_6ParamsE,(.L_x_127 - _ZN7cutlass13device_kernelIN5flash19enable_sm80_to_sm89INS1_16FlashAttnBwdSm80INS1_25CollectiveMainloopBwdSm80ILi2ELi1EN4cute5tupleIJNS5_1CILi64EEENS7_ILi96EEENS7_ILi128EEEEEENS_6half_tEfNS_4arch4Sm80ELb1ELb0ELb0ELb1ELb0ELb0ELb0ELb0ELi2ELi2ELi2ELi2ELb1EEENS1_21CollectiveEpilogueBwdISB_SC_SE_Li256ELb1ELb0ELi4EEENS1_25SingleTileBwdLPTSchedulerILb1ELi96ELb0EEEEEEEEEvNT_6ParamsE)
        .other          _ZN7cutlass13device_kernelIN5flash19enable_sm80_to_sm89INS1_16FlashAttnBwdSm80INS1_25CollectiveMainloopBwdSm80ILi2ELi1EN4cute5tupleIJNS5_1CILi64EEENS7_ILi96EEENS7_ILi128EEEEEENS_6half_tEfNS_4arch4Sm80ELb1ELb0ELb0ELb1ELb0ELb0ELb0ELb0ELi2ELi2ELi2ELi2ELb1EEENS1_21CollectiveEpilogueBwdISB_SC_SE_Li256ELb1ELb0ELi4EEENS1_25SingleTileBwdLPTSchedulerILb1ELi96ELb0EEEEEEEEEvNT_6ParamsE,@"STO_CUDA_ENTRY STV_DEFAULT"
_ZN7cutlass13device_kernelIN5flash19enable_sm80_to_sm89INS1_16FlashAttnBwdSm80INS1_25CollectiveMainloopBwdSm80ILi2ELi1EN4cute5tupleIJNS5_1CILi64EEENS7_ILi96EEENS7_ILi128EEEEEENS_6half_tEfNS_4arch4Sm80ELb1ELb0ELb0ELb1ELb0ELb0ELb0ELb0ELi2ELi2ELi2ELi2ELb1EEENS1_21CollectiveEpilogueBwdISB_SC_SE_Li256ELb1ELb0ELi4EEENS1_25SingleTileBwdLPTSchedulerILb1ELi96ELb0EEEEEEEEEvNT_6ParamsE:
[----:B------:R-:W-:Y:S01]  /*0000*/  LDC R1, c[0x0][0x37c] ;  /* 0x0000df00ff017b82 */ /* 0x000fe20000000800 */
[----:B------:R-:W-:Y:S05]  /*0010*/  EXIT ;  /* 0x000000000000794d */ /* 0x000fea0003800000 */
.L_x_20:
        /* <DEDUP_REMOVED lines=14> */
.L_x_127:


//--------------------- .text._ZN7cutlass13device_kernelIN5flash19enable_sm80_to_sm89INS1_16FlashAttnBwdSm80INS1_25CollectiveMainloopBwdSm80ILi2ELi1EN4cute5tupleIJNS5_1CILi64EEENS7_ILi96EEENS7_ILi128EEEEEENS_6half_tEfNS_4arch4Sm80ELb1ELb0ELb0ELb1ELb1ELb0ELb0ELb0ELi2ELi2ELi2ELi2ELb1EEENS1_21CollectiveEpilogueBwdISB_SC_SE_Li256ELb1ELb0ELi4EEENS1_25SingleTileBwdLPTSchedulerILb1ELi96ELb1EEEEEEEEEvNT_6ParamsE --------------------------
	.section	.text._ZN7cutlass13device_kernelIN5flash19enable_sm80_to_sm89INS1_16FlashAttnBwdSm80INS1_25CollectiveMainloopBwdSm80ILi2ELi1EN4cute5tupleIJNS5_1CILi64EEENS7_ILi96EEENS7_ILi128EEEEEENS_6half_tEfNS_4arch4Sm80ELb1ELb0ELb0ELb1ELb1ELb0ELb0ELb0ELi2ELi2ELi2ELi2ELb1EEENS1_21CollectiveEpilogueBwdISB_SC_SE_Li256ELb1ELb0ELi4EEENS1_25SingleTileBwdLPTSchedulerILb1ELi96ELb1EEEEEEEEEvNT_6ParamsE,"ax",@progbits
	.align	128
.text._ZN7cutlass13device_kernelIN5flash19enable_sm80_to_sm89INS1_16FlashAttnBwdSm80INS1_25CollectiveMainloopBwdSm80ILi2ELi1EN4cute5tupleIJNS5_1CILi64EEENS7_ILi96EEENS7_ILi128EEEEEENS_6half_tEfNS_4arch4Sm80ELb1ELb0ELb0ELb1ELb1ELb0ELb0ELb0ELi2ELi2ELi2ELi2ELb1EEENS1_21CollectiveEpilogueBwdISB_SC_SE_Li256ELb1ELb0ELi4EEENS1_25SingleTileBwdLPTSchedulerILb1ELi96ELb1EEEEEEEEEvNT_6ParamsE:
        .type           _ZN7cutlass13device_kernelIN5flash19enable_sm80_to_sm89INS1_16FlashAttnBwdSm80INS1_25CollectiveMainloopBwdSm80ILi2ELi1EN4cute5tupleIJNS5_1CILi64EEENS7_ILi96EEENS7_ILi128EEEEEENS_6half_tEfNS_4arch4Sm80ELb1ELb0ELb0ELb1ELb1ELb0ELb0ELb0ELi2ELi2ELi2ELi2ELb1EEENS1_21CollectiveEpilogueBwdISB_SC_SE_Li256ELb1ELb0ELi4EEENS1_25SingleTileBwdLPTSchedulerILb1ELi96ELb1EEEEEEEEEvNT_6ParamsE,@function
        .size           _ZN7cutlass13device_kernelIN5flash19enable_sm80_to_sm89INS1_16FlashAttnBwdSm80INS1_25CollectiveMainloopBwdSm80ILi2ELi1EN4cute5tupleIJNS5_1CILi64EEENS7_ILi96EEENS7_ILi128EEEEEENS_6half_tEfNS_4arch4Sm80ELb1ELb0ELb0ELb1ELb1ELb0ELb0ELb0ELi2ELi2ELi2ELi2ELb1EEENS1_21CollectiveEpilogueBwdISB_SC_SE_Li256ELb1ELb0ELi4EEENS1_25SingleTileBwdLPTSchedulerILb1ELi96ELb1EEEEEEEEEvNT_6ParamsE,(.L_x_128 - _ZN7cutlass13device_kernelIN5flash19enable_sm80_to_sm89INS1_16FlashAttnBwdSm80INS1_25CollectiveMainloopBwdSm80ILi2ELi1EN4cute5tupleIJNS5_1CILi64EEENS7_ILi96EEENS7_ILi128EEEEEENS_6half_tEfNS_4arch4Sm80ELb1ELb0ELb0ELb1ELb1ELb0ELb0ELb0ELi2ELi2ELi2ELi2ELb1EEENS1_21CollectiveEpilogueBwdISB_SC_SE_Li256ELb1ELb0ELi4EEENS1_25SingleTileBwdLPTSchedulerILb1ELi96ELb1EEEEEEEEEvNT_6ParamsE)
        .other          _ZN7cutlass13device_kernelIN5flash19enable_sm80_to_sm89INS1_16FlashAttnBwdSm80INS1_25CollectiveMainloopBwdSm80ILi2ELi1EN4cute5tupleIJNS5_1CILi64EEENS7_ILi96EEENS7_ILi128EEEEEENS_6half_tEfNS_4arch4Sm80ELb1ELb0ELb0ELb1ELb1ELb0ELb0ELb0ELi2ELi2ELi2ELi2ELb1EEENS1_21CollectiveEpilogueBwdISB_SC_SE_Li256ELb1ELb0ELi4EEENS1_25SingleTileBwdLPTSchedulerILb1ELi96ELb1EEEEEEEEEvNT_6ParamsE,@"STO_CUDA_ENTRY STV_DEFAULT"
_ZN7cutlass13device_kernelIN5flash19enable_sm80_to_sm89INS1_16FlashAttnBwdSm80INS1_25CollectiveMainloopBwdSm80ILi2ELi1EN4cute5tupleIJNS5_1CILi64EEENS7_ILi96EEENS7_ILi128EEEEEENS_6half_tEfNS_4arch4Sm80ELb1ELb0ELb0ELb1ELb1ELb0ELb0ELb0ELi2ELi2ELi2ELi2ELb1EEENS1_21CollectiveEpilogueBwdISB_SC_SE_Li256ELb1ELb0ELi4EEENS1_25SingleTileBwdLPTSchedulerILb1ELi96ELb1EEEEEEEEEvNT_6ParamsE:
[----:B------:R-:W-:Y:S01]  /*0000*/  LDC R1, c[0x0][0x37c] ;  /* 0x0000df00ff017b82 */ /* 0x000fe20000000800 */
[----:B------:R-:W-:Y:S05]  /*0010*/  EXIT ;  /* 0x000000000000794d */ /* 0x000fea0003800000 */
.L_x_21:
        /* <DEDUP_REMOVED lines=14> */
.L_x_128:


//--------------------- .text._ZN7cutlass13device_kernelIN5flash19enable_sm80_to_sm89INS1_16FlashAttnBwdSm80INS1_25CollectiveMainloopBwdSm80ILi2ELi1EN4cute5tupleIJNS5_1CILi64EEENS7_ILi96EEENS7_ILi128EEEEEENS_6half_tEfNS_4arch4Sm80ELb1ELb0ELb0ELb1ELb0ELb0ELb0ELb0ELi2ELi2ELi2ELi2ELb1EEENS1_24CollectiveEpilogueBwdGQAISB_fSE_Li256ELb1ELb0EEENS1_25SingleTileBwdLPTSchedulerILb1ELi96ELb0EEEEEEEEEvNT_6ParamsE --------------------------
	.section	.text._ZN7cutlass13device_kernelIN5flash19enable_sm80_to_sm89INS1_16FlashAttnBwdSm80INS1_25CollectiveMainloopBwdSm80ILi2ELi1EN4cute5tupleIJNS5_1CILi64EEENS7_ILi96EEENS7_ILi128EEEEEENS_6half_tEfNS_4arch4Sm80ELb1ELb0ELb0ELb1ELb0ELb0ELb0ELb0ELi2ELi2ELi2ELi2ELb1EEENS1_24CollectiveEpilogueBwdGQAISB_fSE_Li256ELb1ELb0EEENS1_25SingleTileBwdLPTSchedulerILb1ELi96ELb0EEEEEEEEEvNT_6ParamsE,"ax",@progbits
	.align	128
.text._ZN7cutlass13device_kernelIN5flash19enable_sm80_to_sm89INS1_16FlashAttnBwdSm80INS1_25CollectiveMainloopBwdSm80ILi2ELi1EN4cute5tupleIJNS5_1CILi64EEENS7_ILi96EEENS7_ILi128EEEEEENS_6half_tEfNS_4arch4Sm80ELb1ELb0ELb0ELb1ELb0ELb0ELb0ELb0ELi2ELi2ELi2ELi2ELb1EEENS1_24CollectiveEpilogueBwdGQAISB_fSE_Li256ELb1ELb0EEENS1_25SingleTileBwdLPTSchedulerILb1ELi96ELb0EEEEEEEEEvNT_6ParamsE:
        .type           _ZN7cutlass13device_kernelIN5flash19enable_sm80_to_sm89INS1_16FlashAttnBwdSm80INS1_25CollectiveMainloopBwdSm80ILi2ELi1EN4cute5tupleIJNS5_1CILi64EEENS7_ILi96EEENS7_ILi128EEEEEENS_6half_tEfNS_4arch4Sm80ELb1ELb0ELb0ELb1ELb0ELb0ELb0ELb0ELi2ELi2ELi2ELi2ELb1EEENS1_24CollectiveEpilogueBwdGQAISB_fSE_Li256ELb1ELb0EEENS1_25SingleTileBwdLPTSchedulerILb1ELi96ELb0EEEEEEEEEvNT_6ParamsE,@function
        .size           _ZN7cutlass13device_kernelIN5flash19enable_sm80_to_sm89INS1_16FlashAttnBwdSm80INS1_25CollectiveMainloopBwdSm80ILi2ELi1EN4cute5tupleIJNS5_1CILi64EEENS7_ILi96EEENS7_ILi128EEEEEENS_6half_tEfNS_4arch4Sm80ELb1ELb0ELb0ELb1ELb0ELb0ELb0ELb0ELi2ELi2ELi2ELi2ELb1EEENS1_24CollectiveEpilogueBwdGQAISB_fSE_Li256ELb1ELb0EEENS1_25SingleTileBwdLPTSchedulerILb1ELi96ELb0EEEEEEEEEvNT_6ParamsE,(.L_x_129 - _ZN7cutlass13device_kernelIN5flash19enable_sm80_to_sm89INS1_16FlashAttnBwdSm80INS1_25CollectiveMainloopBwdSm80ILi2ELi1EN4cute5tupleIJNS5_1CILi64EEENS7_ILi96EEENS7_ILi128EEEEEENS_6half_tEfNS_4arch4Sm80ELb1ELb0ELb0ELb1ELb0ELb0ELb0ELb0ELi2ELi2ELi2ELi2ELb1EEENS1_24CollectiveEpilogueBwdGQAISB_fSE_Li256ELb1ELb0EEENS1_25SingleTileBwdLPTSchedulerILb1ELi96ELb0EEEEEEEEEvNT_6ParamsE)
        .other          _ZN7cutlass13device_kernelIN5flash19enable_sm80_to_sm89INS1_16FlashAttnBwdSm80INS1_25CollectiveMainloopBwdSm80ILi2ELi1EN4cute5tupleIJNS5_1CILi64EEENS7_ILi96EEENS7_ILi128EEEEEENS_6half_tEfNS_4arch4Sm80ELb1ELb0ELb0ELb1ELb0ELb0ELb0ELb0ELi2ELi2ELi2ELi2ELb1EEENS1_24CollectiveEpilogueBwdGQAISB_fSE_Li256ELb1ELb0EEENS1_25SingleTileBwdLPTSchedulerILb1ELi96ELb0EEEEEEEEEvNT_6ParamsE,@"STO_CUDA_ENTRY STV_DEFAULT"
_ZN7cutlass13device_kernelIN5flash19enable_sm80_to_sm89INS1_16FlashAttnBwdSm80INS1_25CollectiveMainloopBwdSm80ILi2ELi1EN4cute5tupleIJNS5_1CILi64EEENS7_ILi96EEENS7_ILi128EEEEEENS_6half_tEfNS_4arch4Sm80ELb1ELb0ELb0ELb1ELb0ELb0ELb0ELb0ELi2ELi2ELi2ELi2ELb1EEENS1_24CollectiveEpilogueBwdGQAISB_fSE_Li256ELb1ELb0EEENS1_25SingleTileBwdLPTSchedulerILb1ELi96ELb0EEEEEEEEEvNT_6ParamsE:
[----:B------:R-:W-:Y:S01]  /*0000*/  LDC R1, c[0x0][0x37c] ;  /* 0x0000df00ff017b82 */ /* 0x000fe20000000800 */
[----:B------:R-:W-:Y:S05]  /*0010*/  EXIT ;  /* 0x000000000000794d */ /* 0x000fea0003800000 */
.L_x_22:
        /* <DEDUP_REMOVED lines=14> */
.L_x_129:


//--------------------- .text._ZN7cutlass13device_kernelIN5flash32FlashAttnBwdPostprocessConvertdQIN4cute5tupleIJNS3_1CILi96EEENS5_ILi128EEEEEENS_6half_tEfNS_4arch4Sm80ELi256ENS3_8TiledMMAINS3_8MMA_AtomIJNS3_28SM80_16x8x16_F32F16F16F32_TNEEEENS3_6LayoutINS4_IJNS5_ILi2EEENS5_ILi4EEENS5_ILi1EEEEEENS4_IJSJ_SH_NS5_ILi0EEEEEEEENS4_IJNS5_ILi32EEENS5_ILi64EEENS5_ILi16EEEEEEEELb0EEEEEvNT_6ParamsE --------------------------
	.section	.text._ZN7cutlass13device_kernelIN5flash32FlashAttnBwdPostprocessConvertdQIN4cute5tupleIJNS3_1CILi96EEENS5_ILi128EEEEEENS_6half_tEfNS_4arch4Sm80ELi256ENS3_8TiledMMAINS3_8MMA_AtomIJNS3_28SM80_16x8x16_F32F16F16F32_TNEEEENS3_6LayoutINS4_IJNS5_ILi2EEENS5_ILi4EEENS5_ILi1EEEEEENS4_IJSJ_SH_NS5_ILi0EEEEEEEENS4_IJNS5_ILi32EEENS5_ILi64EEENS5_ILi16EEEEEEEELb0EEEEEvNT_6ParamsE,"ax",@progbits
	.align	128
.text._ZN7cutlass13device_kernelIN5flash32FlashAttnBwdPostprocessConvertdQIN4cute5tupleIJNS3_1CILi96EEENS5_ILi128EEEEEENS_6half_tEfNS_4arch4Sm80ELi256ENS3_8TiledMMAINS3_8MMA_AtomIJNS3_28SM80_16x8x16_F32F16F16F32_TNEEEENS3_6LayoutINS4_IJNS5_ILi2EEENS5_ILi4EEENS5_ILi1EEEEEENS4_IJSJ_SH_NS5_ILi0EEEEEEEENS4_IJNS5_ILi32EEENS5_ILi64EEENS5_ILi16EEEEEEEELb0EEEEEvNT_6ParamsE:
        .type           _ZN7cutlass13device_kernelIN5flash32FlashAttnBwdPostprocessConvertdQIN4cute5tupleIJNS3_1CILi96EEENS5_ILi128EEEEEENS_6half_tEfNS_4arch4Sm80ELi256ENS3_8TiledMMAINS3_8MMA_AtomIJNS3_28SM80_16x8x16_F32F16F16F32_TNEEEENS3_6LayoutINS4_IJNS5_ILi2EEENS5_ILi4EEENS5_ILi1EEEEEENS4_IJSJ_SH_NS5_ILi0EEEEEEEENS4_IJNS5_ILi32EEENS5_ILi64EEENS5_ILi16EEEEEEEELb0EEEEEvNT_6ParamsE,@function
        .size           _ZN7cutlass13device_kernelIN5flash32FlashAttnBwdPostprocessConvertdQIN4cute5tupleIJNS3_1CILi96EEENS5_ILi128EEEEEENS_6half_tEfNS_4arch4Sm80ELi256ENS3_8TiledMMAINS3_8MMA_AtomIJNS3_28SM80_16x8x16_F32F16F16F32_TNEEEENS3_6LayoutINS4_IJNS5_ILi2EEENS5_ILi4EEENS5_ILi1EEEEEENS4_IJSJ_SH_NS5_ILi0EEEEEEEENS4_IJNS5_ILi32EEENS5_ILi64EEENS5_ILi16EEEEEEEELb0EEEEEvNT_6ParamsE,(.L_x_130 - _ZN7cutlass13device_kernelIN5flash32FlashAttnBwdPostprocessConvertdQIN4cute5tupleIJNS3_1CILi96EEENS5_ILi128EEEEEENS_6half_tEfNS_4arch4Sm80ELi256ENS3_8TiledMMAINS3_8MMA_AtomIJNS3_28SM80_16x8x16_F32F16F16F32_TNEEEENS3_6LayoutINS4_IJNS5_ILi2EEENS5_ILi4EEENS5_ILi1EEEEEENS4_IJSJ_SH_NS5_ILi0EEEEEEEENS4_IJNS5_ILi32EEENS5_ILi64EEENS5_ILi16EEEEEEEELb0EEEEEvNT_6ParamsE)
        .other          _ZN7cutlass13device_kernelIN5flash32FlashAttnBwdPostprocessConvertdQIN4cute5tupleIJNS3_1CILi96EEENS5_ILi128EEEEEENS_6half_tEfNS_4arch4Sm80ELi256ENS3_8TiledMMAINS3_8MMA_AtomIJNS3_28SM80_16x8x16_F32F16F16F32_TNEEEENS3_6LayoutINS4_IJNS5_ILi2EEENS5_ILi4EEENS5_ILi1EEEEEENS4_IJSJ_SH_NS5_ILi0EEEEEEEENS4_IJNS5_ILi32EEENS5_ILi64EEENS5_ILi16EEEEEEEELb0EEEEEvNT_6ParamsE,@"STO_CUDA_ENTRY STV_DEFAULT"
_ZN7cutlass13device_kernelIN5flash32FlashAttnBwdPostprocessConvertdQIN4cute5tupleIJNS3_1CILi96EEENS5_ILi128EEEEEENS_6half_tEfNS_4arch4Sm80ELi256ENS3_8TiledMMAINS3_8MMA_AtomIJNS3_28SM80_16x8x16_F32F16F16F32_TNEEEENS3_6LayoutINS4_IJNS5_ILi2EEENS5_ILi4EEENS5_ILi1EEEEEENS4_IJSJ_SH_NS5_ILi0EEEEEEEENS4_IJNS5_ILi32EEENS5_ILi64EEENS5_ILi16EEEEEEEELb0EEEEEvNT_6ParamsE:
[----:B------:R-:W-:Y:S08]  /*0000*/  LDC R1, c[0x0][0x37c] ;  /* 0x0000df00ff017b82 */ /* 0x000ff00000000800 */
[----:B------:R-:W0:Y:S01]  /*0010*/  LDC.64 R10, c[0x0][0x3e0] ;  /* 0x0000f800ff0a7b82 */ /* 0x000e220000000a00 */
[----:B------:R-:W1:Y:S01]  /*0020*/  S2R R53, SR_CTAID.X ;  /* 0x0000000000357919 */ /* 0x000e620000002500 */
[----:B------:R-:W2:Y:S01]  /*0030*/  LDCU.64 UR6, c[0x0][0x358] ;  /* 0x00006b00ff0677ac */ /* 0x000ea20008000a00 */
[----:B------:R-:W3:Y:S01]  /*0040*/  S2R R9, SR_CTAID.Z ;  /* 0x0000000000097919 */ /* 0x000ee20000002700 */
[----:B0-----:R-:W-:-:S04]  /*0050*/  ISETP.NE.U32.AND P0, PT, R10, RZ, PT ;  /* 0x000000ff0a00720c */ /* 0x001fc80003f05070 */
[----:B------:R-:W-:-:S13]  /*0060*/  ISETP.NE.AND.EX P2, PT, R11, RZ, PT, P0 ;  /* 0x000000ff0b00720c */ /* 0x000fda0003f45300 */
[----:B-123--:R-:W-:Y:S05]  /*0070*/  @P2 BRA `(.L_x_23) ;  /* 0x0000000000202947 */ /* 0x00efea0003800000 */
[----:B------:R-:W0:Y:S01]  /*0080*/  LDCU.64 UR4, c[0x0][0x3e8] ;  /* 0x00007d00ff0477ac */ /* 0x000e220008000a00 */
[----:B------:R-:W1:Y:S01]  /*0090*/  LDC R56, c[0x0][0x3b0] ;  /* 0x0000ec00ff387b82 */ /* 0x000e620000000800 */
[----:B------:R-:W-:Y:S02]  /*00a0*/  CS2R R4, SRZ ;  /* 0x0000000000047805 */ /* 0x000fe4000001ff00 */
[----:B------:R-:W-:Y:S01]  /*00b0*/  CS2R R2, SRZ ;  /* 0x0000000000027805 */ /* 0x000fe2000001ff00 */
[----:B0-----:R-:W-:-:S04]  /*00c0*/  UISETP.NE.U32.AND UP0, UPT, UR4, URZ, UPT ;  /* 0x000000ff0400728c */ /* 0x001fc8000bf05070 */
[----:B------:R-:W-:-:S09]  /*00d0*/  UISETP.NE.AND.EX UP0, UPT, UR5, URZ, UPT, UP0 ;  /* 0x000000ff0500728c */ /* 0x000fd2000bf05300 */
[----:B------:R-:W-:Y:S05]  /*00e0*/  BRA.U !UP0, `(.L_x_24) ;  /* 0x0000000108547547 */ /* 0x000fea000b800000 */
[----:B------:R-:W-:Y:S05]  /*00f0*/  BRA `(.L_x_25) ;  /* 0x0000000000387947 */ /* 0x000fea0003800000 */
.L_x_23:
[----:B------:R-:W0:Y:S01]  /*0100*/  LDC.64 R6, c[0x0][0x3e0] ;  /* 0x0000f800ff067b82 */ /* 0x000e220000000a00 */
[----:B------:R-:W1:Y:S01]  /*0110*/  LDCU.64 UR4, c[0x0][0x3e8] ;  /* 0x00007d00ff0477ac */ /* 0x000e620008000a00 */
[----:B0-----:R-:W-:-:S05]  /*0120*/  IMAD.WIDE.U32 R6, R9, 0x4, R6 ;  /* 0x0000000409067825 */ /* 0x001fca00078e0006 */
[----:B------:R-:W2:Y:S01]  /*0130*/  LDG.E R2, desc[UR6][R6.64] ;  /* 0x0000000606027981 */ /* 0x000ea2000c1e1900 */
[----:B-1----:R-:W-:-:S04]  /*0140*/  UISETP.NE.U32.AND UP0, UPT, UR4, URZ, UPT ;  /* 0x000000ff0400728c */ /* 0x002fc8000bf05070 */
[----:B------:R-:W-:Y:S01]  /*0150*/  UISETP.NE.AND.EX UP0, UPT, UR5, URZ, UPT, UP0 ;  /* 0x000000ff0500728c */ /* 0x000fe2000bf05300 */
[----:B--2---:R-:W-:-:S04]  /*0160*/  IMAD R0, R9, 0x60, R2 ;  /* 0x0000006009007824 */ /* 0x004fc800078e0202 */
[----:B------:R-:W-:-:S05]  /*0170*/  IMAD.HI R0, R0, 0x2aaaaaab, RZ ;  /* 0x2aaaaaab00007827 */ /* 0x000fca00078e02ff */
[----:B------:R-:W-:-:S04]  /*0180*/  SHF.R.U32.HI R3, RZ, 0x1f, R0 ;  /* 0x0000001fff037819 */ /* 0x000fc80000011600 */
[----:B------:R-:W-:-:S05]  /*0190*/  LEA.HI R3, R0, R3, RZ, 0x1c ;  /* 0x0000000300037211 */ /* 0x000fca00078fe0ff */
[----:B------:R-:W-:Y:S01]  /*01a0*/  IMAD R4, R3, 0x3000, RZ ;  /* 0x0000300003047824 */ /* 0x000fe200078e02ff */
[----:B------:R-:W-:-:S04]  /*01b0*/  SHF.R.S32.HI R3, RZ, 0x1f, R2 ;  /* 0x0000001fff037819 */ /* 0x000fc80000011402 */
[----:B------:R-:W-:Y:S01]  /*01c0*/  SHF.R.S32.HI R5, RZ, 0x1f, R4 ;  /* 0x0000001fff057819 */ /* 0x000fe20000011404 */
[----:B------:R-:W-:Y:S06]  /*01d0*/  BRA.U !UP0, `(.L_x_26) ;  /* 0x0000000108107547 */ /* 0x000fec000b800000 */
.L_x_25:
[----:B-1----:R-:W0:Y:S02]  /*01e0*/  LDC.64 R56, c[0x0][0x3e8] ;  /* 0x0000fa00ff387b82 */ /* 0x002e240000000a00 */
[----:B0-----:R-:W-:-:S06]  /*01f0*/  IMAD.WIDE.U32 R56, R9, 0x4, R56 ;  /* 0x0000000409387825 */ /* 0x001fcc00078e0038 */
[----:B------:R0:W5:Y:S01]  /*0200*/  LDG.E R56, desc[UR6][R56.64] ;  /* 0x0000000638387981 */ /* 0x000162000c1e1900 */
[----:B------:R-:W-:Y:S05]  /*0210*/  BRA `(.L_x_24) ;  /* 0x0000000000087947 */ /* 0x000fea0003800000 */
.L_x_26:
[----:B------:R-:W2:Y:S02]  /*0220*/  LDG.E R7, desc[UR6][R6.64+0x4] ;  /* 0x0000040606077981 */ /* 0x000ea4000c1e1900 */
[----:B--2---:R-:W-:-:S07]  /*0230*/  IMAD.IADD R56, R7, 0x1, -R2 ;  /* 0x0000000107387824 */ /* 0x004fce00078e0a02 */
.L_x_24:
[----:B------:R-:W-:Y:S01]  /*0240*/  IMAD R7, R53, 0x60, RZ ;  /* 0x0000006035077824 */ /* 0x000fe200078e02ff */
[----:B------:R-:W-:-:S04]  /*0250*/  ISETP.NE.AND.EX P0, PT, R11, RZ, PT, P0 ;  /* 0x000000ff0b00720c */ /* 0x000fc80003f05300 */
[----:B-1---5:R-:W-:-:S13]  /*0260*/  ISETP.GE.AND P1, PT, R7, R56, PT ;  /* 0x000000380700720c */ /* 0x022fda0003f26270 */
[----:B------:R-:W-:Y:S05]  /*0270*/  @P1 EXIT P0 ;  /* 0x000000000000194d */ /* 0x000fea0000000000 */
[----:B------:R-:W1:Y:S01]  /*0280*/  S2R R52, SR_TID.X ;  /* 0x0000000000347919 */ /* 0x000e620000002100 */
[----:B------:R-:W2:Y:S01]  /*0290*/  S2UR UR8, SR_CTAID.Y ;  /* 0x00000000000879c3 */ /* 0x000ea20000002600 */
[----:B------:R-:W3:Y:S01]  /*02a0*/  LDCU.64 UR4, c[0x0][0x3a0] ;  /* 0x00007400ff0477ac */ /* 0x000ee20008000a00 */
[----:B------:R-:W-:Y:S01]  /*02b0*/  SEL R0, R9, RZ, !P2 ;  /* 0x000000ff09007207 */ /* 0x000fe20005000000 */
[----:B------:R-:W4:Y:S05]  /*02c0*/  LDCU.64 UR10, c[0x0][0x380] ;  /* 0x00007000ff0a77ac */ /* 0x000f2a0008000a00 */
[----:B------:R-:W2:Y:S01]  /*02d0*/  LDC.64 R10, c[0x0][0x398] ;  /* 0x0000e600ff0a7b82 */ /* 0x000ea20000000a00 */
[----:B-1----:R-:W-:-:S04]  /*02e0*/  IMAD.SHL.U32 R54, R52, 0x4, RZ ;  /* 0x0000000434367824 */ /* 0x002fc800078e00ff */
[----:B------:R-:W-:-:S05]  /*02f0*/  IMAD R7, R53, 0x3000, R54 ;  /* 0x0000300035077824 */ /* 0x000fca00078e0236 */
[----:B------:R-:W-:-:S04]  /*0300*/  IADD3 R4, P0, PT, R7, R4, RZ ;  /* 0x0000000407047210 */ /* 0x000fc80007f1e0ff */
[----:B------:R-:W-:-:S03]  /*0310*/  IADD3.X R5, PT, PT, RZ, R5, RZ, P0, !PT ;  /* 0x00000005ff057210 */ /* 0x000fc600007fe4ff */
[----:B--2---:R-:W-:-:S04]  /*0320*/  IMAD.WIDE.U32 R4, R10, UR8, R4 ;  /* 0x000000080a047c25 */ /* 0x004fc8000f8e0004 */
[----:B------:R-:W-:Y:S02]  /*0330*/  IMAD R5, R11, UR8, R5 ;  /* 0x000000080b057c24 */ /* 0x000fe4000f8e0205 */
[----:B---3--:R-:W-:-:S04]  /*0340*/  IMAD.WIDE.U32 R4, R0, UR4, R4 ;  /* 0x0000000400047c25 */ /* 0x008fc8000f8e0004 */
[----:B------:R-:W-:Y:S01]  /*0350*/  IMAD R5, R0, UR5, R5 ;  /* 0x0000000500057c24 */ /* 0x000fe2000f8e0205 */
[----:B----4-:R-:W-:-:S04]  /*0360*/  LEA R58, P0, R4, UR10, 0x2 ;  /* 0x0000000a043a7c11 */ /* 0x010fc8000f8010ff */
[----:B------:R-:W-:Y:S01]  /*0370*/  LEA.HI.X R59, R4, UR11, R5, 0x2, P0 ;  /* 0x0000000b043b7c11 */ /* 0x000fe200080f1405 */
[----:B------:R-:W1:Y:S01]  /*0380*/  S2UR UR5, SR_CgaCtaId ;  /* 0x00000000000579c3 */ /* 0x000e620000008800 */
[----:B------:R-:W-:Y:S01]  /*0390*/  UMOV UR4, 0x400 ;  /* 0x0000040000047882 */ /* 0x000fe20000000000 */
[C---:B------:R-:W-:Y:S01]  /*03a0*/  IMAD.SHL.U32 R55, R52.reuse, 0x2, RZ ;  /* 0x0000000234377824 */ /* 0x040fe200078e00ff */
[--C-:B------:R-:W-:Y:S01]  /*03b0*/  SHF.R.U32.HI R63, RZ, 0x7, R52.reuse ;  /* 0x00000007ff3f7819 */ /* 0x100fe20000011634 */
[----:B------:R-:W2:Y:S01]  /*03c0*/  LDG.E.128 R4, desc[UR6][R58.64] ;  /* 0x000000063a047981 */ /* 0x000ea2000c1e1d00 */
[----:B0-----:R-:W-:Y:S01]  /*03d0*/  SHF.R.U32.HI R57, RZ, 0x4, R52 ;  /* 0x00000004ff397819 */ /* 0x001fe20000011634 */
[----:B------:R-:W-:Y:S01]  /*03e0*/  IMAD R56, R53, -0x60, R56 ;  /* 0xffffffa035387824 */ /* 0x000fe200078e0238 */
[----:B------:R-:W-:Y:S01]  /*03f0*/  SHF.R.U32.HI R62, RZ, 0x1, R52 ;  /* 0x00000001ff3e7819 */ /* 0x000fe20000011634 */
[----:B------:R-:W3:Y:S01]  /*0400*/  LDG.E.128 R8, desc[UR6][R58.64+0x1000] ;  /* 0x001000063a087981 */ /* 0x000ee2000c1e1d00 */
[----:B------:R-:W-:Y:S01]  /*0410*/  LOP3.LUT R65, R52, 0x3b0, RZ, 0xc0, !PT ;  /* 0x000003b034417812 */ /* 0x000fe200078ec0ff */
[----:B------:R-:W0:Y:S02]  /*0420*/  LDCU.64 UR10, c[0x0][0x3d0] ;  /* 0x00007a00ff0a77ac */ /* 0x000e240008000a00 */
[----:B------:R-:W4:Y:S04]  /*0430*/  LDG.E.128 R12, desc[UR6][R58.64+0x2000] ;  /* 0x002000063a0c7981 */ /* 0x000f28000c1e1d00 */
[----:B------:R-:W5:Y:S04]  /*0440*/  LDG.E.128 R16, desc[UR6][R58.64+0x3000] ;  /* 0x003000063a107981 */ /* 0x000f68000c1e1d00 */
[----:B------:R-:W5:Y:S04]  /*0450*/  LDG.E.128 R20, desc[UR6][R58.64+0x4000] ;  /* 0x004000063a147981 */ /* 0x000f68000c1e1d00 */
[----:B------:R-:W5:Y:S04]  /*0460*/  LDG.E.128 R24, desc[UR6][R58.64+0x5000] ;  /* 0x005000063a187981 */ /* 0x000f68000c1e1d00 */
[----:B------:R-:W5:Y:S04]  /*0470*/  LDG.E.128 R28, desc[UR6][R58.64+0x6000] ;  /* 0x006000063a1c7981 */ /* 0x000f68000c1e1d00 */
[----:B------:R-:W5:Y:S04]  /*0480*/  LDG.E.128 R32, desc[UR6][R58.64+0x7000] ;  /* 0x007000063a207981 */ /* 0x000f68000c1e1d00 */
[----:B------:R-:W5:Y:S04]  /*0490*/  LDG.E.128 R36, desc[UR6][R58.64+0x8000] ;  /* 0x008000063a247981 */ /* 0x000f68000c1e1d00 */
[----:B------:R-:W5:Y:S04]  /*04a0*/  LDG.E.128 R40, desc[UR6][R58.64+0x9000] ;  /* 0x009000063a287981 */ /* 0x000f68000c1e1d00 */
[----:B------:R-:W5:Y:S04]  /*04b0*/  LDG.E.128 R44, desc[UR6][R58.64+0xa000] ;  /* 0x00a000063a2c7981 */ /* 0x000f68000c1e1d00 */
[----:B------:R0:W5:Y:S01]  /*04c0*/  LDG.E.128 R48, desc[UR6][R58.64+0xb000] ;  /* 0x00b000063a307981 */ /* 0x000162000c1e1d00 */
[----:B-1----:R-:W-:Y:S01]  /*04d0*/  ULEA UR4, UR5, UR4, 0x18 ;  /* 0x0000000405047291 */ /* 0x002fe2000f8ec0ff */
[----:B------:R-:W-:Y:S01]  /*04e0*/  LOP3.LUT R60, R55, 0x6, RZ, 0xc0, !PT ;  /* 0x00000006373c7812 */ /* 0x000fe200078ec0ff */
[----:B------:R-:W1:Y:S01]  /*04f0*/  LDCU UR5, c[0x0][0x3b4] ;  /* 0x00007680ff0577ac */ /* 0x000e620008000800 */
[----:B------:R-:W-:Y:S01]  /*0500*/  IADD3 R2, P0, PT, R57, R2, RZ ;  /* 0x0000000239027210 */ /* 0x000fe20007f1e0ff */
[----:B------:R-:W-:Y:S01]  /*0510*/  BSSY.RECONVERGENT B0, `(.L_x_27) ;  /* 0x00000d9000007945 */ /* 0x000fe20003800200 */
[----:B------:R-:W-:-:S02]  /*0520*/  LOP3.LUT R55, R54, 0x40, RZ, 0xc0, !PT ;  /* 0x0000004036377812 */ /* 0x000fc400078ec0ff */
[C---:B------:R-:W-:Y:S01]  /*0530*/  LEA R61, R52.reuse, UR4, 0x4 ;  /* 0x00000004343d7c11 */ /* 0x040fe2000f8e20ff */
[----:B0-----:R-:W-:Y:S01]  /*0540*/  IMAD R58, R63, 0x600, R60 ;  /* 0x000006003f3a7824 */ /* 0x001fe200078e023c */
[----:B------:R-:W-:Y:S01]  /*0550*/  IADD3.X R3, PT, PT, RZ, R3, RZ, P0, !PT ;  /* 0x00000003ff037210 */ /* 0x000fe200007fe4ff */
[----:B------:R-:W-:Y:S01]  /*0560*/  IMAD.SHL.U32 R60, R52, 0x8, RZ ;  /* 0x00000008343c7824 */ /* 0x000fe200078e00ff */
[----:B------:R-:W-:Y:S02]  /*0570*/  LOP3.LUT R59, R55, 0x8, R62, 0xf8, !PT ;  /* 0x00000008373b7812 */ /* 0x000fe400078ef83e */
[----:B------:R-:W-:Y:S01]  /*0580*/  VIMNMX R56, PT, PT, R56, 0x60, PT ;  /* 0x0000006038387848 */ /* 0x000fe20003fe0100 */
[----:B------:R-:W-:Y:S01]  /*0590*/  IMAD.WIDE.U32 R2, R53, 0x60, R2 ;  /* 0x0000006035027825 */ /* 0x000fe200078e0002 */
[----:B------:R-:W-:-:S05]  /*05a0*/  LOP3.LUT R64, R62, 0x7, RZ, 0xc0, !PT ;  /* 0x000000073e407812 */ /* 0x000fca00078ec0ff */
[----:B------:R-:W-:Y:S01]  /*05b0*/  IMAD R55, R64, 0x600, R65 ;  /* 0x0000060040377824 */ /* 0x000fe200078e0241 */
[----:B--2---:R0:W-:Y:S04]  /*05c0*/  STS.128 [R61], R4 ;  /* 0x000000043d007388 */ /* 0x0041e80000000c00 */
[----:B---3--:R-:W-:Y:S04]  /*05d0*/  STS.128 [R61+0x1000], R8 ;  /* 0x001000083d007388 */ /* 0x008fe80000000c00 */
[----:B----4-:R-:W-:Y:S04]  /*05e0*/  STS.128 [R61+0x2000], R12 ;  /* 0x0020000c3d007388 */ /* 0x010fe80000000c00 */
[----:B-----5:R2:W-:Y:S04]  /*05f0*/  STS.128 [R61+0x3000], R16 ;  /* 0x003000103d007388 */ /* 0x0205e80000000c00 */
[----:B------:R-:W-:Y:S01]  /*0600*/  STS.128 [R61+0x4000], R20 ;  /* 0x004000143d007388 */ /* 0x000fe20000000c00 */
[----:B0-----:R-:W-:Y:S01]  /*0610*/  IMAD R6, R52, -0xc, R61 ;  /* 0xfffffff434067824 */ /* 0x001fe200078e023d */
[----:B------:R-:W-:-:S02]  /*0620*/  LOP3.LUT R4, R60, 0x78, RZ, 0xc0, !PT ;  /* 0x000000783c047812 */ /* 0x000fc400078ec0ff */
[----:B------:R-:W-:Y:S01]  /*0630*/  STS.128 [R61+0x5000], R24 ;  /* 0x005000183d007388 */ /* 0x000fe20000000c00 */
[----:B------:R-:W-:Y:S02]  /*0640*/  LOP3.LUT R5, R60, 0x8, RZ, 0xc0, !PT ;  /* 0x000000083c057812 */ /* 0x000fe400078ec0ff */
[----:B-1----:R-:W-:Y:S01]  /*0650*/  ISETP.GE.AND P0, PT, R4, UR5, PT ;  /* 0x0000000504007c0c */ /* 0x002fe2000bf06270 */
[----:B------:R-:W-:Y:S01]  /*0660*/  STS.128 [R61+0x6000], R28 ;  /* 0x0060001c3d007388 */ /* 0x000fe20000000c00 */
[----:B------:R-:W0:Y:S02]  /*0670*/  LDCU UR5, c[0x0][0x3d8] ;  /* 0x00007b00ff0577ac */ /* 0x000e240008000800 */
[----:B------:R-:W-:Y:S01]  /*0680*/  ISETP.GE.OR P5, PT, R57, R56, P0 ;  /* 0x000000383900720c */ /* 0x000fe200007a6670 */
[----:B------:R-:W-:Y:S01]  /*0690*/  STS.128 [R61+0x7000], R32 ;  /* 0x007000203d007388 */ /* 0x000fe20000000c00 */
[--C-:B--2---:R-:W-:Y:S02]  /*06a0*/  LOP3.LUT R19, R5, 0x40, R52.reuse, 0xf8, !PT ;  /* 0x0000004005137812 */ /* 0x104fe400078ef834 */
[----:B------:R-:W-:Y:S01]  /*06b0*/  SHF.R.U32.HI R52, RZ, 0x3, R52 ;  /* 0x00000003ff347819 */ /* 0x000fe20000011634 */
[----:B------:R-:W-:Y:S01]  /*06c0*/  STS.128 [R61+0x8000], R36 ;  /* 0x008000243d007388 */ /* 0x000fe20000000c00 */
[----:B------:R-:W-:-:S02]  /*06d0*/  LOP3.LUT R5, R54, 0x30, RZ, 0xc0, !PT ;  /* 0x0000003036057812 */ /* 0x000fc400078ec0ff */
[----:B------:R-:W-:Y:S01]  /*06e0*/  LOP3.LUT R17, R60, 0x100, RZ, 0xc0, !PT ;  /* 0x000001003c117812 */ /* 0x000fe200078ec0ff */
[----:B------:R-:W-:Y:S01]  /*06f0*/  STS.128 [R61+0x9000], R40 ;  /* 0x009000283d007388 */ /* 0x000fe20000000c00 */
[----:B------:R-:W-:Y:S02]  /*0700*/  LOP3.LUT R52, R52, 0x8, RZ, 0xc0, !PT ;  /* 0x0000000834347812 */ /* 0x000fe400078ec0ff */
[----:B------:R-:W-:Y:S01]  /*0710*/  IADD3 R18, PT, PT, R57, 0x10, RZ ;  /* 0x0000001039127810 */ /* 0x000fe20007ffe0ff */
[----:B------:R-:W-:Y:S01]  /*0720*/  STS.128 [R61+0xa000], R44 ;  /* 0x00a0002c3d007388 */ /* 0x000fe20000000c00 */
[----:B------:R-:W-:Y:S01]  /*0730*/  IADD3 R58, PT, PT, R5, R58, R17 ;  /* 0x0000003a053a7210 */ /* 0x000fe20007ffe011 */
[----:B------:R-:W-:Y:S01]  /*0740*/  VIADD R17, R57, 0x20 ;  /* 0x0000002039117836 */ /* 0x000fe20000000000 */
[-C--:B------:R-:W-:Y:S01]  /*0750*/  LOP3.LUT R5, R59, R52.reuse, RZ, 0x3c, !PT ;  /* 0x000000343b057212 */ /* 0x080fe200078e3cff */
[----:B------:R-:W-:Y:S01]  /*0760*/  STS.128 [R61+0xb000], R48 ;  /* 0x00b000303d007388 */ /* 0x000fe20000000c00 */
[----:B------:R-:W-:Y:S01]  /*0770*/  LOP3.LUT R52, R19, R52, RZ, 0x3c, !PT ;  /* 0x0000003413347212 */ /* 0x000fe200078e3cff */
[----:B------:R-:W-:Y:S01]  /*0780*/  VIADD R19, R57, 0x40 ;  /* 0x0000004039137836 */ /* 0x000fe20000000000 */
[----:B------:R-:W-:Y:S01]  /*0790*/  BAR.SYNC.DEFER_BLOCKING 0x0 ;  /* 0x0000000000007b1d */ /* 0x000fe20000010000 */
[----:B------:R-:W-:Y:S01]  /*07a0*/  ISETP.GE.OR P4, PT, R18, R56, P0 ;  /* 0x000000381200720c */ /* 0x000fe20000786670 */
[----:B------:R-:W-:Y:S01]  /*07b0*/  IMAD.IADD R5, R5, 0x1, R58 ;  /* 0x0000000105057824 */ /* 0x000fe200078e023a */
[----:B------:R-:W-:-:S02]  /*07c0*/  IADD3 R18, PT, PT, R57, 0x30, RZ ;  /* 0x0000003039127810 */ /* 0x000fc40007ffe0ff */
[-C--:B------:R-:W-:Y:S02]  /*07d0*/  ISETP.GE.OR P1, PT, R19, R56.reuse, P0 ;  /* 0x000000381300720c */ /* 0x080fe40000726670 */
[-C--:B------:R-:W-:Y:S02]  /*07e0*/  ISETP.GE.OR P2, PT, R18, R56.reuse, P0 ;  /* 0x000000381200720c */ /* 0x080fe40000746670 */
[----:B------:R-:W-:Y:S02]  /*07f0*/  ISETP.GE.OR P3, PT, R17, R56, P0 ;  /* 0x000000381100720c */ /* 0x000fe40000766670 */
[----:B------:R-:W-:Y:S02]  /*0800*/  IADD3 R55, PT, PT, R55, R52, RZ ;  /* 0x0000003437377210 */ /* 0x000fe40007ffe0ff */
[----:B------:R-:W-:-:S04]  /*0810*/  IADD3 R57, PT, PT, R57, 0x50, RZ ;  /* 0x0000005039397810 */ /* 0x000fc80007ffe0ff */
[----:B------:R-:W-:Y:S01]  /*0820*/  ISETP.GE.OR P0, PT, R57, R56, P0 ;  /* 0x000000383900720c */ /* 0x000fe20000706670 */
[----:B------:R-:W0:Y:S04]  /*0830*/  LDS R7, [R6] ;  /* 0x0000000006077984 */ /* 0x000e280000000800 */
[----:B------:R-:W1:Y:S04]  /*0840*/  LDS R8, [R6+0x400] ;  /* 0x0004000006087984 */ /* 0x000e680000000800 */
[----:B------:R-:W2:Y:S04]  /*0850*/  LDS R9, [R6+0x800] ;  /* 0x0008000006097984 */ /* 0x000ea80000000800 */
[----:B------:R-:W3:Y:S04]  /*0860*/  LDS R10, [R6+0xc00] ;  /* 0x000c0000060a7984 */ /* 0x000ee80000000800 */
[----:B------:R-:W4:Y:S04]  /*0870*/  LDS R11, [R6+0x1000] ;  /* 0x00100000060b7984 */ /* 0x000f280000000800 */
[----:B------:R-:W5:Y:S04]  /*0880*/  LDS R12, [R6+0x1400] ;  /* 0x00140000060c7984 */ /* 0x000f680000000800 */
[----:B------:R-:W5:Y:S04]  /*0890*/  LDS R13, [R6+0x1800] ;  /* 0x00180000060d7984 */ /* 0x000f680000000800 */
[----:B------:R-:W5:Y:S04]  /*08a0*/  LDS R28, [R6+0x2c00] ;  /* 0x002c0000061c7984 */ /* 0x000f680000000800 */
[----:B------:R-:W5:Y:S04]  /*08b0*/  LDS R14, [R6+0x1c00] ;  /* 0x001c0000060e7984 */ /* 0x000f680000000800 */
[----:B------:R-:W5:Y:S04]  /*08c0*/  LDS R15, [R6+0x2000] ;  /* 0x00200000060f7984 */ /* 0x000f680000000800 */
[----:B------:R-:W5:Y:S01]  /*08d0*/  LDS R16, [R6+0x2400] ;  /* 0x0024000006107984 */ /* 0x000f620000000800 */
[----:B0-----:R-:W-:-:S03]  /*08e0*/  FMUL.FTZ R7, R7, UR5 ;  /* 0x0000000507077c20 */ /* 0x001fc60008410000 */
[----:B------:R-:W0:Y:S01]  /*08f0*/  LDS R29, [R6+0x3000] ;  /* 0x00300000061d7984 */ /* 0x000e220000000800 */
[----:B-1----:R-:W-:-:S03]  /*0900*/  FMUL.FTZ R8, R8, UR5 ;  /* 0x0000000508087c20 */ /* 0x002fc60008410000 */
[----:B------:R-:W1:Y:S01]  /*0910*/  LDS R30, [R6+0x3400] ;  /* 0x00340000061e7984 */ /* 0x000e620000000800 */
[----:B--2---:R-:W-:Y:S01]  /*0920*/  FMUL.FTZ R9, R9, UR5 ;  /* 0x0000000509097c20 */ /* 0x004fe20008410000 */
[----:B------:R-:W-:Y:S02]  /*0930*/  F2FP.F16.F32.PACK_AB R7, R8, R7 ;  /* 0x000000070807723e */ /* 0x000fe400000000ff */
[----:B------:R-:W2:Y:S01]  /*0940*/  LDS R27, [R6+0x2800] ;  /* 0x00280000061b7984 */ /* 0x000ea20000000800 */
[----:B---3--:R-:W-:-:S03]  /*0950*/  FMUL.FTZ R10, R10, UR5 ;  /* 0x000000050a0a7c20 */ /* 0x008fc60008410000 */
[----:B------:R-:W3:Y:S02]  /*0960*/  LDS R31, [R6+0x3800] ;  /* 0x00380000061f7984 */ /* 0x000ee40000000800 */
[----:B------:R-:W-:Y:S01]  /*0970*/  F2FP.F16.F32.PACK_AB R8, R10, R9 ;  /* 0x000000090a08723e */ /* 0x000fe200000000ff */
[----:B----4-:R-:W-:Y:S01]  /*0980*/  FMUL.FTZ R9, R11, UR5 ;  /* 0x000000050b097c20 */ /* 0x010fe20008410000 */
[----:B------:R-:W4:Y:S01]  /*0990*/  LDS R32, [R6+0x3c00] ;  /* 0x003c000006207984 */ /* 0x000f220000000800 */
[----:B-----5:R-:W-:-:S03]  /*09a0*/  FMUL.FTZ R12, R12, UR5 ;  /* 0x000000050c0c7c20 */ /* 0x020fc60008410000 */
[----:B------:R-:W5:Y:S01]  /*09b0*/  LDS R33, [R6+0x4000] ;  /* 0x0040000006217984 */ /* 0x000f620000000800 */
[----:B------:R-:W-:Y:S01]  /*09c0*/  FMUL.FTZ R10, R13, UR5 ;  /* 0x000000050d0a7c20 */ /* 0x000fe20008410000 */
[----:B------:R-:W-:Y:S02]  /*09d0*/  F2FP.F16.F32.PACK_AB R9, R12, R9 ;  /* 0x000000090c09723e */ /* 0x000fe400000000ff */
[----:B------:R-:W5:Y:S01]  /*09e0*/  LDS R34, [R6+0x4400] ;  /* 0x0044000006227984 */ /* 0x000f620000000800 */
[----:B------:R-:W-:-:S03]  /*09f0*/  FMUL.FTZ R38, R28, UR5 ;  /* 0x000000051c267c20 */ /* 0x000fc60008410000 */
[----:B------:R-:W5:Y:S01]  /*0a00*/  LDS R36, [R6+0x4800] ;  /* 0x0048000006247984 */ /* 0x000f620000000800 */
[----:B------:R-:W-:-:S03]  /*0a10*/  FMUL.FTZ R11, R14, UR5 ;  /* 0x000000050e0b7c20 */ /* 0x000fc60008410000 */
[----:B------:R-:W5:Y:S01]  /*0a20*/  LDS R37, [R6+0x4c00] ;  /* 0x004c000006257984 */ /* 0x000f620000000800 */
[----:B------:R-:W-:Y:S01]  /*0a30*/  FMUL.FTZ R15, R15, UR5 ;  /* 0x000000050f0f7c20 */ /* 0x000fe20008410000 */
[----:B------:R-:W-:Y:S02]  /*0a40*/  F2FP.F16.F32.PACK_AB R10, R11, R10 ;  /* 0x0000000a0b0a723e */ /* 0x000fe400000000ff */
[----:B------:R-:W5:Y:S01]  /*0a50*/  LDS R26, [R6+0x6000] ;  /* 0x00600000061a7984 */ /* 0x000f620000000800 */
[----:B------:R-:W-:-:S03]  /*0a60*/  FMUL.FTZ R16, R16, UR5 ;  /* 0x0000000510107c20 */ /* 0x000fc60008410000 */
[----:B------:R-:W5:Y:S01]  /*0a70*/  LDS R25, [R6+0x6400] ;  /* 0x0064000006197984 */ /* 0x000f620000000800 */
[----:B0-----:R-:W-:Y:S01]  /*0a80*/  FMUL.FTZ R29, R29, UR5 ;  /* 0x000000051d1d7c20 */ /* 0x001fe20008410000 */
[----:B------:R-:W-:Y:S02]  /*0a90*/  F2FP.F16.F32.PACK_AB R11, R16, R15 ;  /* 0x0000000f100b723e */ /* 0x000fe400000000ff */
[----:B------:R-:W0:Y:S01]  /*0aa0*/  LDS R22, [R6+0x6800] ;  /* 0x0068000006167984 */ /* 0x000e220000000800 */
[----:B-1----:R-:W-:-:S03]  /*0ab0*/  FMUL.FTZ R30, R30, UR5 ;  /* 0x000000051e1e7c20 */ /* 0x002fc60008410000 */
[----:B------:R-:W1:Y:S01]  /*0ac0*/  LDS R20, [R6+0x7c00] ;  /* 0x007c000006147984 */ /* 0x000e620000000800 */
[----:B--2---:R-:W-:Y:S01]  /*0ad0*/  FMUL.FTZ R27, R27, UR5 ;  /* 0x000000051b1b7c20 */ /* 0x004fe20008410000 */
[----:B------:R-:W-:Y:S02]  /*0ae0*/  F2FP.F16.F32.PACK_AB R29, R30, R29 ;  /* 0x0000001d1e1d723e */ /* 0x000fe400000000ff */
[----:B------:R-:W2:Y:S01]  /*0af0*/  LDS R19, [R6+0x8400] ;  /* 0x0084000006137984 */ /* 0x000ea20000000800 */
[----:B---3--:R-:W-:Y:S01]  /*0b00*/  FMUL.FTZ R31, R31, UR5 ;  /* 0x000000051f1f7c20 */ /* 0x008fe20008410000 */
[----:B------:R-:W-:Y:S02]  /*0b10*/  F2FP.F16.F32.PACK_AB R27, R38, R27 ;  /* 0x0000001b261b723e */ /* 0x000fe400000000ff */
[----:B------:R-:W3:Y:S01]  /*0b20*/  LDS R18, [R6+0x8c00] ;  /* 0x008c000006127984 */ /* 0x000ee20000000800 */
[----:B----4-:R-:W-:-:S03]  /*0b30*/  FMUL.FTZ R32, R32, UR5 ;  /* 0x0000000520207c20 */ /* 0x010fc60008410000 */
[----:B------:R-:W4:Y:S01]  /*0b40*/  LDS R17, [R6+0x9400] ;  /* 0x0094000006117984 */ /* 0x000f220000000800 */
[----:B-----5:R-:W-:Y:S01]  /*0b50*/  FMUL.FTZ R33, R33, UR5 ;  /* 0x0000000521217c20 */ /* 0x020fe20008410000 */
[----:B------:R-:W-:Y:S02]  /*0b60*/  F2FP.F16.F32.PACK_AB R30, R32, R31 ;  /* 0x0000001f201e723e */ /* 0x000fe400000000ff */
        /* <DEDUP_REMOVED lines=18> */
[----:B--2---:R-:W-:-:S03]  /*0c90*/  FMUL.FTZ R20, R19, UR5 ;  /* 0x0000000513147c20 */ /* 0x004fc60008410000 */
[----:B------:R-:W2:Y:S01]  /*0ca0*/  LDS R43, [R6+0x5800] ;  /* 0x00580000062b7984 */ /* 0x000ea20000000800 */
[----:B---3--:R-:W-:-:S03]  /*0cb0*/  FMUL.FTZ R19, R18, UR5 ;  /* 0x0000000512137c20 */ /* 0x008fc60008410000 */
[----:B------:R-:W3:Y:S01]  /*0cc0*/  LDS R44, [R6+0x5c00] ;  /* 0x005c0000062c7984 */ /* 0x000ee20000000800 */
[----:B----4-:R-:W-:-:S03]  /*0cd0*/  FMUL.FTZ R18, R17, UR5 ;  /* 0x0000000511127c20 */ /* 0x010fc60008410000 */
        /* <DEDUP_REMOVED lines=11> */
[----:B------:R-:W4:Y:S01]  /*0d90*/  LDC.64 R12, c[0x0][0x3c8] ;  /* 0x0000f200ff0c7b82 */ /* 0x000f220000000a00 */
[----:B------:R-:W-:Y:S01]  /*0da0*/  F2FP.F16.F32.PACK_AB R16, R25, R16 ;  /* 0x000000101910723e */ /* 0x000fe200000000ff */
[----:B------:R-:W-:Y:S01]  /*0db0*/  FMUL.FTZ R14, R14, UR5 ;  /* 0x000000050e0e7c20 */ /* 0x000fe20008410000 */
[----:B------:R-:W5:Y:S01]  /*0dc0*/  LDS R31, [R6+0xa800] ;  /* 0x00a80000061f7984 */ /* 0x000f620000000800 */
[----:B------:R-:W-:Y:S01]  /*0dd0*/  FMUL.FTZ R15, R15, UR5 ;  /* 0x000000050f0f7c20 */ /* 0x000fe20008410000 */
[----:B------:R-:W-:Y:S01]  /*0de0*/  LEA R25, R5, UR4, 0x1 ;  /* 0x0000000405197c11 */ /* 0x000fe2000f8e08ff */
[----:B------:R-:W-:Y:S01]  /*0df0*/  IMAD.MOV.U32 R5, RZ, RZ, RZ ;  /* 0x000000ffff057224 */ /* 0x000fe200078e00ff */
[----:B------:R-:W5:Y:S01]  /*0e00*/  LDS R33, [R6+0xac00] ;  /* 0x00ac000006217984 */ /* 0x000f620000000800 */
[----:B------:R-:W-:Y:S01]  /*0e10*/  F2FP.F16.F32.PACK_AB R19, R19, R14 ;  /* 0x0000000e1313723e */ /* 0x000fe200000000ff */
[----:B0-----:R-:W-:Y:S01]  /*0e20*/  FMUL.FTZ R41, R41, UR5 ;  /* 0x0000000529297c20 */ /* 0x001fe20008410000 */
[----:B------:R-:W-:Y:S01]  /*0e30*/  F2FP.F16.F32.PACK_AB R18, R18, R15 ;  /* 0x0000000f1212723e */ /* 0x000fe200000000ff */
[----:B------:R-:W0:Y:S01]  /*0e40*/  LDS R37, [R6+0xb000] ;  /* 0x00b0000006257984 */ /* 0x000e220000000800 */
[----:B-1----:R-:W-:-:S03]  /*0e50*/  FMUL.FTZ R42, R42, UR5 ;  /* 0x000000052a2a7c20 */ /* 0x002fc60008410000 */
[----:B------:R-:W1:Y:S01]  /*0e60*/  LDS R38, [R6+0xb400] ;  /* 0x00b4000006267984 */ /* 0x000e620000000800 */
[----:B--2---:R-:W-:-:S03]  /*0e70*/  FMUL.FTZ R43, R43, UR5 ;  /* 0x000000052b2b7c20 */ /* 0x004fc60008410000 */
[----:B------:R-:W2:Y:S01]  /*0e80*/  LDS R36, [R6+0xb800] ;  /* 0x00b8000006247984 */ /* 0x000ea20000000800 */
[----:B---3--:R-:W-:-:S03]  /*0e90*/  FMUL.FTZ R44, R44, UR5 ;  /* 0x000000052c2c7c20 */ /* 0x008fc60008410000 */
[----:B------:R3:W2:Y:S01]  /*0ea0*/  LDS R39, [R6+0xbc00] ;  /* 0x00bc000006277984 */ /* 0x0006a20000000800 */
[----:B----4-:R-:W-:-:S04]  /*0eb0*/  IMAD.WIDE.U32 R4, R12, UR8, R4 ;  /* 0x000000080c047c25 */ /* 0x010fc8000f8e0004 */
[----:B------:R-:W-:Y:S01]  /*0ec0*/  FMUL.FTZ R24, R24, UR5 ;  /* 0x0000000518187c20 */ /* 0x000fe20008410000 */
[----:B-----5:R-:W-:Y:S01]  /*0ed0*/  FMUL.FTZ R46, R21, UR5 ;  /* 0x00000005152e7c20 */ /* 0x020fe20008410000 */
[----:B------:R-:W-:Y:S01]  /*0ee0*/  IMAD R5, R13, UR8, R5 ;  /* 0x000000080d057c24 */ /* 0x000fe2000f8e0205 */
[----:B------:R-:W-:Y:S01]  /*0ef0*/  F2FP.F16.F32.PACK_AB R21, R44, R43 ;  /* 0x0000002b2c15723e */ /* 0x000fe200000000ff */
[----:B------:R-:W-:Y:S01]  /*0f00*/  STS [R25+0xc100], R8 ;  /* 0x00c1000819007388 */ /* 0x000fe20000000800 */
[----:B------:R-:W-:Y:S01]  /*0f10*/  FMUL.FTZ R23, R23, UR5 ;  /* 0x0000000517177c20 */ /* 0x000fe20008410000 */
[----:B---3--:R-:W-:Y:S01]  /*0f20*/  F2FP.F16.F32.PACK_AB R6, R42, R41 ;  /* 0x000000292a06723e */ /* 0x008fe200000000ff */
[----:B------:R-:W-:Y:S01]  /*0f30*/  IMAD.WIDE.U32 R4, R0, UR10, R4 ;  /* 0x0000000a00047c25 */ /* 0x000fe2000f8e0004 */
[----:B------:R-:W-:-:S03]  /*0f40*/  F2FP.F16.F32.PACK_AB R24, R24, R45 ;  /* 0x0000002d1818723e */ /* 0x000fc600000000ff */
[----:B------:R-:W-:Y:S01]  /*0f50*/  FMUL.FTZ R34, R34, UR5 ;  /* 0x0000000522227c20 */ /* 0x000fe20008410000 */
[----:B------:R-:W-:Y:S01]  /*0f60*/  F2FP.F16.F32.PACK_AB R23, R23, R46 ;  /* 0x0000002e1717723e */ /* 0x000fe200000000ff */
[----:B------:R3:W-:Y:S01]  /*0f70*/  STS [R25+0xc000], R7 ;  /* 0x00c0000719007388 */ /* 0x0007e20000000800 */
[----:B------:R-:W-:-:S03]  /*0f80*/  FMUL.FTZ R15, R32, UR5 ;  /* 0x00000005200f7c20 */ /* 0x000fc60008410000 */
[----:B------:R4:W-:Y:S01]  /*0f90*/  STS [R25+0xd800], R29 ;  /* 0x00d8001d19007388 */ /* 0x0009e20000000800 */
[----:B------:R-:W-:Y:S01]  /*0fa0*/  FMUL.FTZ R31, R31, UR5 ;  /* 0x000000051f1f7c20 */ /* 0x000fe20008410000 */
[----:B------:R-:W-:Y:S02]  /*0fb0*/  F2FP.F16.F32.PACK_AB R15, R15, R34 ;  /* 0x000000220f0f723e */ /* 0x000fe400000000ff */
[----:B------:R4:W-:Y:S01]  /*0fc0*/  STS [R25+0xd900], R30 ;  /* 0x00d9001e19007388 */ /* 0x0009e20000000800 */
[----:B------:R-:W-:Y:S01]  /*0fd0*/  FMUL.FTZ R14, R33, UR5 ;  /* 0x00000005210e7c20 */ /* 0x000fe20008410000 */
[----:B---3--:R-:W-:Y:S02]  /*0fe0*/  IMAD R7, R0, UR11, R5 ;  /* 0x0000000b00077c24 */ /* 0x008fe4000f8e0205 */
[----:B------:R4:W-:Y:S01]  /*0ff0*/  STS [R25+0xc400], R9 ;  /* 0x00c4000919007388 */ /* 0x0009e20000000800 */
[----:B0-----:R-:W-:Y:S01]  /*1000*/  FMUL.FTZ R37, R37, UR5 ;  /* 0x0000000525257c20 */ /* 0x001fe20008410000 */
[----:B------:R-:W-:-:S02]  /*1010*/  F2FP.F16.F32.PACK_AB R14, R14, R31 ;  /* 0x0000001f0e0e723e */ /* 0x000fc400000000ff */
[----:B------:R4:W-:Y:S01]  /*1020*/  STS [R25+0xc500], R10 ;  /* 0x00c5000a19007388 */ /* 0x0009e20000000800 */
[----:B-1----:R-:W-:-:S03]  /*1030*/  FMUL.FTZ R38, R38, UR5 ;  /* 0x0000000526267c20 */ /* 0x002fc60008410000 */
[----:B------:R4:W-:Y:S01]  /*1040*/  STS [R25+0xdc00], R35 ;  /* 0x00dc002319007388 */ /* 0x0009e20000000800 */
[----:B--2---:R-:W-:Y:S01]  /*1050*/  FMUL.FTZ R36, R36, UR5 ;  /* 0x0000000524247c20 */ /* 0x004fe20008410000 */
[----:B------:R-:W-:Y:S02]  /*1060*/  F2FP.F16.F32.PACK_AB R37, R38, R37 ;  /* 0x000000252625723e */ /* 0x000fe400000000ff */
[----:B------:R4:W-:Y:S01]  /*1070*/  STS [R25+0xdd00], R40 ;  /* 0x00dd002819007388 */ /* 0x0009e20000000800 */
[----:B------:R-:W-:Y:S01]  /*1080*/  FMUL.FTZ R39, R39, UR5 ;  /* 0x0000000527277c20 */ /* 0x000fe20008410000 */
[----:B------:R-:W-:Y:S02]  /*1090*/  UIADD3 UR5, UPT, UPT, UR4, 0xc000, URZ ;  /* 0x0000c00004057890 */ /* 0x000fe4000fffe0ff */
[----:B------:R4:W-:Y:S02]  /*10a0*/  STS [R25+0xc800], R11 ;  /* 0x00c8000b19007388 */ /* 0x0009e40000000800 */
[----:B------:R-:W-:-:S02]  /*10b0*/  F2FP.F16.F32.PACK_AB R36, R39, R36 ;  /* 0x000000242724723e */ /* 0x000fc400000000ff */
[----:B------:R4:W-:Y:S01]  /*10c0*/  STS [R25+0xc900], R27 ;  /* 0x00c9001b19007388 */ /* 0x0009e20000000800 */
[C---:B------:R-:W-:Y:S02]  /*10d0*/  LEA R8, R55.reuse, UR5, 0x1 ;  /* 0x0000000537087c11 */ /* 0x040fe4000f8e08ff */
[----:B------:R-:W-:Y:S01]  /*10e0*/  LEA R55, R55, UR4, 0x1 ;  /* 0x0000000437377c11 */ /* 0x000fe2000f8e08ff */
[----:B------:R4:W-:Y:S04]  /*10f0*/  STS [R25+0xe000], R6 ;  /* 0x00e0000619007388 */ /* 0x0009e80000000800 */
        /* <DEDUP_REMOVED lines=12> */
[----:B------:R4:W-:Y:S01]  /*11c0*/  STS [R25+0x11100], R36 ;  /* 0x0111002419007388 */ /* 0x0009e20000000800 */
[----:B------:R-:W-:Y:S06]  /*11d0*/  BAR.SYNC.DEFER_BLOCKING 0x0 ;  /* 0x0000000000007b1d */ /* 0x000fec0000010000 */
[----:B------:R-:W-:Y:S05]  /*11e0*/  @P5 BRA `(.L_x_28) ;  /* 0x00000000002c5947 */ /* 0x000fea0003800000 */
[----:B----4-:R-:W0:Y:S01]  /*11f0*/  LDS.128 R8, [R8] ;  /* 0x0000000008087984 */ /* 0x010e220000000c00 */
[----:B------:R-:W1:Y:S01]  /*1200*/  LDCU.64 UR4, c[0x0][0x3c0] ;  /* 0x00007800ff0477ac */ /* 0x000e620008000a00 */
[----:B------:R-:W-:Y:S01]  /*1210*/  MOV R6, R4 ;  /* 0x0000000400067202 */ /* 0x000fe20000000f00 */
[----:B------:R-:W2:Y:S01]  /*1220*/  LDCU.64 UR8, c[0x0][0x3a8] ;  /* 0x00007500ff0877ac */ /* 0x000ea20008000a00 */
[----:B-1----:R-:W-:-:S03]  /*1230*/  IMAD R15, R3, UR4, RZ ;  /* 0x00000004030f7c24 */ /* 0x002fc6000f8e02ff */
[----:B------:R-:W-:-:S04]  /*1240*/  IMAD.WIDE.U32 R12, R2, UR4, R6 ;  /* 0x00000004020c7c25 */ /* 0x000fc8000f8e0006 */
[----:B------:R-:W-:Y:S01]  /*1250*/  IMAD R15, R2, UR5, R15 ;  /* 0x00000005020f7c24 */ /* 0x000fe2000f8e020f */
[----:B--2---:R-:W-:-:S03]  /*1260*/  LEA R14, P5, R12, UR8, 0x1 ;  /* 0x000000080c0e7c11 */ /* 0x004fc6000f8a08ff */
[----:B------:R-:W-:-:S05]  /*1270*/  IMAD.IADD R13, R13, 0x1, R15 ;  /* 0x000000010d0d7824 */ /* 0x000fca00078e020f */
[----:B------:R-:W-:-:S05]  /*1280*/  LEA.HI.X R15, R12, UR9, R13, 0x1, P5 ;  /* 0x000000090c0f7c11 */ /* 0x000fca000a8f0c0d */
[----:B0-----:R0:W-:Y:S02]  /*1290*/  STG.E.128 desc[UR6][R14.64], R8 ;  /* 0x000000080e007986 */ /* 0x0011e4000c101d06 */
.L_x_28:
[----:B------:R-:W-:Y:S05]  /*12a0*/  BSYNC.RECONVERGENT B0 ;  /* 0x0000000000007941 */ /* 0x000fea0003800200 */
.L_x_27:
[----:B0---4-:R0:W1:Y:S01]  /*12b0*/  LDS.128 R8, [R55+0xc200] ;  /* 0x00c2000037087984 */ /* 0x0110620000000c00 */
[----:B------:R-:W-:Y:S04]  /*12c0*/  BSSY.RECONVERGENT B0, `(.L_x_29) ;  /* 0x000000f000007945 */ /* 0x000fe80003800200 */
[----:B------:R-:W-:Y:S05]  /*12d0*/  @P4 BRA `(.L_x_30) ;  /* 0x0000000000344947 */ /* 0x000fea0003800000 */
[----:B------:R-:W2:Y:S01]  /*12e0*/  LDCU.64 UR4, c[0x0][0x3c0] ;  /* 0x00007800ff0477ac */ /* 0x000ea20008000a00 */
[----:B------:R-:W-:Y:S01]  /*12f0*/  IADD3 R15, P4, PT, R2, 0x10, RZ ;  /* 0x00000010020f7810 */ /* 0x000fe20007f9e0ff */
[----:B------:R-:W-:Y:S01]  /*1300*/  IMAD.MOV.U32 R12, RZ, RZ, R4 ;  /* 0x000000ffff0c7224 */ /* 0x000fe200078e0004 */
[----:B------:R-:W-:Y:S01]  /*1310*/  MOV R13, R7 ;  /* 0x00000007000d7202 */ /* 0x000fe20000000f00 */
[----:B------:R-:W3:Y:S01]  /*1320*/  LDCU.64 UR8, c[0x0][0x3a8] ;  /* 0x00007500ff0877ac */ /* 0x000ee20008000a00 */
[----:B------:R-:W-:-:S05]  /*1330*/  IADD3.X R0, PT, PT, RZ, R3, RZ, P4, !PT ;  /* 0x00000003ff007210 */ /* 0x000fca00027fe4ff */
[----:B--2---:R-:W-:Y:S02]  /*1340*/  IMAD R0, R0, UR4, RZ ;  /* 0x0000000400007c24 */ /* 0x004fe4000f8e02ff */
[----:B------:R-:W-:-:S04]  /*1350*/  IMAD.WIDE.U32 R12, R15, UR4, R12 ;  /* 0x000000040f0c7c25 */ /* 0x000fc8000f8e000c */
[----:B------:R-:W-:Y:S01]  /*1360*/  IMAD R15, R15, UR5, R0 ;  /* 0x000000050f0f7c24 */ /* 0x000fe2000f8e0200 */
[----:B---3--:R-:W-:-:S03]  /*1370*/  LEA R14, P4, R12, UR8, 0x1 ;  /* 0x000000080c0e7c11 */ /* 0x008fc6000f8808ff */
[----:B------:R-:W-:-:S05]  /*1380*/  IMAD.IADD R13, R13, 0x1, R15 ;  /* 0x000000010d0d7824 */ /* 0x000fca00078e020f */
[----:B------:R-:W-:-:S05]  /*1390*/  LEA.HI.X R15, R12, UR9, R13, 0x1, P4 ;  /* 0x000000090c0f7c11 */ /* 0x000fca000a0f0c0d */
[----:B-1----:R2:W-:Y:S02]  /*13a0*/  STG.E.128 desc[UR6][R14.64], R8 ;  /* 0x000000080e007986 */ /* 0x0025e4000c101d06 */
.L_x_30:
[----:B------:R-:W-:Y:S05]  /*13b0*/  BSYNC.RECONVERGENT B0 ;  /* 0x0000000000007941 */ /* 0x000fea0003800200 */
.L_x_29:
[----:B-12---:R1:W2:Y:S01]  /*13c0*/  LDS.128 R8, [R55+0xc400] ;  /* 0x00c4000037087984 */ /* 0x0062a20000000c00 */
[----:B------:R-:W-:Y:S04]  /*13d0*/  BSSY.RECONVERGENT B0, `(.L_x_31) ;  /* 0x000000f000007945 */ /* 0x000fe80003800200 */
[----:B------:R-:W-:Y:S05]  /*13e0*/  @P3 BRA `(.L_x_32) ;  /* 0x0000000000343947 */ /* 0x000fea0003800000 */
[----:B------:R-:W3:Y:S01]  /*13f0*/  LDCU.64 UR4, c[0x0][0x3c0] ;  /* 0x00007800ff0477ac */ /* 0x000ee20008000a00 */
[----:B------:R-:W-:Y:S01]  /*1400*/  IADD3 R15, P3, PT, R2, 0x20, RZ ;  /* 0x00000020020f7810 */ /* 0x000fe20007f7e0ff */
[----:B------:R-:W-:Y:S01]  /*1410*/  IMAD.MOV.U32 R12, RZ, RZ, R4 ;  /* 0x000000ffff0c7224 */ /* 0x000fe200078e0004 */
[----:B------:R-:W-:Y:S01]  /*1420*/  MOV R13, R7 ;  /* 0x00000007000d7202 */ /* 0x000fe20000000f00 */
[----:B------:R-:W4:Y:S01]  /*1430*/  LDCU.64 UR8, c[0x0][0x3a8] ;  /* 0x00007500ff0877ac */ /* 0x000f220008000a00 */
[----:B------:R-:W-:-:S05]  /*1440*/  IADD3.X R0, PT, PT, RZ, R3, RZ, P3, !PT ;  /* 0x00000003ff007210 */ /* 0x000fca0001ffe4ff */
[----:B---3--:R-:W-:Y:S02]  /*1450*/  IMAD R0, R0, UR4, RZ ;  /* 0x0000000400007c24 */ /* 0x008fe4000f8e02ff */
[----:B------:R-:W-:-:S04]  /*1460*/  IMAD.WIDE.U32 R12, R15, UR4, R12 ;  /* 0x000000040f0c7c25 */ /* 0x000fc8000f8e000c */
[----:B------:R-:W-:Y:S01]  /*1470*/  IMAD R15, R15, UR5, R0 ;  /* 0x000000050f0f7c24 */ /* 0x000fe2000f8e0200 */
[----:B----4-:R-:W-:-:S03]  /*1480*/  LEA R14, P3, R12, UR8, 0x1 ;  /* 0x000000080c0e7c11 */ /* 0x010fc6000f8608ff */
[----:B------:R-:W-:-:S05]  /*1490*/  IMAD.IADD R13, R13, 0x1, R15 ;  /* 0x000000010d0d7824 */ /* 0x000fca00078e020f */
[----:B------:R-:W-:-:S05]  /*14a0*/  LEA.HI.X R15, R12, UR9, R13, 0x1, P3 ;  /* 0x000000090c0f7c11 */ /* 0x000fca00098f0c0d */
[----:B--2---:R3:W-:Y:S02]  /*14b0*/  STG.E.128 desc[UR6][R14.64], R8 ;  /* 0x000000080e007986 */ /* 0x0047e4000c101d06 */
.L_x_32:
[----:B------:R-:W-:Y:S05]  /*14c0*/  BSYNC.RECONVERGENT B0 ;  /* 0x0000000000007941 */ /* 0x000fea0003800200 */
.L_x_31:
[----:B--23--:R2:W3:Y:S01]  /*14d0*/  LDS.128 R8, [R55+0xc600] ;  /* 0x00c6000037087984 */ /* 0x00c4e20000000c00 */
[----:B------:R-:W-:Y:S04]  /*14e0*/  BSSY.RECONVERGENT B0, `(.L_x_33) ;  /* 0x000000f000007945 */ /* 0x000fe80003800200 */
[----:B------:R-:W-:Y:S05]  /*14f0*/  @P2 BRA `(.L_x_34) ;  /* 0x0000000000342947 */ /* 0x000fea0003800000 */
[----:B------:R-:W4:Y:S01]  /*1500*/  LDCU.64 UR4, c[0x0][0x3c0] ;  /* 0x00007800ff0477ac */ /* 0x000f220008000a00 */
[----:B------:R-:W-:Y:S01]  /*1510*/  IADD3 R15, P2, PT, R2, 0x30, RZ ;  /* 0x00000030020f7810 */ /* 0x000fe20007f5e0ff */
[----:B------:R-:W-:Y:S01]  /*1520*/  IMAD.MOV.U32 R12, RZ, RZ, R4 ;  /* 0x000000ffff0c7224 */ /* 0x000fe200078e0004 */
[----:B------:R-:W-:Y:S01]  /*1530*/  MOV R13, R7 ;  /* 0x00000007000d7202 */ /* 0x000fe20000000f00 */
[----:B------:R-:W5:Y:S01]  /*1540*/  LDCU.64 UR8, c[0x0][0x3a8] ;  /* 0x00007500ff0877ac */ /* 0x000f620008000a00 */
[----:B------:R-:W-:-:S05]  /*1550*/  IADD3.X R0, PT, PT, RZ, R3, RZ, P2, !PT ;  /* 0x00000003ff007210 */ /* 0x000fca00017fe4ff */
[----:B----4-:R-:W-:Y:S02]  /*1560*/  IMAD R0, R0, UR4, RZ ;  /* 0x0000000400007c24 */ /* 0x010fe4000f8e02ff */
[----:B------:R-:W-:-:S04]  /*1570*/  IMAD.WIDE.U32 R12, R15, UR4, R12 ;  /* 0x000000040f0c7c25 */ /* 0x000fc8000f8e000c */
[----:B------:R-:W-:Y:S01]  /*1580*/  IMAD R15, R15, UR5, R0 ;  /* 0x000000050f0f7c24 */ /* 0x000fe2000f8e0200 */
[----:B-----5:R-:W-:-:S03]  /*1590*/  LEA R14, P2, R12, UR8, 0x1 ;  /* 0x000000080c0e7c11 */ /* 0x020fc6000f8408ff */
[----:B------:R-:W-:-:S05]  /*15a0*/  IMAD.IADD R13, R13, 0x1, R15 ;  /* 0x000000010d0d7824 */ /* 0x000fca00078e020f */
[----:B------:R-:W-:-:S05]  /*15b0*/  LEA.HI.X R15, R12, UR9, R13, 0x1, P2 ;  /* 0x000000090c0f7c11 */ /* 0x000fca00090f0c0d */
[----:B---3--:R4:W-:Y:S02]  /*15c0*/  STG.E.128 desc[UR6][R14.64], R8 ;  /* 0x000000080e007986 */ /* 0x0089e4000c101d06 */
.L_x_34:
[----:B------:R-:W-:Y:S05]  /*15d0*/  BSYNC.RECONVERGENT B0 ;  /* 0x0000000000007941 */ /* 0x000fea0003800200 */
.L_x_33:
[----:B---34-:R3:W4:Y:S01]  /*15e0*/  LDS.128 R8, [R55+0xc800] ;  /* 0x00c8000037087984 */ /* 0x0187220000000c00 */
[----:B------:R-:W-:Y:S04]  /*15f0*/  BSSY.RECONVERGENT B0, `(.L_x_35) ;  /* 0x000000f000007945 */ /* 0x000fe80003800200 */
[----:B------:R-:W-:Y:S05]  /*1600*/  @P1 BRA `(.L_x_36) ;  /* 0x0000000000341947 */ /* 0x000fea0003800000 */
[----:B------:R-:W5:Y:S01]  /*1610*/  LDCU.64 UR4, c[0x0][0x3c0] ;  /* 0x00007800ff0477ac */ /* 0x000f620008000a00 */
[----:B------:R-:W-:Y:S01]  /*1620*/  IADD3 R15, P1, PT, R2, 0x40, RZ ;  /* 0x00000040020f7810 */ /* 0x000fe20007f3e0ff */
[----:B------:R-:W-:Y:S01]  /*1630*/  IMAD.MOV.U32 R12, RZ, RZ, R4 ;  /* 0x000000ffff0c7224 */ /* 0x000fe200078e0004 */
[----:B------:R-:W-:Y:S01]  /*1640*/  MOV R13, R7 ;  /* 0x00000007000d7202 */ /* 0x000fe20000000f00 */
[----:B------:R-:W0:Y:S01]  /*1650*/  LDCU.64 UR8, c[0x0][0x3a8] ;  /* 0x00007500ff0877ac */ /* 0x000e220008000a00 */
[----:B------:R-:W-:-:S05]  /*1660*/  IADD3.X R0, PT, PT, RZ, R3, RZ, P1, !PT ;  /* 0x00000003ff007210 */ /* 0x000fca0000ffe4ff */
[----:B-----5:R-:W-:Y:S02]  /*1670*/  IMAD R0, R0, UR4, RZ ;  /* 0x0000000400007c24 */ /* 0x020fe4000f8e02ff */
[----:B------:R-:W-:-:S04]  /*1680*/  IMAD.WIDE.U32 R12, R15, UR4, R12 ;  /* 0x000000040f0c7c25 */ /* 0x000fc8000f8e000c */
[----:B------:R-:W-:Y:S01]  /*1690*/  IMAD R15, R15, UR5, R0 ;  /* 0x000000050f0f7c24 */ /* 0x000fe2000f8e0200 */
[----:B0-----:R-:W-:-:S03]  /*16a0*/  LEA R14, P1, R12, UR8, 0x1 ;  /* 0x000000080c0e7c11 */ /* 0x001fc6000f8208ff */
[----:B------:R-:W-:-:S05]  /*16b0*/  IMAD.IADD R13, R13, 0x1, R15 ;  /* 0x000000010d0d7824 */ /* 0x000fca00078e020f */
[----:B------:R-:W-:-:S05]  /*16c0*/  LEA.HI.X R15, R12, UR9, R13, 0x1, P1 ;  /* 0x000000090c0f7c11 */ /* 0x000fca00088f0c0d */
[----:B----4-:R0:W-:Y:S02]  /*16d0*/  STG.E.128 desc[UR6][R14.64], R8 ;  /* 0x000000080e007986 */ /* 0x0101e4000c101d06 */
.L_x_36:
[----:B------:R-:W-:Y:S05]  /*16e0*/  BSYNC.RECONVERGENT B0 ;  /* 0x0000000000007941 */ /* 0x000fea0003800200 */
.L_x_35:
[----:B0---4-:R0:W4:Y:S01]  /*16f0*/  LDS.128 R8, [R55+0xca00] ;  /* 0x00ca000037087984 */ /* 0x0111220000000c00 */
[----:B------:R-:W-:Y:S05]  /*1700*/  @P0 EXIT ;  /* 0x000000000000094d */ /* 0x000fea0003800000 */
[----:B------:R-:W5:Y:S01]  /*1710*/  LDCU.64 UR4, c[0x0][0x3c0] ;  /* 0x00007800ff0477ac */ /* 0x000f620008000a00 */
[----:B------:R-:W-:Y:S01]  /*1720*/  IADD3 R5, P0, PT, R2, 0x50, RZ ;  /* 0x0000005002057810 */ /* 0x000fe20007f1e0ff */
[----:B------:R-:W0:Y:S03]  /*1730*/  LDCU.64 UR8, c[0x0][0x3a8] ;  /* 0x00007500ff0877ac */ /* 0x000e260008000a00 */
[----:B------:R-:W-:Y:S02]  /*1740*/  IADD3.X R2, PT, PT, RZ, R3, RZ, P0, !PT ;  /* 0x00000003ff027210 */ /* 0x000fe400007fe4ff */
[----:B------:R-:W-:-:S03]  /*1750*/  MOV R3, R7 ;  /* 0x0000000700037202 */ /* 0x000fc60000000f00 */
[----:B-----5:R-:W-:Y:S02]  /*1760*/  IMAD R0, R2, UR4, RZ ;  /* 0x0000000402007c24 */ /* 0x020fe4000f8e02ff */
[----:B------:R-:W-:-:S04]  /*1770*/  IMAD.MOV.U32 R2, RZ, RZ, R4 ;  /* 0x000000ffff027224 */ /* 0x000fc800078e0004 */
[----:B------:R-:W-:-:S04]  /*1780*/  IMAD.WIDE.U32 R2, R5, UR4, R2 ;  /* 0x0000000405027c25 */ /* 0x000fc8000f8e0002 */
[----:B------:R-:W-:Y:S01]  /*1790*/  IMAD R5, R5, UR5, R0 ;  /* 0x0000000505057c24 */ /* 0x000fe2000f8e0200 */
[----:B0-----:R-:W-:-:S04]  /*17a0*/  LEA R4, P0, R2, UR8, 0x1 ;  /* 0x0000000802047c11 */ /* 0x001fc8000f8008ff */
[----:B------:R-:W-:-:S04]  /*17b0*/  IADD3 R3, PT, PT, R3, R5, RZ ;  /* 0x0000000503037210 */ /* 0x000fc80007ffe0ff */
[----:B------:R-:W-:-:S05]  /*17c0*/  LEA.HI.X R5, R2, UR9, R3, 0x1, P0 ;  /* 0x0000000902057c11 */ /* 0x000fca00080f0c03 */
[----:B----4-:R-:W-:Y:S01]  /*17d0*/  STG.E.128 desc[UR6][R4.64], R8 ;  /* 0x0000000804007986 */ /* 0x010fe2000c101d06 */
[----:B------:R-:W-:Y:S05]  /*17e0*/  EXIT ;  /* 0x000000000000794d */ /* 0x000fea0003800000 */
.L_x_37:
        /* <DEDUP_REMOVED lines=9> */
.L_x_130:


//--------------------- .text._ZN7cutlass13device_kernelIN5flash19enable_sm80_to_sm89INS1_16FlashAttnBwdSm80INS1_25CollectiveMainloopBwdSm80ILi2ELi1EN4cute5tupleIJNS5_1CILi64EEENS7_ILi96EEENS7_ILi128EEEEEENS_6half_tEfNS_4arch4Sm80ELb1ELb0ELb0ELb1ELb1ELb0ELb0ELb0ELi2ELi2ELi2ELi2ELb1EEENS1_24CollectiveEpilogueBwdGQAISB_fSE_Li256ELb1ELb1EEENS1_25SingleTileBwdLPTSchedulerILb1ELi96ELb1EEEEEEEEEvNT_6ParamsE --------------------------
	.section	.text._ZN7cutlass13device_kernelIN5flash19enable_sm80_to_sm89INS1_16FlashAttnBwdSm80INS1_25CollectiveMainloopBwdSm80ILi2ELi1EN4cute5tupleIJNS5_1CILi64EEENS7_ILi96EEENS7_ILi128EEEEEENS_6half_tEfNS_4arch4Sm80ELb1ELb0ELb0ELb1ELb1ELb0ELb0ELb0ELi2ELi2ELi2ELi2ELb1EEENS1_24CollectiveEpilogueBwdGQAISB_fSE_Li256ELb1ELb1EEENS1_25SingleTileBwdLPTSchedulerILb1ELi96ELb1EEEEEEEEEvNT_6ParamsE,"ax",@progbits
	.align	128
.text._ZN7cutlass13device_kernelIN5flash19enable_sm80_to_sm89INS1_16FlashAttnBwdSm80INS1_25CollectiveMainloopBwdSm80ILi2ELi1EN4cute5tupleIJNS5_1CILi64EEENS7_ILi96EEENS7_ILi128EEEEEENS_6half_tEfNS_4arch4Sm80ELb1ELb0ELb0ELb1ELb1ELb0ELb0ELb0ELi2ELi2ELi2ELi2ELb1EEENS1_24CollectiveEpilogueBwdGQAISB_fSE_Li256ELb1ELb1EEENS1_25SingleTileBwdLPTSchedulerILb1ELi96ELb1EEEEEEEEEvNT_6ParamsE:
        .type           _ZN7cutlass13device_kernelIN5flash19enable_sm80_to_sm89INS1_16FlashAttnBwdSm80INS1_25CollectiveMainloopBwdSm80ILi2ELi1EN4cute5tupleIJNS5_1CILi64EEENS7_ILi96EEENS7_ILi128EEEEEENS_6half_tEfNS_4arch4Sm80ELb1ELb0ELb0ELb1ELb1ELb0ELb0ELb0ELi2ELi2ELi2ELi2ELb1EEENS1_24CollectiveEpilogueBwdGQAISB_fSE_Li256ELb1ELb1EEENS1_25SingleTileBwdLPTSchedulerILb1ELi96ELb1EEEEEEEEEvNT_6ParamsE,@function
        .size           _ZN7cutlass13device_kernelIN5flash19enable_sm80_to_sm89INS1_16FlashAttnBwdSm80INS1_25CollectiveMainloopBwdSm80ILi2ELi1EN4cute5tupleIJNS5_1CILi64EEENS7_ILi96EEENS7_ILi128EEEEEENS_6half_tEfNS_4arch4Sm80ELb1ELb0ELb0ELb1ELb1ELb0ELb0ELb0ELi2ELi2ELi2ELi2ELb1EEENS1_24CollectiveEpilogueBwdGQAISB_fSE_Li256ELb1ELb1EEENS1_25SingleTileBwdLPTSchedulerILb1ELi96ELb1EEEEEEEEEvNT_6ParamsE,(.L_x_131 - _ZN7cutlass13device_kernelIN5flash19enable_sm80_to_sm89INS1_16FlashAttnBwdSm80INS1_25CollectiveMainloopBwdSm80ILi2ELi1EN4cute5tupleIJNS5_1CILi64EEENS7_ILi96EEENS7_ILi128EEEEEENS_6half_tEfNS_4arch4Sm80ELb1ELb0ELb0ELb1ELb1ELb0ELb0ELb0ELi2ELi2ELi2ELi2ELb1EEENS1_24CollectiveEpilogueBwdGQAISB_fSE_Li256ELb1ELb1EEENS1_25SingleTileBwdLPTSchedulerILb1ELi96ELb1EEEEEEEEEvNT_6ParamsE)
        .other          _ZN7cutlass13device_kernelIN5flash19enable_sm80_to_sm89INS1_16FlashAttnBwdSm80INS1_25CollectiveMainloopBwdSm80ILi2ELi1EN4cute5tupleIJNS5_1CILi64EEENS7_ILi96EEENS7_ILi128EEEEEENS_6half_tEfNS_4arch4Sm80ELb1ELb0ELb0ELb1ELb1ELb0ELb0ELb0ELi2ELi2ELi2ELi2ELb1EEENS1_24CollectiveEpilogueBwdGQAISB_fSE_Li256ELb1ELb1EEENS1_25SingleTileBwdLPTSchedulerILb1ELi96ELb1EEEEEEEEEvNT_6ParamsE,@"STO_CUDA_ENTRY STV_DEFAULT"
_ZN7cutlass13device_kernelIN5flash19enable_sm80_to_sm89INS1_16FlashAttnBwdSm80INS1_25CollectiveMainloopBwdSm80ILi2ELi1EN4cute5tupleIJNS5_1CILi64EEENS7_ILi96EEENS7_ILi128EEEEEENS_6half_tEfNS_4arch4Sm80ELb1ELb0ELb0ELb1ELb1ELb0ELb0ELb0ELi2ELi2ELi2ELi2ELb1EEENS1_24CollectiveEpilogueBwdGQAISB_fSE_Li256ELb1ELb1EEENS1_25SingleTileBwdLPTSchedulerILb1ELi96ELb1EEEEEEEEEvNT_6ParamsE:
[----:B------:R-:W-:Y:S01]  /*0000*/  LDC R1, c[0x0][0x37c] ;  /* 0x0000df00ff017b82 */ /* 0x000fe20000000800 */
[----:B------:R-:W-:Y:S05]  /*0010*/  EXIT ;  /* 0x000000000000794d */ /* 0x000fea0003800000 */
.L_x_38:
        /* <DEDUP_REMOVED lines=14> */
.L_x_131:


//--------------------- .text._ZN7cutlass13device_kernelIN5flash19enable_sm80_to_sm89INS1_16FlashAttnBwdSm80INS1_25CollectiveMainloopBwdSm80ILi2ELi2EN4cute5tupleIJNS5_1CILi64EEENS7_ILi128EEES9_EEENS_6half_tEfNS_4arch4Sm80ELb0ELb0ELb0ELb0ELb0ELb0ELb0ELb0ELi2ELi2ELi2ELi2ELb0EEENS1_21CollectiveEpilogueBwdISA_SB_SD_Li256ELb0ELb0ELi4EEENS1_19SingleTileSchedulerILb0ELb0ELb0ELi128EEEEEEEEEvNT_6ParamsE --------------------------
	.section	.text._ZN7cutlass13device_kernelIN5flash19enable_sm80_to_sm89INS1_16FlashAttnBwdSm80INS1_25CollectiveMainloopBwdSm80ILi2ELi2EN4cute5tupleIJNS5_1CILi64EEENS7_ILi128EEES9_EEENS_6half_tEfNS_4arch4Sm80ELb0ELb0ELb0ELb0ELb0ELb0ELb0ELb0ELi2ELi2ELi2ELi2ELb0EEENS1_21CollectiveEpilogueBwdISA_SB_SD_Li256ELb0ELb0ELi4EEENS1_19SingleTileSchedulerILb0ELb0ELb0ELi128EEEEEEEEEvNT_6ParamsE,"ax",@progbits
	.align	128
.text._ZN7cutlass13device_kernelIN5flash19enable_sm80_to_sm89INS1_16FlashAttnBwdSm80INS1_25CollectiveMainloopBwdSm80ILi2ELi2EN4cute5tupleIJNS5_1CILi64EEENS7_ILi128EEES9_EEENS_6half_tEfNS_4arch4Sm80ELb0ELb0ELb0ELb0ELb0ELb0ELb0ELb0ELi2ELi2ELi2ELi2ELb0EEENS1_21CollectiveEpilogueBwdISA_SB_SD_Li256ELb0ELb0ELi4EEENS1_19SingleTileSchedulerILb0ELb0ELb0ELi128EEEEEEEEEvNT_6ParamsE:
        .type           _ZN7cutlass13device_kernelIN5flash19enable_sm80_to_sm89INS1_16FlashAttnBwdSm80INS1_25CollectiveMainloopBwdSm80ILi2ELi2EN4cute5tupleIJNS5_1CILi64EEENS7_ILi128EEES9_EEENS_6half_tEfNS_4arch4Sm80ELb0ELb0ELb0ELb0ELb0ELb0ELb0ELb0ELi2ELi2ELi2ELi2ELb0EEENS1_21CollectiveEpilogueBwdISA_SB_SD_Li256ELb0ELb0ELi4EEENS1_19SingleTileSchedulerILb0ELb0ELb0ELi128EEEEEEEEEvNT_6ParamsE,@function
        .size           _ZN7cutlass13device_kernelIN5flash19enable_sm80_to_sm89INS1_16FlashAttnBwdSm80INS1_25CollectiveMainloopBwdSm80ILi2ELi2EN4cute5tupleIJNS5_1CILi64EEENS7_ILi128EEES9_EEENS_6half_tEfNS_4arch4Sm80ELb0ELb0ELb0ELb0ELb0ELb0ELb0ELb0ELi2ELi2ELi2ELi2ELb0EEENS1_21CollectiveEpilogueBwdISA_SB_SD_Li256ELb0ELb0ELi4EEENS1_19SingleTileSchedulerILb0ELb0ELb0ELi128EEEEEEEEEvNT_6ParamsE,(.L_x_132 - _ZN7cutlass13device_kernelIN5flash19enable_sm80_to_sm89INS1_16FlashAttnBwdSm80INS1_25CollectiveMainloopBwdSm80ILi2ELi2EN4cute5tupleIJNS5_1CILi64EEENS7_ILi128EEES9_EEENS_6half_tEfNS_4arch4Sm80ELb0ELb0ELb0ELb0ELb0ELb0ELb0ELb0ELi2ELi2ELi2ELi2ELb0EEENS1_21CollectiveEpilogueBwdISA_SB_SD_Li256ELb0ELb0ELi4EEENS1_19SingleTileSchedulerILb0ELb0ELb0ELi128EEEEEEEEEvNT_6ParamsE)
        .other          _ZN7cutlass13device_kernelIN5flash19enable_sm80_to_sm89INS1_16FlashAttnBwdSm80INS1_25CollectiveMainloopBwdSm80ILi2ELi2EN4cute5tupleIJNS5_1CILi64EEENS7_ILi128EEES9_EEENS_6half_tEfNS_4arch4Sm80ELb0ELb0ELb0ELb0ELb0ELb0ELb0ELb0ELi2ELi2ELi2ELi2ELb0EEENS1_21CollectiveEpilogueBwdISA_SB_SD_Li256ELb0ELb0ELi4EEENS1_19SingleTileSchedulerILb0ELb0ELb0ELi128EEEEEEEEEvNT_6ParamsE,@"STO_CUDA_ENTRY STV_DEFAULT"
_ZN7cutlass13device_kernelIN5flash19enable_sm80_to_sm89INS1_16FlashAttnBwdSm80INS1_25CollectiveMainloopBwdSm80ILi2ELi2EN4cute5tupleIJNS5_1CILi64EEENS7_ILi128EEES9_EEENS_6half_tEfNS_4arch4Sm80ELb0ELb0ELb0ELb0ELb0ELb0ELb0ELb0ELi2ELi2ELi2ELi2ELb0EEENS1_21CollectiveEpilogueBwdISA_SB_SD_Li256ELb0ELb0ELi4EEENS1_19SingleTileSchedulerILb0ELb0ELb0ELi128EEEEEEEEEvNT_6ParamsE:
[----:B------:R-:W-:Y:S01]  /*0000*/  LDC R1, c[0x0][0x37c] ;  /* 0x0000df00ff017b82 */ /* 0x000fe20000000800 */
[----:B------:R-:W-:Y:S05]  /*0010*/  EXIT ;  /* 0x000000000000794d */ /* 0x000fea0003800000 */
.L_x_39:
        /* <DEDUP_REMOVED lines=14> */
.L_x_132:


//--------------------- .text._ZN7cutlass13device_kernelIN5flash19enable_sm80_to_sm89INS1_16FlashAttnBwdSm80INS1_25CollectiveMainloopBwdSm80ILi2ELi2EN4cute5tupleIJNS5_1CILi64EEENS7_ILi128EEES9_EEENS_6half_tEfNS_4arch4Sm80ELb0ELb0ELb0ELb0ELb1ELb0ELb0ELb0ELi2ELi2ELi2ELi2ELb0EEENS1_21CollectiveEpilogueBwdISA_SB_SD_Li256ELb0ELb0ELi4EEENS1_19SingleTileSchedulerILb0ELb0ELb0ELi128EEEEEEEEEvNT_6ParamsE --------------------------
	.section	.text._ZN7cutlass13device_kernelIN5flash19enable_sm80_to_sm89INS1_16FlashAttnBwdSm80INS1_25CollectiveMainloopBwdSm80ILi2ELi2EN4cute5tupleIJNS5_1CILi64EEENS7_ILi128EEES9_EEENS_6half_tEfNS_4arch4Sm80ELb0ELb0ELb0ELb0ELb1ELb0ELb0ELb0ELi2ELi2ELi2ELi2ELb0EEENS1_21CollectiveEpilogueBwdISA_SB_SD_Li256ELb0ELb0ELi4EEENS1_19SingleTileSchedulerILb0ELb0ELb0ELi128EEEEEEEEEvNT_6ParamsE,"ax",@progbits
	.align	128
.text._ZN7cutlass13device_kernelIN5flash19enable_sm80_to_sm89INS1_16FlashAttnBwdSm80INS1_25CollectiveMainloopBwdSm80ILi2ELi2EN4cute5tupleIJNS5_1CILi64EEENS7_ILi128EEES9_EEENS_6half_tEfNS_4arch4Sm80ELb0ELb0ELb0ELb0ELb1ELb0ELb0ELb0ELi2ELi2ELi2ELi2ELb0EEENS1_21CollectiveEpilogueBwdISA_SB_SD_Li256ELb0ELb0ELi4EEENS1_19SingleTileSchedulerILb0ELb0ELb0ELi128EEEEEEEEEvNT_6ParamsE:
        .type           _ZN7cutlass13device_kernelIN5flash19enable_sm80_to_sm89INS1_16FlashAttnBwdSm80INS1_25CollectiveMainloopBwdSm80ILi2ELi2EN4cute5tupleIJNS5_1CILi64EEENS7_ILi128EEES9_EEENS_6half_tEfNS_4arch4Sm80ELb0ELb0ELb0ELb0ELb1ELb0ELb0ELb0ELi2ELi2ELi2ELi2ELb0EEENS1_21CollectiveEpilogueBwdISA_SB_SD_Li256ELb0ELb0ELi4EEENS1_19SingleTileSchedulerILb0ELb0ELb0ELi128EEEEEEEEEvNT_6ParamsE,@function
        .size           _ZN7cutlass13device_kernelIN5flash19enable_sm80_to_sm89INS1_16FlashAttnBwdSm80INS1_25CollectiveMainloopBwdSm80ILi2ELi2EN4cute5tupleIJNS5_1CILi64EEENS7_ILi128EEES9_EEENS_6half_tEfNS_4arch4Sm80ELb0ELb0ELb0ELb0ELb1ELb0ELb0ELb0ELi2ELi2ELi2ELi2ELb0EEENS1_21CollectiveEpilogueBwdISA_SB_SD_Li256ELb0ELb0ELi4EEENS1_19SingleTileSchedulerILb0ELb0ELb0ELi128EEEEEEEEEvNT_6ParamsE,(.L_x_133 - _ZN7cutlass13device_kernelIN5flash19enable_sm80_to_sm89INS1_16FlashAttnBwdSm80INS1_25CollectiveMainloopBwdSm80ILi2ELi2EN4cute5tupleIJNS5_1CILi64EEENS7_ILi128EEES9_EEENS_6half_tEfNS_4arch4Sm80ELb0ELb0ELb0ELb0ELb1ELb0ELb0ELb0ELi2ELi2ELi2ELi2ELb0EEENS1_21CollectiveEpilogueBwdISA_SB_SD_Li256ELb0ELb0ELi4EEENS1_19SingleTileSchedulerILb0ELb0ELb0ELi128EEEEEEEEEvNT_6ParamsE)
        .other          _ZN7cutlass13device_kernelIN5flash19enable_sm80_to_sm89INS1_16FlashAttnBwdSm80INS1_25CollectiveMainloopBwdSm80ILi2ELi2EN4cute5tupleIJNS5_1CILi64EEENS7_ILi128EEES9_EEENS_6half_tEfNS_4arch4Sm80ELb0ELb0ELb0ELb0ELb1ELb0ELb0ELb0ELi2ELi2ELi2ELi2ELb0EEENS1_21CollectiveEpilogueBwdISA_SB_SD_Li256ELb0ELb0ELi4EEENS1_19SingleTileSchedulerILb0ELb0ELb0ELi128EEEEEEEEEvNT_6ParamsE,@"STO_CUDA_ENTRY STV_DEFAULT"
_ZN7cutlass13device_kernelIN5flash19enable_sm80_to_sm89INS1_16FlashAttnBwdSm80INS1_25CollectiveMainloopBwdSm80ILi2ELi2EN4cute5tupleIJNS5_1CILi64EEENS7_ILi128EEES9_EEENS_6half_tEfNS_4arch4Sm80ELb0ELb0ELb0ELb0ELb1ELb0ELb0ELb0ELi2ELi2ELi2ELi2ELb0EEENS1_21CollectiveEpilogueBwdISA_SB_SD_Li256ELb0ELb0ELi4EEENS1_19SingleTileSchedulerILb0ELb0ELb0ELi128EEEEEEEEEvNT_6ParamsE:
[----:B------:R-:W-:Y:S01]  /*0000*/  LDC R1, c[0x0][0x37c] ;  /* 0x0000df00ff017b82 */ /* 0x000fe20000000800 */
[----:B------:R-:W-:Y:S05]  /*0010*/  EXIT ;  /* 0x000000000000794d */ /* 0x000fea0003800000 */
.L_x_40:
        /* <DEDUP_REMOVED lines=14> */
.L_x_133:


//--------------------- .text._ZN7cutlass13device_kernelIN5flash19enable_sm80_to_sm89INS1_16FlashAttnBwdSm80INS1_25CollectiveMainloopBwdSm80ILi2ELi2EN4cute5tupleIJNS5_1CILi64EEENS7_ILi128EEES9_EEENS_6half_tEfNS_4arch4Sm80ELb0ELb0ELb0ELb0ELb0ELb0ELb0ELb0ELi2ELi2ELi2ELi2ELb0EEENS1_24CollectiveEpilogueBwdGQAISA_fSD_Li256ELb0ELb0EEENS1_19SingleTileSchedulerILb0ELb0ELb0ELi128EEEEEEEEEvNT_6ParamsE --------------------------
	.section	.text._ZN7cutlass13device_kernelIN5flash19enable_sm80_to_sm89INS1_16FlashAttnBwdSm80INS1_25CollectiveMainloopBwdSm80ILi2ELi2EN4cute5tupleIJNS5_1CILi64EEENS7_ILi128EEES9_EEENS_6half_tEfNS_4arch4Sm80ELb0ELb0ELb0ELb0ELb0ELb0ELb0ELb0ELi2ELi2ELi2ELi2ELb0EEENS1_24CollectiveEpilogueBwdGQAISA_fSD_Li256ELb0ELb0EEENS1_19SingleTileSchedulerILb0ELb0ELb0ELi128EEEEEEEEEvNT_6ParamsE,"ax",@progbits
	.align	128
.text._ZN7cutlass13device_kernelIN5flash19enable_sm80_to_sm89INS1_16FlashAttnBwdSm80INS1_25CollectiveMainloopBwdSm80ILi2ELi2EN4cute5tupleIJNS5_1CILi64EEENS7_ILi128EEES9_EEENS_6half_tEfNS_4arch4Sm80ELb0ELb0ELb0ELb0ELb0ELb0ELb0ELb0ELi2ELi2ELi2ELi2ELb0EEENS1_24CollectiveEpilogueBwdGQAISA_fSD_Li256ELb0ELb0EEENS1_19SingleTileSchedulerILb0ELb0ELb0ELi128EEEEEEEEEvNT_6ParamsE:
        .type           _ZN7cutlass13device_kernelIN5flash19enable_sm80_to_sm89INS1_16FlashAttnBwdSm80INS1_25CollectiveMainloopBwdSm80ILi2ELi2EN4cute5tupleIJNS5_1CILi64EEENS7_ILi128EEES9_EEENS_6half_tEfNS_4arch4Sm80ELb0ELb0ELb0ELb0ELb0ELb0ELb0ELb0ELi2ELi2ELi2ELi2ELb0EEENS1_24CollectiveEpilogueBwdGQAISA_fSD_Li256ELb0ELb0EEENS1_19SingleTileSchedulerILb0ELb0ELb0ELi128EEEEEEEEEvNT_6ParamsE,@function
        .size           _ZN7cutlass13device_kernelIN5flash19enable_sm80_to_sm89INS1_16FlashAttnBwdSm80INS1_25CollectiveMainloopBwdSm80ILi2ELi2EN4cute5tupleIJNS5_1CILi64EEENS7_ILi128EEES9_EEENS_6half_tEfNS_4arch4Sm80ELb0ELb0ELb0ELb0ELb0ELb0ELb0ELb0ELi2ELi2ELi2ELi2ELb0EEENS1_24CollectiveEpilogueBwdGQAISA_fSD_Li256ELb0ELb0EEENS1_19SingleTileSchedulerILb0ELb0ELb0ELi128EEEEEEEEEvNT_6ParamsE,(.L_x_134 - _ZN7cutlass13device_kernelIN5flash19enable_sm80_to_sm89INS1_16FlashAttnBwdSm80INS1_25CollectiveMainloopBwdSm80ILi2ELi2EN4cute5tupleIJNS5_1CILi64EEENS7_ILi128EEES9_EEENS_6half_tEfNS_4arch4Sm80ELb0ELb0ELb0ELb0ELb0ELb0ELb0ELb0ELi2ELi2ELi2ELi2ELb0EEENS1_24CollectiveEpilogueBwdGQAISA_fSD_Li256ELb0ELb0EEENS1_19SingleTileSchedulerILb0ELb0ELb0ELi128EEEEEEEEEvNT_6ParamsE)
        .other          _ZN7cutlass13device_kernelIN5flash19enable_sm80_to_sm89INS1_16FlashAttnBwdSm80INS1_25CollectiveMainloopBwdSm80ILi2ELi2EN4cute5tupleIJNS5_1CILi64EEENS7_ILi128EEES9_EEENS_6half_tEfNS_4arch4Sm80ELb0ELb0ELb0ELb0ELb0ELb0ELb0ELb0ELi2ELi2ELi2ELi2ELb0EEENS1_24CollectiveEpilogueBwdGQAISA_fSD_Li256ELb0ELb0EEENS1_19SingleTileSchedulerILb0ELb0ELb0ELi128EEEEEEEEEvNT_6ParamsE,@"STO_CUDA_ENTRY STV_DEFAULT"
_ZN7cutlass13device_kernelIN5flash19enable_sm80_to_sm89INS1_16FlashAttnBwdSm80INS1_25CollectiveMainloopBwdSm80ILi2ELi2EN4cute5tupleIJNS5_1CILi64EEENS7_ILi128EEES9_EEENS_6half_tEfNS_4arch4Sm80ELb0ELb0ELb0ELb0ELb0ELb0ELb0ELb0ELi2ELi2ELi2ELi2ELb0EEENS1_24CollectiveEpilogueBwdGQAISA_fSD_Li256ELb0ELb0EEENS1_19SingleTileSchedulerILb0ELb0ELb0ELi128EEEEEEEEEvNT_6ParamsE:
[----:B------:R-:W-:Y:S01]  /*0000*/  LDC R1, c[0x0][0x37c] ;  /* 0x0000df00ff017b82 */ /* 0x000fe20000000800 */
[----:B------:R-:W-:Y:S05]  /*0010*/  EXIT ;  /* 0x000000000000794d */ /* 0x000fea0003800000 */
.L_x_41:
        /* <DEDUP_REMOVED lines=14> */
.L_x_134:


//--------------------- .text._ZN7cutlass13device_kernelIN5flash19enable_sm80_to_sm89INS1_16FlashAttnBwdSm80INS1_25CollectiveMainloopBwdSm80ILi2ELi2EN4cute5tupleIJNS5_1CILi64EEENS7_ILi128EEES9_EEENS_6half_tEfNS_4arch4Sm80ELb0ELb0ELb0ELb0ELb1ELb0ELb0ELb0ELi2ELi2ELi2ELi2ELb0EEENS1_24CollectiveEpilogueBwdGQAISA_fSD_Li256ELb0ELb1EEENS1_19SingleTileSchedulerILb0ELb0ELb0ELi128EEEEEEEEEvNT_6ParamsE --------------------------
	.section	.text._ZN7cutlass13device_kernelIN5flash19enable_sm80_to_sm89INS1_16FlashAttnBwdSm80INS1_25CollectiveMainloopBwdSm80ILi2ELi2EN4cute5tupleIJNS5_1CILi64EEENS7_ILi128EEES9_EEENS_6half_tEfNS_4arch4Sm80ELb0ELb0ELb0ELb0ELb1ELb0ELb0ELb0ELi2ELi2ELi2ELi2ELb0EEENS1_24CollectiveEpilogueBwdGQAISA_fSD_Li256ELb0ELb1EEENS1_19SingleTileSchedulerILb0ELb0ELb0ELi128EEEEEEEEEvNT_6ParamsE,"ax",@progbits
	.align	128
.text._ZN7cutlass13device_kernelIN5flash19enable_sm80_to_sm89INS1_16FlashAttnBwdSm80INS1_25CollectiveMainloopBwdSm80ILi2ELi2EN4cute5tupleIJNS5_1CILi64EEENS7_ILi128EEES9_EEENS_6half_tEfNS_4arch4Sm80ELb0ELb0ELb0ELb0ELb1ELb0ELb0ELb0ELi2ELi2ELi2ELi2ELb0EEENS1_24CollectiveEpilogueBwdGQAISA_fSD_Li256ELb0ELb1EEENS1_19SingleTileSchedulerILb0ELb0ELb0ELi128EEEEEEEEEvNT_6ParamsE:
        .type           _ZN7cutlass13device_kernelIN5flash19enable_sm80_to_sm89INS1_16FlashAttnBwdSm80INS1_25CollectiveMainloopBwdSm80ILi2ELi2EN4cute5tupleIJNS5_1CILi64EEENS7_ILi128EEES9_EEENS_6half_tEfNS_4arch4Sm80ELb0ELb0ELb0ELb0ELb1ELb0ELb0ELb0ELi2ELi2ELi2ELi2ELb0EEENS1_24CollectiveEpilogueBwdGQAISA_fSD_Li256ELb0ELb1EEENS1_19SingleTileSchedulerILb0ELb0ELb0ELi128EEEEEEEEEvNT_6ParamsE,@function
        .size           _ZN7cutlass13device_kernelIN5flash19enable_sm80_to_sm89INS1_16FlashAttnBwdSm80INS1_25CollectiveMainloopBwdSm80ILi2ELi2EN4cute5tupleIJNS5_1CILi64EEENS7_ILi128EEES9_EEENS_6half_tEfNS_4arch4Sm80ELb0ELb0ELb0ELb0ELb1ELb0ELb0ELb0ELi2ELi2ELi2ELi2ELb0EEENS1_24CollectiveEpilogueBwdGQAISA_fSD_Li256ELb0ELb1EEENS1_19SingleTileSchedulerILb0ELb0ELb0ELi128EEEEEEEEEvNT_6ParamsE,(.L_x_135 - _ZN7cutlass13device_kernelIN5flash19enable_sm80_to_sm89INS1_16FlashAttnBwdSm80INS1_25CollectiveMainloopBwdSm80ILi2ELi2EN4cute5tupleIJNS5_1CILi64EEENS7_ILi128EEES9_EEENS_6half_tEfNS_4arch4Sm80ELb0ELb0ELb0ELb0ELb1ELb0ELb0ELb0ELi2ELi2ELi2ELi2ELb0EEENS1_24CollectiveEpilogueBwdGQAISA_fSD_Li256ELb0ELb1EEENS1_19SingleTileSchedulerILb0ELb0ELb0ELi128EEEEEEEEEvNT_6ParamsE)
        .other          _ZN7cutlass13device_kernelIN5flash19enable_sm80_to_sm89INS1_16FlashAttnBwdSm80INS1_25CollectiveMainloopBwdSm80ILi2ELi2EN4cute5tupleIJNS5_1CILi64EEENS7_ILi128EEES9_EEENS_6half_tEfNS_4arch4Sm80ELb0ELb0ELb0ELb0ELb1ELb0ELb0ELb0ELi2ELi2ELi2ELi2ELb0EEENS1_24CollectiveEpilogueBwdGQAISA_fSD_Li256ELb0ELb1EEENS1_19SingleTileSchedulerILb0ELb0ELb0ELi128EEEEEEEEEvNT_6ParamsE,@"STO_CUDA_ENTRY STV_DEFAULT"
_ZN7cutlass13device_kernelIN5flash19enable_sm80_to_sm89INS1_16FlashAttnBwdSm80INS1_25CollectiveMainloopBwdSm80ILi2ELi2EN4cute5tupleIJNS5_1CILi64EEENS7_ILi128EEES9_EEENS_6half_tEfNS_4arch4Sm80ELb0ELb0ELb0ELb0ELb1ELb0ELb0ELb0ELi2ELi2ELi2ELi2ELb0EEENS1_24CollectiveEpilogueBwdGQAISA_fSD_Li256ELb0ELb1EEENS1_19SingleTileSchedulerILb0ELb0ELb0ELi128EEEEEEEEEvNT_6ParamsE:
[----:B------:R-:W-:Y:S01]  /*0000*/  LDC R1, c[0x0][0x37c] ;  /* 0x0000df00ff017b82 */ /* 0x000fe20000000800 */
[----:B------:R-:W-:Y:S05]  /*0010*/  EXIT ;  /* 0x000000000000794d */ /* 0x000fea0003800000 */
.L_x_42:
        /* <DEDUP_REMOVED lines=14> */
.L_x_135:


//--------------------- .text._ZN7cutlass13device_kernelIN5flash19enable_sm80_to_sm89INS1_16FlashAttnBwdSm80INS1_25CollectiveMainloopBwdSm80ILi2ELi2EN4cute5tupleIJNS5_1CILi64EEENS7_ILi128EEES9_EEENS_6half_tEfNS_4arch4Sm80ELb0ELb0ELb0ELb1ELb0ELb0ELb0ELb0ELi2ELi2ELi2ELi2ELb0EEENS1_21CollectiveEpilogueBwdISA_SB_SD_Li256ELb1ELb0ELi4EEENS1_19SingleTileSchedulerILb1ELb0ELb0ELi128EEEEEEEEEvNT_6ParamsE --------------------------
	.section	.text._ZN7cutlass13device_kernelIN5flash19enable_sm80_to_sm89INS1_16FlashAttnBwdSm80INS1_25CollectiveMainloopBwdSm80ILi2ELi2EN4cute5tupleIJNS5_1CILi64EEENS7_ILi128EEES9_EEENS_6half_tEfNS_4arch4Sm80ELb0ELb0ELb0ELb1ELb0ELb0ELb0ELb0ELi2ELi2ELi2ELi2ELb0EEENS1_21CollectiveEpilogueBwdISA_SB_SD_Li256ELb1ELb0ELi4EEENS1_19SingleTileSchedulerILb1ELb0ELb0ELi128EEEEEEEEEvNT_6ParamsE,"ax",@progbits
	.align	128
.text._ZN7cutlass13device_kernelIN5flash19enable_sm80_to_sm89INS1_16FlashAttnBwdSm80INS1_25CollectiveMainloopBwdSm80ILi2ELi2EN4cute5tupleIJNS5_1CILi64EEENS7_ILi128EEES9_EEENS_6half_tEfNS_4arch4Sm80ELb0ELb0ELb0ELb1ELb0ELb0ELb0ELb0ELi2ELi2ELi2ELi2ELb0EEENS1_21CollectiveEpilogueBwdISA_SB_SD_Li256ELb1ELb0ELi4EEENS1_19SingleTileSchedulerILb1ELb0ELb0ELi128EEEEEEEEEvNT_6ParamsE:
        .type           _ZN7cutlass13device_kernelIN5flash19enable_sm80_to_sm89INS1_16FlashAttnBwdSm80INS1_25CollectiveMainloopBwdSm80ILi2ELi2EN4cute5tupleIJNS5_1CILi64EEENS7_ILi128EEES9_EEENS_6half_tEfNS_4arch4Sm80ELb0ELb0ELb0ELb1ELb0ELb0ELb0ELb0ELi2ELi2ELi2ELi2ELb0EEENS1_21CollectiveEpilogueBwdISA_SB_SD_Li256ELb1ELb0ELi4EEENS1_19SingleTileSchedulerILb1ELb0ELb0ELi128EEEEEEEEEvNT_6ParamsE,@function
        .size           _ZN7cutlass13device_kernelIN5flash19enable_sm80_to_sm89INS1_16FlashAttnBwdSm80INS1_25CollectiveMainloopBwdSm80ILi2ELi2EN4cute5tupleIJNS5_1CILi64EEENS7_ILi128EEES9_EEENS_6half_tEfNS_4arch4Sm80ELb0ELb0ELb0ELb1ELb0ELb0ELb0ELb0ELi2ELi2ELi2ELi2ELb0EEENS1_21CollectiveEpilogueBwdISA_SB_SD_Li256ELb1ELb0ELi4EEENS1_19SingleTileSchedulerILb1ELb0ELb0ELi128EEEEEEEEEvNT_6ParamsE,(.L_x_136 - _ZN7cutlass13device_kernelIN5flash19enable_sm80_to_sm89INS1_16FlashAttnBwdSm80INS1_25CollectiveMainloopBwdSm80ILi2ELi2EN4cute5tupleIJNS5_1CILi64EEENS7_ILi128EEES9_EEENS_6half_tEfNS_4arch4Sm80ELb0ELb0ELb0ELb1ELb0ELb0ELb0ELb0ELi2ELi2ELi2ELi2ELb0EEENS1_21CollectiveEpilogueBwdISA_SB_SD_Li256ELb1ELb0ELi4EEENS1_19SingleTileSchedulerILb1ELb0ELb0ELi128EEEEEEEEEvNT_6ParamsE)
        .other          _ZN7cutlass13device_kernelIN5flash19enable_sm80_to_sm89INS1_16FlashAttnBwdSm80INS1_25CollectiveMainloopBwdSm80ILi2ELi2EN4cute5tupleIJNS5_1CILi64EEENS7_ILi128EEES9_EEENS_6half_tEfNS_4arch4Sm80ELb0ELb0ELb0ELb1ELb0ELb0ELb0ELb0ELi2ELi2ELi2ELi2ELb0EEENS1_21CollectiveEpilogueBwdISA_SB_SD_Li256ELb1ELb0ELi4EEENS1_19SingleTileSchedulerILb1ELb0ELb0ELi128EEEEEEEEEvNT_6ParamsE,@"STO_CUDA_ENTRY STV_DEFAULT"
_ZN7cutlass13device_kernelIN5flash19enable_sm80_to_sm89INS1_16FlashAttnBwdSm80INS1_25CollectiveMainloopBwdSm80ILi2ELi2EN4cute5tupleIJNS5_1CILi64EEENS7_ILi128EEES9_EEENS_6half_tEfNS_4arch4Sm80ELb0ELb0ELb0ELb1ELb0ELb0ELb0ELb0ELi2ELi2ELi2ELi2ELb0EEENS1_21CollectiveEpilogueBwdISA_SB_SD_Li256ELb1ELb0ELi4EEENS1_19SingleTileSchedulerILb1ELb0ELb0ELi128EEEEEEEEEvNT_6ParamsE:
[----:B------:R-:W-:Y:S01]  /*0000*/  LDC R1, c[0x0][0x37c] ;  /* 0x0000df00ff017b82 */ /* 0x000fe20000000800 */
[----:B------:R-:W-:Y:S05]  /*0010*/  EXIT ;  /* 0x000000000000794d */ /* 0x000fea0003800000 */
.L_x_43:
        /* <DEDUP_REMOVED lines=14> */
.L_x_136:


//--------------------- .text._ZN7cutlass13device_kernelIN5flash19enable_sm80_to_sm89INS1_16FlashAttnBwdSm80INS1_25CollectiveMainloopBwdSm80ILi2ELi2EN4cute5tupleIJNS5_1CILi64EEENS7_ILi128EEES9_EEENS_6half_tEfNS_4arch4Sm80ELb0ELb0ELb0ELb1ELb1ELb0ELb0ELb0ELi2ELi2ELi2ELi2ELb0EEENS1_21CollectiveEpilogueBwdISA_SB_SD_Li256ELb1ELb0ELi4EEENS1_19SingleTileSchedulerILb1ELb0ELb0ELi128EEEEEEEEEvNT_6ParamsE --------------------------
	.section	.text._ZN7cutlass13device_kernelIN5flash19enable_sm80_to_sm89INS1_16FlashAttnBwdSm80INS1_25CollectiveMainloopBwdSm80ILi2ELi2EN4cute5tupleIJNS5_1CILi64EEENS7_ILi128EEES9_EEENS_6half_tEfNS_4arch4Sm80ELb0ELb0ELb0ELb1ELb1ELb0ELb0ELb0ELi2ELi2ELi2ELi2ELb0EEENS1_21CollectiveEpilogueBwdISA_SB_SD_Li256ELb1ELb0ELi4EEENS1_19SingleTileSchedulerILb1ELb0ELb0ELi128EEEEEEEEEvNT_6ParamsE,"ax",@progbits
	.align	128
.text._ZN7cutlass13device_kernelIN5flash19enable_sm80_to_sm89INS1_16FlashAttnBwdSm80INS1_25CollectiveMainloopBwdSm80ILi2ELi2EN4cute5tupleIJNS5_1CILi64EEENS7_ILi128EEES9_EEENS_6half_tEfNS_4arch4Sm80ELb0ELb0ELb0ELb1ELb1ELb0ELb0ELb0ELi2ELi2ELi2ELi2ELb0EEENS1_21CollectiveEpilogueBwdISA_SB_SD_Li256ELb1ELb0ELi4EEENS1_19SingleTileSchedulerILb1ELb0ELb0ELi128EEEEEEEEEvNT_6ParamsE:
        .type           _ZN7cutlass13device_kernelIN5flash19enable_sm80_to_sm89INS1_16FlashAttnBwdSm80INS1_25CollectiveMainloopBwdSm80ILi2ELi2EN4cute5tupleIJNS5_1CILi64EEENS7_ILi128EEES9_EEENS_6half_tEfNS_4arch4Sm80ELb0ELb0ELb0ELb1ELb1ELb0ELb0ELb0ELi2ELi2ELi2ELi2ELb0EEENS1_21CollectiveEpilogueBwdISA_SB_SD_Li256ELb1ELb0ELi4EEENS1_19SingleTileSchedulerILb1ELb0ELb0ELi128EEEEEEEEEvNT_6ParamsE,@function
        .size           _ZN7cutlass13device_kernelIN5flash19enable_sm80_to_sm89INS1_16FlashAttnBwdSm80INS1_25CollectiveMainloopBwdSm80ILi2ELi2EN4cute5tupleIJNS5_1CILi64EEENS7_ILi128EEES9_EEENS_6half_tEfNS_4arch4Sm80ELb0ELb0ELb0ELb1ELb1ELb0ELb0ELb0ELi2ELi2ELi2ELi2ELb0EEENS1_21CollectiveEpilogueBwdISA_SB_SD_Li256ELb1ELb0ELi4EEENS1_19SingleTileSchedulerILb1ELb0ELb0ELi128EEEEEEEEEvNT_6ParamsE,(.L_x_137 - _ZN7cutlass13device_kernelIN5flash19enable_sm80_to_sm89INS1_16FlashAttnBwdSm80INS1_25CollectiveMainloopBwdSm80ILi2ELi2EN4cute5tupleIJNS5_1CILi64EEENS7_ILi128EEES9_EEENS_6half_tEfNS_4arch4Sm80ELb0ELb0ELb0ELb1ELb1ELb0ELb0ELb0ELi2ELi2ELi2ELi2ELb0EEENS1_21CollectiveEpilogueBwdISA_SB_SD_Li256ELb1ELb0ELi4EEENS1_19SingleTileSchedulerILb1ELb0ELb0ELi128EEEEEEEEEvNT_6ParamsE)
        .other          _ZN7cutlass13device_kernelIN5flash19enable_sm80_to_sm89INS1_16FlashAttnBwdSm80INS1_25CollectiveMainloopBwdSm80ILi2ELi2EN4cute5tupleIJNS5_1CILi64EEENS7_ILi128EEES9_EEENS_6half_tEfNS_4arch4Sm80ELb0ELb0ELb0ELb1ELb1ELb0ELb0ELb0ELi2ELi2ELi2ELi2ELb0EEENS1_21CollectiveEpilogueBwdISA_SB_SD_Li256ELb1ELb0ELi4EEENS1_19SingleTileSchedulerILb1ELb0ELb0ELi128EEEEEEEEEvNT_6ParamsE,@"STO_CUDA_ENTRY STV_DEFAULT"
_ZN7cutlass13device_kernelIN5flash19enable_sm80_to_sm89INS1_16FlashAttnBwdSm80INS1_25CollectiveMainloopBwdSm80ILi2ELi2EN4cute5tupleIJNS5_1CILi64EEENS7_ILi128EEES9_EEENS_6half_tEfNS_4arch4Sm80ELb0ELb0ELb0ELb1ELb1ELb0ELb0ELb0ELi2ELi2ELi2ELi2ELb0EEENS1_21CollectiveEpilogueBwdISA_SB_SD_Li256ELb1ELb0ELi4EEENS1_19SingleTileSchedulerILb1ELb0ELb0ELi128EEEEEEEEEvNT_6ParamsE:
[----:B------:R-:W-:Y:S01]  /*0000*/  LDC R1, c[0x0][0x37c] ;  /* 0x0000df00ff017b82 */ /* 0x000fe20000000800 */
[----:B------:R-:W-:Y:S05]  /*0010*/  EXIT ;  /* 0x000000000000794d */ /* 0x000fea0003800000 */
.L_x_44:
        /* <DEDUP_REMOVED lines=14> */
.L_x_137:


//--------------------- .text._ZN7cutlass13device_kernelIN5flash19enable_sm80_to_sm89INS1_16FlashAttnBwdSm80INS1_25CollectiveMainloopBwdSm80ILi2ELi2EN4cute5tupleIJNS5_1CILi64EEENS7_ILi128EEES9_EEENS_6half_tEfNS_4arch4Sm80ELb0ELb0ELb0ELb1ELb0ELb0ELb0ELb0ELi2ELi2ELi2ELi2ELb0EEENS1_24CollectiveEpilogueBwdGQAISA_fSD_Li256ELb1ELb0EEENS1_19SingleTileSchedulerILb1ELb0ELb0ELi128EEEEEEEEEvNT_6ParamsE --------------------------
	.section	.text._ZN7cutlass13device_kernelIN5flash19enable_sm80_to_sm89INS1_16FlashAttnBwdSm80INS1_25CollectiveMainloopBwdSm80ILi2ELi2EN4cute5tupleIJNS5_1CILi64EEENS7_ILi128EEES9_EEENS_6half_tEfNS_4arch4Sm80ELb0ELb0ELb0ELb1ELb0ELb0ELb0ELb0ELi2ELi2ELi2ELi2ELb0EEENS1_24CollectiveEpilogueBwdGQAISA_fSD_Li256ELb1ELb0EEENS1_19SingleTileSchedulerILb1ELb0ELb0ELi128EEEEEEEEEvNT_6ParamsE,"ax",@progbits
	.align	128
.text._ZN7cutlass13device_kernelIN5flash19enable_sm80_to_sm89INS1_16FlashAttnBwdSm80INS1_25CollectiveMainloopBwdSm80ILi2ELi2EN4cute5tupleIJNS5_1CILi64EEENS7_ILi128EEES9_EEENS_6half_tEfNS_4arch4Sm80ELb0ELb0ELb0ELb1ELb0ELb0ELb0ELb0ELi2ELi2ELi2ELi2ELb0EEENS1_24CollectiveEpilogueBwdGQAISA_fSD_Li256ELb1ELb0EEENS1_19SingleTileSchedulerILb1ELb0ELb0ELi128EEEEEEEEEvNT_6ParamsE:
        .type           _ZN7cutlass13device_kernelIN5flash19enable_sm80_to_sm89INS1_16FlashAttnBwdSm80INS1_25CollectiveMainloopBwdSm80ILi2ELi2EN4cute5tupleIJNS5_1CILi64EEENS7_ILi128EEES9_EEENS_6half_tEfNS_4arch4Sm80ELb0ELb0ELb0ELb1ELb0ELb0ELb0ELb0ELi2ELi2ELi2ELi2ELb0EEENS1_24CollectiveEpilogueBwdGQAISA_fSD_Li256ELb1ELb0EEENS1_19SingleTileSchedulerILb1ELb0ELb0ELi128EEEEEEEEEvNT_6ParamsE,@function
        .size           _ZN7cutlass13device_kernelIN5flash19enable_sm80_to_sm89INS1_16FlashAttnBwdSm80INS1_25CollectiveMainloopBwdSm80ILi2ELi2EN4cute5tupleIJNS5_1CILi64EEENS7_ILi128EEES9_EEENS_6half_tEfNS_4arch4Sm80ELb0ELb0ELb0ELb1ELb0ELb0ELb0ELb0ELi2ELi2ELi2ELi2ELb0EEENS1_24CollectiveEpilogueBwdGQAISA_fSD_Li256ELb1ELb0EEENS1_19SingleTileSchedulerILb1ELb0ELb0ELi128EEEEEEEEEvNT_6ParamsE,(.L_x_138 - _ZN7cutlass13device_kernelIN5flash19enable_sm80_to_sm89INS1_16FlashAttnBwdSm80INS1_25CollectiveMainloopBwdSm80ILi2ELi2EN4cute5tupleIJNS5_1CILi64EEENS7_ILi128EEES9_EEENS_6half_tEfNS_4arch4Sm80ELb0ELb0ELb0ELb1ELb0ELb0ELb0ELb0ELi2ELi2ELi2ELi2ELb0EEENS1_24CollectiveEpilogueBwdGQAISA_fSD_Li256ELb1ELb0EEENS1_19SingleTileSchedulerILb1ELb0ELb0ELi128EEEEEEEEEvNT_6ParamsE)
        .other          _ZN7cutlass13device_kernelIN5flash19enable_sm80_to_sm89INS1_16FlashAttnBwdSm80INS1_25CollectiveMainloopBwdSm80ILi2ELi2EN4cute5tupleIJNS5_1CILi64EEENS7_ILi128EEES9_EEENS_6half_tEfNS_4arch4Sm80ELb0ELb0ELb0ELb1ELb0ELb0ELb0ELb0ELi2ELi2ELi2ELi2ELb0EEENS1_24CollectiveEpilogueBwdGQAISA_fSD_Li256ELb1ELb0EEENS1_19SingleTileSchedulerILb1ELb0ELb0ELi128EEEEEEEEEvNT_6ParamsE,@"STO_CUDA_ENTRY STV_DEFAULT"
_ZN7cutlass13device_kernelIN5flash19enable_sm80_to_sm89INS1_16FlashAttnBwdSm80INS1_25CollectiveMainloopBwdSm80ILi2ELi2EN4cute5tupleIJNS5_1CILi64EEENS7_ILi128EEES9_EEENS_6half_tEfNS_4arch4Sm80ELb0ELb0ELb0ELb1ELb0ELb0ELb0ELb0ELi2ELi2ELi2ELi2ELb0EEENS1_24CollectiveEpilogueBwdGQAISA_fSD_Li256ELb1ELb0EEENS1_19SingleTileSchedulerILb1ELb0ELb0ELi128EEEEEEEEEvNT_6ParamsE:
[----:B------:R-:W-:Y:S01]  /*0000*/  LDC R1, c[0x0][0x37c] ;  /* 0x0000df00ff017b82 */ /* 0x000fe20000000800 */
[----:B------:R-:W-:Y:S05]  /*0010*/  EXIT ;  /* 0x000000000000794d */ /* 0x000fea0003800000 */
.L_x_45:
        /* <DEDUP_REMOVED lines=14> */
.L_x_138:


//--------------------- .text._ZN7cutlass13device_kernelIN5flash19enable_sm80_to_sm89INS1_16FlashAttnBwdSm80INS1_25CollectiveMainloopBwdSm80ILi2ELi2EN4cute5tupleIJNS5_1CILi64EEENS7_ILi128EEES9_EEENS_6half_tEfNS_4arch4Sm80ELb0ELb0ELb0ELb1ELb1ELb0ELb0ELb0ELi2ELi2ELi2ELi2ELb0EEENS1_24CollectiveEpilogueBwdGQAISA_fSD_Li256ELb1ELb1EEENS1_19SingleTileSchedulerILb1ELb0ELb0ELi128EEEEEEEEEvNT_6ParamsE --------------------------
	.section	.text._ZN7cutlass13device_kernelIN5flash19enable_sm80_to_sm89INS1_16FlashAttnBwdSm80INS1_25CollectiveMainloopBwdSm80ILi2ELi2EN4cute5tupleIJNS5_1CILi64EEENS7_ILi128EEES9_EEENS_6half_tEfNS_4arch4Sm80ELb0ELb0ELb0ELb1ELb1ELb0ELb0ELb0ELi2ELi2ELi2ELi2ELb0EEENS1_24CollectiveEpilogueBwdGQAISA_fSD_Li256ELb1ELb1EEENS1_19SingleTileSchedulerILb1ELb0ELb0ELi128EEEEEEEEEvNT_6ParamsE,"ax",@progbits
	.align	128
.text._ZN7cutlass13device_kernelIN5flash19enable_sm80_to_sm89INS1_16FlashAttnBwdSm80INS1_25CollectiveMainloopBwdSm80ILi2ELi2EN4cute5tupleIJNS5_1CILi64EEENS7_ILi128EEES9_EEENS_6half_tEfNS_4arch4Sm80ELb0ELb0ELb0ELb1ELb1ELb0ELb0ELb0ELi2ELi2ELi2ELi2ELb0EEENS1_24CollectiveEpilogueBwdGQAISA_fSD_Li256ELb1ELb1EEENS1_19SingleTileSchedulerILb1ELb0ELb0ELi128EEEEEEEEEvNT_6ParamsE:
        .type           _ZN7cutlass13device_kernelIN5flash19enable_sm80_to_sm89INS1_16FlashAttnBwdSm80INS1_25CollectiveMainloopBwdSm80ILi2ELi2EN4cute5tupleIJNS5_1CILi64EEENS7_ILi128EEES9_EEENS_6half_tEfNS_4arch4Sm80ELb0ELb0ELb0ELb1ELb1ELb0ELb0ELb0ELi2ELi2ELi2ELi2ELb0EEENS1_24CollectiveEpilogueBwdGQAISA_fSD_Li256ELb1ELb1EEENS1_19SingleTileSchedulerILb1ELb0ELb0ELi128EEEEEEEEEvNT_6ParamsE,@function
        .size           _ZN7cutlass13device_kernelIN5flash19enable_sm80_to_sm89INS1_16FlashAttnBwdSm80INS1_25CollectiveMainloopBwdSm80ILi2ELi2EN4cute5tupleIJNS5_1CILi64EEENS7_ILi128EEES9_EEENS_6half_tEfNS_4arch4Sm80ELb0ELb0ELb0ELb1ELb1ELb0ELb0ELb0ELi2ELi2ELi2ELi2ELb0EEENS1_24CollectiveEpilogueBwdGQAISA_fSD_Li256ELb1ELb1EEENS1_19SingleTileSchedulerILb1ELb0ELb0ELi128EEEEEEEEEvNT_6ParamsE,(.L_x_139 - _ZN7cutlass13device_kernelIN5flash19enable_sm80_to_sm89INS1_16FlashAttnBwdSm80INS1_25CollectiveMainloopBwdSm80ILi2ELi2EN4cute5tupleIJNS5_1CILi64EEENS7_ILi128EEES9_EEENS_6half_tEfNS_4arch4Sm80ELb0ELb0ELb0ELb1ELb1ELb0ELb0ELb0ELi2ELi2ELi2ELi2ELb0EEENS1_24CollectiveEpilogueBwdGQAISA_fSD_Li256ELb1ELb1EEENS1_19SingleTileSchedulerILb1ELb0ELb0ELi128EEEEEEEEEvNT_6ParamsE)
        .other          _ZN7cutlass13device_kernelIN5flash19enable_sm80_to_sm89INS1_16FlashAttnBwdSm80INS1_25CollectiveMainloopBwdSm80ILi2ELi2EN4cute5tupleIJNS5_1CILi64EEENS7_ILi128EEES9_EEENS_6half_tEfNS_4arch4Sm80ELb0ELb0ELb0ELb1ELb1ELb0ELb0ELb0ELi2ELi2ELi2ELi2ELb0EEENS1_24CollectiveEpilogueBwdGQAISA_fSD_Li256ELb1ELb1EEENS1_19SingleTileSchedulerILb1ELb0ELb0ELi128EEEEEEEEEvNT_6ParamsE,@"STO_CUDA_ENTRY STV_DEFAULT"
_ZN7cutlass13device_kernelIN5flash19enable_sm80_to_sm89INS1_16FlashAttnBwdSm80INS1_25CollectiveMainloopBwdSm80ILi2ELi2EN4cute5tupleIJNS5_1CILi64EEENS7_ILi128EEES9_EEENS_6half_tEfNS_4arch4Sm80ELb0ELb0ELb0ELb1ELb1ELb0ELb0ELb0ELi2ELi2ELi2ELi2ELb0EEENS1_24CollectiveEpilogueBwdGQAISA_fSD_Li256ELb1ELb1EEENS1_19SingleTileSchedulerILb1ELb0ELb0ELi128EEEEEEEEEvNT_6ParamsE:
[----:B------:R-:W-:Y:S01]  /*0000*/  LDC R1, c[0x0][0x37c] ;  /* 0x0000df00ff017b82 */ /* 0x000fe20000000800 */
[----:B------:R-:W-:Y:S05]  /*0010*/  EXIT ;  /* 0x000000000000794d */ /* 0x000fea0003800000 */
.L_x_46:
        /* <DEDUP_REMOVED lines=14> */
.L_x_139:


//--------------------- .text._ZN7cutlass13device_kernelIN5flash19enable_sm80_to_sm89INS1_16FlashAttnBwdSm80INS1_25CollectiveMainloopBwdSm80ILi2ELi2EN4cute5tupleIJNS5_1CILi64EEENS7_ILi128EEES9_EEENS_6half_tEfNS_4arch4Sm80ELb0ELb1ELb0ELb0ELb0ELb0ELb0ELb0ELi2ELi2ELi2ELi2ELb0EEENS1_21CollectiveEpilogueBwdISA_SB_SD_Li256ELb0ELb0ELi4EEENS1_19SingleTileSchedulerILb0ELb0ELb0ELi128EEEEEEEEEvNT_6ParamsE --------------------------
	.section	.text._ZN7cutlass13device_kernelIN5flash19enable_sm80_to_sm89INS1_16FlashAttnBwdSm80INS1_25CollectiveMainloopBwdSm80ILi2ELi2EN4cute5tupleIJNS5_1CILi64EEENS7_ILi128EEES9_EEENS_6half_tEfNS_4arch4Sm80ELb0ELb1ELb0ELb0ELb0ELb0ELb0ELb0ELi2ELi2ELi2ELi2ELb0EEENS1_21CollectiveEpilogueBwdISA_SB_SD_Li256ELb0ELb0ELi4EEENS1_19SingleTileSchedulerILb0ELb0ELb0ELi128EEEEEEEEEvNT_6ParamsE,"ax",@progbits
	.align	128
.text._ZN7cutlass13device_kernelIN5flash19enable_sm80_to_sm89INS1_16FlashAttnBwdSm80INS1_25CollectiveMainloopBwdSm80ILi2ELi2EN4cute5tupleIJNS5_1CILi64EEENS7_ILi128EEES9_EEENS_6half_tEfNS_4arch4Sm80ELb0ELb1ELb0ELb0ELb0ELb0ELb0ELb0ELi2ELi2ELi2ELi2ELb0EEENS1_21CollectiveEpilogueBwdISA_SB_SD_Li256ELb0ELb0ELi4EEENS1_19SingleTileSchedulerILb0ELb0ELb0ELi128EEEEEEEEEvNT_6ParamsE:
        .type           _ZN7cutlass13device_kernelIN5flash19enable_sm80_to_sm89INS1_16FlashAttnBwdSm80INS1_25CollectiveMainloopBwdSm80ILi2ELi2EN4cute5tupleIJNS5_1CILi64EEENS7_ILi128EEES9_EEENS_6half_tEfNS_4arch4Sm80ELb0ELb1ELb0ELb0ELb0ELb0ELb0ELb0ELi2ELi2ELi2ELi2ELb0EEENS1_21CollectiveEpilogueBwdISA_SB_SD_Li256ELb0ELb0ELi4EEENS1_19SingleTileSchedulerILb0ELb0ELb0ELi128EEEEEEEEEvNT_6ParamsE,@function
        .size           _ZN7cutlass13device_kernelIN5flash19enable_sm80_to_sm89INS1_16FlashAttnBwdSm80INS1_25CollectiveMainloopBwdSm80ILi2ELi2EN4cute5tupleIJNS5_1CILi64EEENS7_ILi128EEES9_EEENS_6half_tEfNS_4arch4Sm80ELb0ELb1ELb0ELb0ELb0ELb0ELb0ELb0ELi2ELi2ELi2ELi2ELb0EEENS1_21CollectiveEpilogueBwdISA_SB_SD_Li256ELb0ELb0ELi4EEENS1_19SingleTileSchedulerILb0ELb0ELb0ELi128EEEEEEEEEvNT_6ParamsE,(.L_x_140 - _ZN7cutlass13device_kernelIN5flash19enable_sm80_to_sm89INS1_16FlashAttnBwdSm80INS1_25CollectiveMainloopBwdSm80ILi2ELi2EN4cute5tupleIJNS5_1CILi64EEENS7_ILi128EEES9_EEENS_6half_tEfNS_4arch4Sm80ELb0ELb1ELb0ELb0ELb0ELb0ELb0ELb0ELi2ELi2ELi2ELi2ELb0EEENS1_21CollectiveEpilogueBwdISA_SB_SD_Li256ELb0ELb0ELi4EEENS1_19SingleTileSchedulerILb0ELb0ELb0ELi128EEEEEEEEEvNT_6ParamsE)
        .other          _ZN7cutlass13device_kernelIN5flash19enable_sm80_to_sm89INS1_16FlashAttnBwdSm80INS1_25CollectiveMainloopBwdSm80ILi2ELi2EN4cute5tupleIJNS5_1CILi64EEENS7_ILi128EEES9_EEENS_6half_tEfNS_4arch4Sm80ELb0ELb1ELb0ELb0ELb0ELb0ELb0ELb0ELi2ELi2ELi2ELi2ELb0EEENS1_21CollectiveEpilogueBwdISA_SB_SD_Li256ELb0ELb0ELi4EEENS1_19SingleTileSchedulerILb0ELb0ELb0ELi128EEEEEEEEEvNT_6ParamsE,@"STO_CUDA_ENTRY STV_DEFAULT"
_ZN7cutlass13device_kernelIN5flash19enable_sm80_to_sm89INS1_16FlashAttnBwdSm80INS1_25CollectiveMainloopBwdSm80ILi2ELi2EN4cute5tupleIJNS5_1CILi64EEENS7_ILi128EEES9_EEENS_6half_tEfNS_4arch4Sm80ELb0ELb1ELb0ELb0ELb0ELb0ELb0ELb0ELi2ELi2ELi2ELi2ELb0EEENS1_21CollectiveEpilogueBwdISA_SB_SD_Li256ELb0ELb0ELi4EEENS1_19SingleTileSchedulerILb0ELb0ELb0ELi128EEEEEEEEEvNT_6ParamsE:
[----:B------:R-:W-:Y:S01]  /*0000*/  LDC R1, c[0x0][0x37c] ;  /* 0x0000df00ff017b82 */ /* 0x000fe20000000800 */
[----:B------:R-:W-:Y:S05]  /*0010*/  EXIT ;  /* 0x000000000000794d */ /* 0x000fea0003800000 */
.L_x_47:
        /* <DEDUP_REMOVED lines=14> */
.L_x_140:


//--------------------- .text._ZN7cutlass13device_kernelIN5flash19enable_sm80_to_sm89INS1_16FlashAttnBwdSm80INS1_25CollectiveMainloopBwdSm80ILi2ELi2EN4cute5tupleIJNS5_1CILi64EEENS7_ILi128EEES9_EEENS_6half_tEfNS_4arch4Sm80ELb0ELb1ELb0ELb0ELb1ELb0ELb0ELb0ELi2ELi2ELi2ELi2ELb0EEENS1_21CollectiveEpilogueBwdISA_SB_SD_Li256ELb0ELb0ELi4EEENS1_19SingleTileSchedulerILb0ELb0ELb0ELi128EEEEEEEEEvNT_6ParamsE --------------------------
	.section	.text._ZN7cutlass13device_kernelIN5flash19enable_sm80_to_sm89INS1_16FlashAttnBwdSm80INS1_25CollectiveMainloopBwdSm80ILi2ELi2EN4cute5tupleIJNS5_1CILi64EEENS7_ILi128EEES9_EEENS_6half_tEfNS_4arch4Sm80ELb0ELb1ELb0ELb0ELb1ELb0ELb0ELb0ELi2ELi2ELi2ELi2ELb0EEENS1_21CollectiveEpilogueBwdISA_SB_SD_Li256ELb0ELb0ELi4EEENS1_19SingleTileSchedulerILb0ELb0ELb0ELi128EEEEEEEEEvNT_6ParamsE,"ax",@progbits
	.align	128
.text._ZN7cutlass13device_kernelIN5flash19enable_sm80_to_sm89INS1_16FlashAttnBwdSm80INS1_25CollectiveMainloopBwdSm80ILi2ELi2EN4cute5tupleIJNS5_1CILi64EEENS7_ILi128EEES9_EEENS_6half_tEfNS_4arch4Sm80ELb0ELb1ELb0ELb0ELb1ELb0ELb0ELb0ELi2ELi2ELi2ELi2ELb0EEENS1_21CollectiveEpilogueBwdISA_SB_SD_Li256ELb0ELb0ELi4EEENS1_19SingleTileSchedulerILb0ELb0ELb0ELi128EEEEEEEEEvNT_6ParamsE:
        .type           _ZN7cutlass13device_kernelIN5flash19enable_sm80_to_sm89INS1_16FlashAttnBwdSm80INS1_25CollectiveMainloopBwdSm80ILi2ELi2EN4cute5tupleIJNS5_1CILi64EEENS7_ILi128EEES9_EEENS_6half_tEfNS_4arch4Sm80ELb0ELb1ELb0ELb0ELb1ELb0ELb0ELb0ELi2ELi2ELi2ELi2ELb0EEENS1_21CollectiveEpilogueBwdISA_SB_SD_Li256ELb0ELb0ELi4EEENS1_19SingleTileSchedulerILb0ELb0ELb0ELi128EEEEEEEEEvNT_6ParamsE,@function
        .size           _ZN7cutlass13device_kernelIN5flash19enable_sm80_to_sm89INS1_16FlashAttnBwdSm80INS1_25CollectiveMainloopBwdSm80ILi2ELi2EN4cute5tupleIJNS5_1CILi64EEENS7_ILi128EEES9_EEENS_6half_tEfNS_4arch4Sm80ELb0ELb1ELb0ELb0ELb1ELb0ELb0ELb0ELi2ELi2ELi2ELi2ELb0EEENS1_21CollectiveEpilogueBwdISA_SB_SD_Li256ELb0ELb0ELi4EEENS1_19SingleTileSchedulerILb0ELb0ELb0ELi128EEEEEEEEEvNT_6ParamsE,(.L_x_141 - _ZN7cutlass13device_kernelIN5flash19enable_sm80_to_sm89INS1_16FlashAttnBwdSm80INS1_25CollectiveMainloopBwdSm80ILi2ELi2EN4cute5tupleIJNS5_1CILi64EEENS7_ILi128EEES9_EEENS_6half_tEfNS_4arch4Sm80ELb0ELb1ELb0ELb0ELb1ELb0ELb0ELb0ELi2ELi2ELi2ELi2ELb0EEENS1_21CollectiveEpilogueBwdISA_SB_SD_Li256ELb0ELb0ELi4EEENS1_19SingleTileSchedulerILb0ELb0ELb0ELi128EEEEEEEEEvNT_6ParamsE)
        .other          _ZN7cutlass13device_kernelIN5flash19enable_sm80_to_sm89INS1_16FlashAttnBwdSm80INS1_25CollectiveMainloopBwdSm80ILi2ELi2EN4cute5tupleIJNS5_1CILi64EEENS7_ILi128EEES9_EEENS_6half_tEfNS_4arch4Sm80ELb0ELb1ELb0ELb0ELb1ELb0ELb0ELb0ELi2ELi2ELi2ELi2ELb0EEENS1_21CollectiveEpilogueBwdISA_SB_SD_Li256ELb0ELb0ELi4EEENS1_19SingleTileSchedulerILb0ELb0ELb0ELi128EEEEEEEEEvNT_6ParamsE,@"STO_CUDA_ENTRY STV_DEFAULT"
_ZN7cutlass13device_kernelIN5flash19enable_sm80_to_sm89INS1_16FlashAttnBwdSm80INS1_25CollectiveMainloopBwdSm80ILi2ELi2EN4cute5tupleIJNS5_1CILi64EEENS7_ILi128EEES9_EEENS_6half_tEfNS_4arch4Sm80ELb0ELb1ELb0ELb0ELb1ELb0ELb0ELb0ELi2ELi2ELi2ELi2ELb0EEENS1_21CollectiveEpilogueBwdISA_SB_SD_Li256ELb0ELb0ELi4EEENS1_19SingleTileSchedulerILb0ELb0ELb0ELi128EEEEEEEEEvNT_6ParamsE:
[----:B------:R-:W-:Y:S01]  /*0000*/  LDC R1, c[0x0][0x37c] ;  /* 0x0000df00ff017b82 */ /* 0x000fe20000000800 */
[----:B------:R-:W-:Y:S05]  /*0010*/  EXIT ;  /* 0x000000000000794d */ /* 0x000fea0003800000 */
.L_x_48:
        /* <DEDUP_REMOVED lines=14> */
.L_x_141:


//--------------------- .text._ZN7cutlass13device_kernelIN5flash19enable_sm80_to_sm89INS1_16FlashAttnBwdSm80INS1_25CollectiveMainloopBwdSm80ILi2ELi2EN4cute5tupleIJNS5_1CILi64EEENS7_ILi128EEES9_EEENS_6half_tEfNS_4arch4Sm80ELb0ELb1ELb0ELb0ELb0ELb0ELb0ELb0ELi2ELi2ELi2ELi2ELb0EEENS1_24CollectiveEpilogueBwdGQAISA_fSD_Li256ELb0ELb0EEENS1_19SingleTileSchedulerILb0ELb0ELb0ELi128EEEEEEEEEvNT_6ParamsE --------------------------
	.section	.text._ZN7cutlass13device_kernelIN5flash19enable_sm80_to_sm89INS1_16FlashAttnBwdSm80INS1_25CollectiveMainloopBwdSm80ILi2ELi2EN4cute5tupleIJNS5_1CILi64EEENS7_ILi128EEES9_EEENS_6half_tEfNS_4arch4Sm80ELb0ELb1ELb0ELb0ELb0ELb0ELb0ELb0ELi2ELi2ELi2ELi2ELb0EEENS1_24CollectiveEpilogueBwdGQAISA_fSD_Li256ELb0ELb0EEENS1_19SingleTileSchedulerILb0ELb0ELb0ELi128EEEEEEEEEvNT_6ParamsE,"ax",@progbits
	.align	128
.text._ZN7cutlass13device_kernelIN5flash19enable_sm80_to_sm89INS1_16FlashAttnBwdSm80INS1_25CollectiveMainloopBwdSm80ILi2ELi2EN4cute5tupleIJNS5_1CILi64EEENS7_ILi128EEES9_EEENS_6half_tEfNS_4arch4Sm80ELb0ELb1ELb0ELb0ELb0ELb0ELb0ELb0ELi2ELi2ELi2ELi2ELb0EEENS1_24CollectiveEpilogueBwdGQAISA_fSD_Li256ELb0ELb0EEENS1_19SingleTileSchedulerILb0ELb0ELb0ELi128EEEEEEEEEvNT_6ParamsE:
        .type           _ZN7cutlass13device_kernelIN5flash19enable_sm80_to_sm89INS1_16FlashAttnBwdSm80INS1_25CollectiveMainloopBwdSm80ILi2ELi2EN4cute5tupleIJNS5_1CILi64EEENS7_ILi128EEES9_EEENS_6half_tEfNS_4arch4Sm80ELb0ELb1ELb0ELb0ELb0ELb0ELb0ELb0ELi2ELi2ELi2ELi2ELb0EEENS1_24CollectiveEpilogueBwdGQAISA_fSD_Li256ELb0ELb0EEENS1_19SingleTileSchedulerILb0ELb0ELb0ELi128EEEEEEEEEvNT_6ParamsE,@function
        .size           _ZN7cutlass13device_kernelIN5flash19enable_sm80_to_sm89INS1_16FlashAttnBwdSm80INS1_25CollectiveMainloopBwdSm80ILi2ELi2EN4cute5tupleIJNS5_1CILi64EEENS7_ILi128EEES9_EEENS_6half_tEfNS_4arch4Sm80ELb0ELb1ELb0ELb0ELb0ELb0ELb0ELb0ELi2ELi2ELi2ELi2ELb0EEENS1_24CollectiveEpilogueBwdGQAISA_fSD_Li256ELb0ELb0EEENS1_19SingleTileSchedulerILb0ELb0ELb0ELi128EEEEEEEEEvNT_6ParamsE,(.L_x_142 - _ZN7cutlass13device_kernelIN5flash19enable_sm80_to_sm89INS1_16FlashAttnBwdSm80INS1_25CollectiveMainloopBwdSm80ILi2ELi2EN4cute5tupleIJNS5_1CILi64EEENS7_ILi128EEES9_EEENS_6half_tEfNS_4arch4Sm80ELb0ELb1ELb0ELb0ELb0ELb0ELb0ELb0ELi2ELi2ELi2ELi2ELb0EEENS1_24CollectiveEpilogueBwdGQAISA_fSD_Li256ELb0ELb0EEENS1_19SingleTileSchedulerILb0ELb0ELb0ELi128EEEEEEEEEvNT_6ParamsE)
        .other          _ZN7cutlass13device_kernelIN5flash19enable_sm80_to_sm89INS1_16FlashAttnBwdSm80INS1_25CollectiveMainloopBwdSm80ILi2ELi2EN4cute5tupleIJNS5_1CILi64EEENS7_ILi128EEES9_EEENS_6half_tEfNS_4arch4Sm80ELb0ELb1ELb0ELb0ELb0ELb0ELb0ELb0ELi2ELi2ELi2ELi2ELb0EEENS1_24CollectiveEpilogueBwdGQAISA_fSD_Li256ELb0ELb0EEENS1_19SingleTileSchedulerILb0ELb0ELb0ELi128EEEEEEEEEvNT_6ParamsE,@"STO_CUDA_ENTRY STV_DEFAULT"
_ZN7cutlass13device_kernelIN5flash19enable_sm80_to_sm89INS1_16FlashAttnBwdSm80INS1_25CollectiveMainloopBwdSm80ILi2ELi2EN4cute5tupleIJNS5_1CILi64EEENS7_ILi128EEES9_EEENS_6half_tEfNS_4arch4Sm80ELb0ELb1ELb0ELb0ELb0ELb0ELb0ELb0ELi2ELi2ELi2ELi2ELb0EEENS1_24CollectiveEpilogueBwdGQAISA_fSD_Li256ELb0ELb0EEENS1_19SingleTileSchedulerILb0ELb0ELb0ELi128EEEEEEEEEvNT_6ParamsE:
[----:B------:R-:W-:Y:S01]  /*0000*/  LDC R1, c[0x0][0x37c] ;  /* 0x0000df00ff017b82 */ /* 0x000fe20000000800 */
[----:B------:R-:W-:Y:S05]  /*0010*/  EXIT ;  /* 0x000000000000794d */ /* 0x000fea0003800000 */
.L_x_49:
        /* <DEDUP_REMOVED lines=14> */
.L_x_142:


//--------------------- .text._ZN7cutlass13device_kernelIN5flash19enable_sm80_to_sm89INS1_16FlashAttnBwdSm80INS1_25CollectiveMainloopBwdSm80ILi2ELi2EN4cute5tupleIJNS5_1CILi64EEENS7_ILi128EEES9_EEENS_6half_tEfNS_4arch4Sm80ELb0ELb1ELb0ELb0ELb1ELb0ELb0ELb0ELi2ELi2ELi2ELi2ELb0EEENS1_24CollectiveEpilogueBwdGQAISA_fSD_Li256ELb0ELb1EEENS1_19SingleTileSchedulerILb0ELb0ELb0ELi128EEEEEEEEEvNT_6ParamsE --------------------------
	.section	.text._ZN7cutlass13device_kernelIN5flash19enable_sm80_to_sm89INS1_16FlashAttnBwdSm80INS1_25CollectiveMainloopBwdSm80ILi2ELi2EN4cute5tupleIJNS5_1CILi64EEENS7_ILi128EEES9_EEENS_6half_tEfNS_4arch4Sm80ELb0ELb1ELb0ELb0ELb1ELb0ELb0ELb0ELi2ELi2ELi2ELi2ELb0EEENS1_24CollectiveEpilogueBwdGQAISA_fSD_Li256ELb0ELb1EEENS1_19SingleTileSchedulerILb0ELb0ELb0ELi128EEEEEEEEEvNT_6ParamsE,"ax",@progbits
	.align	128
.text._ZN7cutlass13device_kernelIN5flash19enable_sm80_to_sm89INS1_16FlashAttnBwdSm80INS1_25CollectiveMainloopBwdSm80ILi2ELi2EN4cute5tupleIJNS5_1CILi64EEENS7_ILi128EEES9_EEENS_6half_tEfNS_4arch4Sm80ELb0ELb1ELb0ELb0ELb1ELb0ELb0ELb0ELi2ELi2ELi2ELi2ELb0EEENS1_24CollectiveEpilogueBwdGQAISA_fSD_Li256ELb0ELb1EEENS1_19SingleTileSchedulerILb0ELb0ELb0ELi128EEEEEEEEEvNT_6ParamsE:
        .type           _ZN7cutlass13device_kernelIN5flash19enable_sm80_to_sm89INS1_16FlashAttnBwdSm80INS1_25CollectiveMainloopBwdSm80ILi2ELi2EN4cute5tupleIJNS5_1CILi64EEENS7_ILi128EEES9_EEENS_6half_tEfNS_4arch4Sm80ELb0ELb1ELb0ELb0ELb1ELb0ELb0ELb0ELi2ELi2ELi2ELi2ELb0EEENS1_24CollectiveEpilogueBwdGQAISA_fSD_Li256ELb0ELb1EEENS1_19SingleTileSchedulerILb0ELb0ELb0ELi128EEEEEEEEEvNT_6ParamsE,@function
        .size           _ZN7cutlass13device_kernelIN5flash19enable_sm80_to_sm89INS1_16FlashAttnBwdSm80INS1_25CollectiveMainloopBwdSm80ILi2ELi2EN4cute5tupleIJNS5_1CILi64EEENS7_ILi128EEES9_EEENS_6half_tEfNS_4arch4Sm80ELb0ELb1ELb0ELb0ELb1ELb0ELb0ELb0ELi2ELi2ELi2ELi2ELb0EEENS1_24CollectiveEpilogueBwdGQAISA_fSD_Li256ELb0ELb1EEENS1_19SingleTileSchedulerILb0ELb0ELb0ELi128EEEEEEEEEvNT_6ParamsE,(.L_x_143 - _ZN7cutlass13device_kernelIN5flash19enable_sm80_to_sm89INS1_16FlashAttnBwdSm80INS1_25CollectiveMainloopBwdSm80ILi2ELi2EN4cute5tupleIJNS5_1CILi64EEENS7_ILi128EEES9_EEENS_6half_tEfNS_4arch4Sm80ELb0ELb1ELb0ELb0ELb1ELb0ELb0ELb0ELi2ELi2ELi2ELi2ELb0EEENS1_24CollectiveEpilogueBwdGQAISA_fSD_Li256ELb0ELb1EEENS1_19SingleTileSchedulerILb0ELb0ELb0ELi128EEEEEEEEEvNT_6ParamsE)
        .other          _ZN7cutlass13device_kernelIN5flash19enable_sm80_to_sm89INS1_16FlashAttnBwdSm80INS1_25CollectiveMainloopBwdSm80ILi2ELi2EN4cute5tupleIJNS5_1CILi64EEENS7_ILi128EEES9_EEENS_6half_tEfNS_4arch4Sm80ELb0ELb1ELb0ELb0ELb1ELb0ELb0ELb0ELi2ELi2ELi2ELi2ELb0EEENS1_24CollectiveEpilogueBwdGQAISA_fSD_Li256ELb0ELb1EEENS1_19SingleTileSchedulerILb0ELb0ELb0ELi128EEEEEEEEEvNT_6ParamsE,@"STO_CUDA_ENTRY STV_DEFAULT"
_ZN7cutlass13device_kernelIN5flash19enable_sm80_to_sm89INS1_16FlashAttnBwdSm80INS1_25CollectiveMainloopBwdSm80ILi2ELi2EN4cute5tupleIJNS5_1CILi64EEENS7_ILi128EEES9_EEENS_6half_tEfNS_4arch4Sm80ELb0ELb1ELb0ELb0ELb1ELb0ELb0ELb0ELi2ELi2ELi2ELi2ELb0EEENS1_24CollectiveEpilogueBwdGQAISA_fSD_Li256ELb0ELb1EEENS1_19SingleTileSchedulerILb0ELb0ELb0ELi128EEEEEEEEEvNT_6ParamsE:
[----:B------:R-:W-:Y:S01]  /*0000*/  LDC R1, c[0x0][0x37c] ;  /* 0x0000df00ff017b82 */ /* 0x000fe20000000800 */
[----:B------:R-:W-:Y:S05]  /*0010*/  EXIT ;  /* 0x000000000000794d */ /* 0x000fea0003800000 */
.L_x_50:
        /* <DEDUP_REMOVED lines=14> */
.L_x_143:


//--------------------- .text._ZN7cutlass13device_kernelIN5flash19enable_sm80_to_sm89INS1_16FlashAttnBwdSm80INS1_25CollectiveMainloopBwdSm80ILi2ELi2EN4cute5tupleIJNS5_1CILi64EEENS7_ILi128EEES9_EEENS_6half_tEfNS_4arch4Sm80ELb0ELb1ELb0ELb1ELb0ELb0ELb0ELb0ELi2ELi2ELi2ELi2ELb0EEENS1_21CollectiveEpilogueBwdISA_SB_SD_Li256ELb1ELb0ELi4EEENS1_19SingleTileSchedulerILb1ELb0ELb0ELi128EEEEEEEEEvNT_6ParamsE --------------------------
	.section	.text._ZN7cutlass13device_kernelIN5flash19enable_sm80_to_sm89INS1_16FlashAttnBwdSm80INS1_25CollectiveMainloopBwdSm80ILi2ELi2EN4cute5tupleIJNS5_1CILi64EEENS7_ILi128EEES9_EEENS_6half_tEfNS_4arch4Sm80ELb0ELb1ELb0ELb1ELb0ELb0ELb0ELb0ELi2ELi2ELi2ELi2ELb0EEENS1_21CollectiveEpilogueBwdISA_SB_SD_Li256ELb1ELb0ELi4EEENS1_19SingleTileSchedulerILb1ELb0ELb0ELi128EEEEEEEEEvNT_6ParamsE,"ax",@progbits
	.align	128
.text._ZN7cutlass13device_kernelIN5flash19enable_sm80_to_sm89INS1_16FlashAttnBwdSm80INS1_25CollectiveMainloopBwdSm80ILi2ELi2EN4cute5tupleIJNS5_1CILi64EEENS7_ILi128EEES9_EEENS_6half_tEfNS_4arch4Sm80ELb0ELb1ELb0ELb1ELb0ELb0ELb0ELb0ELi2ELi2ELi2ELi2ELb0EEENS1_21CollectiveEpilogueBwdISA_SB_SD_Li256ELb1ELb0ELi4EEENS1_19SingleTileSchedulerILb1ELb0ELb0ELi128EEEEEEEEEvNT_6ParamsE:
        .type           _ZN7cutlass13device_kernelIN5flash19enable_sm80_to_sm89INS1_16FlashAttnBwdSm80INS1_25CollectiveMainloopBwdSm80ILi2ELi2EN4cute5tupleIJNS5_1CILi64EEENS7_ILi128EEES9_EEENS_6half_tEfNS_4arch4Sm80ELb0ELb1ELb0ELb1ELb0ELb0ELb0ELb0ELi2ELi2ELi2ELi2ELb0EEENS1_21CollectiveEpilogueBwdISA_SB_SD_Li256ELb1ELb0ELi4EEENS1_19SingleTileSchedulerILb1ELb0ELb0ELi128EEEEEEEEEvNT_6ParamsE,@function
        .size           _ZN7cutlass13device_kernelIN5flash19enable_sm80_to_sm89INS1_16FlashAttnBwdSm80INS1_25CollectiveMainloopBwdSm80ILi2ELi2EN4cute5tupleIJNS5_1CILi64EEENS7_ILi128EEES9_EEENS_6half_tEfNS_4arch4Sm80ELb0ELb1ELb0ELb1ELb0ELb0ELb0ELb0ELi2ELi2ELi2ELi2ELb0EEENS1_21CollectiveEpilogueBwdISA_SB_SD_Li256ELb1ELb0ELi4EEENS1_19SingleTileSchedulerILb1ELb0ELb0ELi128EEEEEEEEEvNT_6ParamsE,(.L_x_144 - _ZN7cutlass13device_kernelIN5flash19enable_sm80_to_sm89INS1_16FlashAttnBwdSm80INS1_25CollectiveMainloopBwdSm80ILi2ELi2EN4cute5tupleIJNS5_1CILi64EEENS7_ILi128EEES9_EEENS_6half_tEfNS_4arch4Sm80ELb0ELb1ELb0ELb1ELb0ELb0ELb0ELb0ELi2ELi2ELi2ELi2ELb0EEENS1_21CollectiveEpilogueBwdISA_SB_SD_Li256ELb1ELb0ELi4EEENS1_19SingleTileSchedulerILb1ELb0ELb0ELi128EEEEEEEEEvNT_6ParamsE)
        .other          _ZN7cutlass13device_kernelIN5flash19enable_sm80_to_sm89INS1_16FlashAttnBwdSm80INS1_25CollectiveMainloopBwdSm80ILi2ELi2EN4cute5tupleIJNS5_1CILi64EEENS7_ILi128EEES9_EEENS_6half_tEfNS_4arch4Sm80ELb0ELb1ELb0ELb1ELb0ELb0ELb0ELb0ELi2ELi2ELi2ELi2ELb0EEENS1_21CollectiveEpilogueBwdISA_SB_SD_Li256ELb1ELb0ELi4EEENS1_19SingleTileSchedulerILb1ELb0ELb0ELi128EEEEEEEEEvNT_6ParamsE,@"STO_CUDA_ENTRY STV_DEFAULT"
_ZN7cutlass13device_kernelIN5flash19enable_sm80_to_sm89INS1_16FlashAttnBwdSm80INS1_25CollectiveMainloopBwdSm80ILi2ELi2EN4cute5tupleIJNS5_1CILi64EEENS7_ILi128EEES9_EEENS_6half_tEfNS_4arch4Sm80ELb0ELb1ELb0ELb1ELb0ELb0ELb0ELb0ELi2ELi2ELi2ELi2ELb0EEENS1_21CollectiveEpilogueBwdISA_SB_SD_Li256ELb1ELb0ELi4EEENS1_19SingleTileSchedulerILb1ELb0ELb0ELi128EEEEEEEEEvNT_6ParamsE:
[----:B------:R-:W-:Y:S01]  /*0000*/  LDC R1, c[0x0][0x37c] ;  /* 0x0000df00ff017b82 */ /* 0x000fe20000000800 */
[----:B------:R-:W-:Y:S05]  /*0010*/  EXIT ;  /* 0x000000000000794d */ /* 0x000fea0003800000 */
.L_x_51:
        /* <DEDUP_REMOVED lines=14> */
.L_x_144:


//--------------------- .text._ZN7cutlass13device_kernelIN5flash19enable_sm80_to_sm89INS1_16FlashAttnBwdSm80INS1_25CollectiveMainloopBwdSm80ILi2ELi2EN4cute5tupleIJNS5_1CILi64EEENS7_ILi128EEES9_EEENS_6half_tEfNS_4arch4Sm80ELb0ELb1ELb0ELb1ELb1ELb0ELb0ELb0ELi2ELi2ELi2ELi2ELb0EEENS1_21CollectiveEpilogueBwdISA_SB_SD_Li256ELb1ELb0ELi4EEENS1_19SingleTileSchedulerILb1ELb0ELb0ELi128EEEEEEEEEvNT_6ParamsE --------------------------
	.section	.text._ZN7cutlass13device_kernelIN5flash19enable_sm80_to_sm89INS1_16FlashAttnBwdSm80INS1_25CollectiveMainloopBwdSm80ILi2ELi2EN4cute5tupleIJNS5_1CILi64EEENS7_ILi128EEES9_EEENS_6half_tEfNS_4arch4Sm80ELb0ELb1ELb0ELb1ELb1ELb0ELb0ELb0ELi2ELi2ELi2ELi2ELb0EEENS1_21CollectiveEpilogueBwdISA_SB_SD_Li256ELb1ELb0ELi4EEENS1_19SingleTileSchedulerILb1ELb0ELb0ELi128EEEEEEEEEvNT_6ParamsE,"ax",@progbits
	.align	128
.text._ZN7cutlass13device_kernelIN5flash19enable_sm80_to_sm89INS1_16FlashAttnBwdSm80INS1_25CollectiveMainloopBwdSm80ILi2ELi2EN4cute5tupleIJNS5_1CILi64EEENS7_ILi128EEES9_EEENS_6half_tEfNS_4arch4Sm80ELb0ELb1ELb0ELb1ELb1ELb0ELb0ELb0ELi2ELi2ELi2ELi2ELb0EEENS1_21CollectiveEpilogueBwdISA_SB_SD_Li256ELb1ELb0ELi4EEENS1_19SingleTileSchedulerILb1ELb0ELb0ELi128EEEEEEEEEvNT_6ParamsE:
        .type           _ZN7cutlass13device_kernelIN5flash19enable_sm80_to_sm89INS1_16FlashAttnBwdSm80INS1_25CollectiveMainloopBwdSm80ILi2ELi2EN4cute5tupleIJNS5_1CILi64EEENS7_ILi128EEES9_EEENS_6half_tEfNS_4arch4Sm80ELb0ELb1ELb0ELb1ELb1ELb0ELb0ELb0ELi2ELi2ELi2ELi2ELb0EEENS1_21CollectiveEpilogueBwdISA_SB_SD_Li256ELb1ELb0ELi4EEENS1_19SingleTileSchedulerILb1ELb0ELb0ELi128EEEEEEEEEvNT_6ParamsE,@function
        .size           _ZN7cutlass13device_kernelIN5flash19enable_sm80_to_sm89INS1_16FlashAttnBwdSm80INS1_25CollectiveMainloopBwdSm80ILi2ELi2EN4cute5tupleIJNS5_1CILi64EEENS7_ILi128EEES9_EEENS_6half_tEfNS_4arch4Sm80ELb0ELb1ELb0ELb1ELb1ELb0ELb0ELb0ELi2ELi2ELi2ELi2ELb0EEENS1_21CollectiveEpilogueBwdISA_SB_SD_Li256ELb1ELb0ELi4EEENS1_19SingleTileSchedulerILb1ELb0ELb0ELi128EEEEEEEEEvNT_6ParamsE,(.L_x_145 - _ZN7cutlass13device_kernelIN5flash19enable_sm80_to_sm89INS1_16FlashAttnBwdSm80INS1_25CollectiveMainloopBwdSm80ILi2ELi2EN4cute5tupleIJNS5_1CILi64EEENS7_ILi128EEES9_EEENS_6half_tEfNS_4arch4Sm80ELb0ELb1ELb0ELb1ELb1ELb0ELb0ELb0ELi2ELi2ELi2ELi2ELb0EEENS1_21CollectiveEpilogueBwdISA_SB_SD_Li256ELb1ELb0ELi4EEENS1_19SingleTileSchedulerILb1ELb0ELb0ELi128EEEEEEEEEvNT_6ParamsE)
        .other          _ZN7cutlass13device_kernelIN5flash19enable_sm80_to_sm89INS1_16FlashAttnBwdSm80INS1_25CollectiveMainloopBwdSm80ILi2ELi2EN4cute5tupleIJNS5_1CILi64EEENS7_ILi128EEES9_EEENS_6half_tEfNS_4arch4Sm80ELb0ELb1ELb0ELb1ELb1ELb0ELb0ELb0ELi2ELi2ELi2ELi2ELb0EEENS1_21CollectiveEpilogueBwdISA_SB_SD_Li256ELb1ELb0ELi4EEENS1_19SingleTileSchedulerILb1ELb0ELb0ELi128EEEEEEEEEvNT_6ParamsE,@"STO_CUDA_ENTRY STV_DEFAULT"
_ZN7cutlass13device_kernelIN5flash19enable_sm80_to_sm89INS1_16FlashAttnBwdSm80INS1_25CollectiveMainloopBwdSm80ILi2ELi2EN4cute5tupleIJNS5_1CILi64EEENS7_ILi128EEES9_EEENS_6half_tEfNS_4arch4Sm80ELb0ELb1ELb0ELb1ELb1ELb0ELb0ELb0ELi2ELi2ELi2ELi2ELb0EEENS1_21CollectiveEpilogueBwdISA_SB_SD_Li256ELb1ELb0ELi4EEENS1_19SingleTileSchedulerILb1ELb0ELb0ELi128EEEEEEEEEvNT_6ParamsE:
[----:B------:R-:W-:Y:S01]  /*0000*/  LDC R1, c[0x0][0x37c] ;  /* 0x0000df00ff017b82 */ /* 0x000fe20000000800 */
[----:B------:R-:W-:Y:S05]  /*0010*/  EXIT ;  /* 0x000000000000794d */ /* 0x000fea0003800000 */
.L_x_52:
        /* <DEDUP_REMOVED lines=14> */
.L_x_145:


//--------------------- .text._ZN7cutlass13device_kernelIN5flash19enable_sm80_to_sm89INS1_16FlashAttnBwdSm80INS1_25CollectiveMainloopBwdSm80ILi2ELi2EN4cute5tupleIJNS5_1CILi64EEENS7_ILi128EEES9_EEENS_6half_tEfNS_4arch4Sm80ELb0ELb1ELb0ELb1ELb0ELb0ELb0ELb0ELi2ELi2ELi2ELi2ELb0EEENS1_24CollectiveEpilogueBwdGQAISA_fSD_Li256ELb1ELb0EEENS1_19SingleTileSchedulerILb1ELb0ELb0ELi128EEEEEEEEEvNT_6ParamsE --------------------------
	.section	.text._ZN7cutlass13device_kernelIN5flash19enable_sm80_to_sm89INS1_16FlashAttnBwdSm80INS1_25CollectiveMainloopBwdSm80ILi2ELi2EN4cute5tupleIJNS5_1CILi64EEENS7_ILi128EEES9_EEENS_6half_tEfNS_4arch4Sm80ELb0ELb1ELb0ELb1ELb0ELb0ELb0ELb0ELi2ELi2ELi2ELi2ELb0EEENS1_24CollectiveEpilogueBwdGQAISA_fSD_Li256ELb1ELb0EEENS1_19SingleTileSchedulerILb1ELb0ELb0ELi128EEEEEEEEEvNT_6ParamsE,"ax",@progbits
	.align	128
.text._ZN7cutlass13device_kernelIN5flash19enable_sm80_to_sm89INS1_16FlashAttnBwdSm80INS1_25CollectiveMainloopBwdSm80ILi2ELi2EN4cute5tupleIJNS5_1CILi64EEENS7_ILi128EEES9_EEENS_6half_tEfNS_4arch4Sm80ELb0ELb1ELb0ELb1ELb0ELb0ELb0ELb0ELi2ELi2ELi2ELi2ELb0EEENS1_24CollectiveEpilogueBwdGQAISA_fSD_Li256ELb1ELb0EEENS1_19SingleTileSchedulerILb1ELb0ELb0ELi128EEEEEEEEEvNT_6ParamsE:
        .type           _ZN7cutlass13device_kernelIN5flash19enable_sm80_to_sm89INS1_16FlashAttnBwdSm80INS1_25CollectiveMainloopBwdSm80ILi2ELi2EN4cute5tupleIJNS5_1CILi64EEENS7_ILi128EEES9_EEENS_6half_tEfNS_4arch4Sm80ELb0ELb1ELb0ELb1ELb0ELb0ELb0ELb0ELi2ELi2ELi2ELi2ELb0EEENS1_24CollectiveEpilogueBwdGQAISA_fSD_Li256ELb1ELb0EEENS1_19SingleTileSchedulerILb1ELb0ELb0ELi128EEEEEEEEEvNT_6ParamsE,@function
        .size           _ZN7cutlass13device_kernelIN5flash19enable_sm80_to_sm89INS1_16FlashAttnBwdSm80INS1_25CollectiveMainloopBwdSm80ILi2ELi2EN4cute5tupleIJNS5_1CILi64EEENS7_ILi128EEES9_EEENS_6half_tEfNS_4arch4Sm80ELb0ELb1ELb0ELb1ELb0ELb0ELb0ELb0ELi2ELi2ELi2ELi2ELb0EEENS1_24CollectiveEpilogueBwdGQAISA_fSD_Li256ELb1ELb0EEENS1_19SingleTileSchedulerILb1ELb0ELb0ELi128EEEEEEEEEvNT_6ParamsE,(.L_x_146 - _ZN7cutlass13device_kernelIN5flash19enable_sm80_to_sm89INS1_16FlashAttnBwdSm80INS1_25CollectiveMainloopBwdSm80ILi2ELi2EN4cute5tupleIJNS5_1CILi64EEENS7_ILi128EEES9_EEENS_6half_tEfNS_4arch4Sm80ELb0ELb1ELb0ELb1ELb0ELb0ELb0ELb0ELi2ELi2ELi2ELi2ELb0EEENS1_24CollectiveEpilogueBwdGQAISA_fSD_Li256ELb1ELb0EEENS1_19SingleTileSchedulerILb1ELb0ELb0ELi128EEEEEEEEEvNT_6ParamsE)
        .other          _ZN7cutlass13device_kernelIN5flash19enable_sm80_to_sm89INS1_16FlashAttnBwdSm80INS1_25CollectiveMainloopBwdSm80ILi2ELi2EN4cute5tupleIJNS5_1CILi64EEENS7_ILi128EEES9_EEENS_6half_tEfNS_4arch4Sm80ELb0ELb1ELb0ELb1ELb0ELb0ELb0ELb0ELi2ELi2ELi2ELi2ELb0EEENS1_24CollectiveEpilogueBwdGQAISA_fSD_Li256ELb1ELb0EEENS1_19SingleTileSchedulerILb1ELb0ELb0ELi128EEEEEEEEEvNT_6ParamsE,@"STO_CUDA_ENTRY STV_DEFAULT"
_ZN7cutlass13device_kernelIN5flash19enable_sm80_to_sm89INS1_16FlashAttnBwdSm80INS1_25CollectiveMainloopBwdSm80ILi2ELi2EN4cute5tupleIJNS5_1CILi64EEENS7_ILi128EEES9_EEENS_6half_tEfNS_4arch4Sm80ELb0ELb1ELb0ELb1ELb0ELb0ELb0ELb0ELi2ELi2ELi2ELi2ELb0EEENS1_24CollectiveEpilogueBwdGQAISA_fSD_Li256ELb1ELb0EEENS1_19SingleTileSchedulerILb1ELb0ELb0ELi128EEEEEEEEEvNT_6ParamsE:
[----:B------:R-:W-:Y:S01]  /*0000*/  LDC R1, c[0x0][0x37c] ;  /* 0x0000df00ff017b82 */ /* 0x000fe20000000800 */
[----:B------:R-:W-:Y:S05]  /*0010*/  EXIT ;  /* 0x000000000000794d */ /* 0x000fea0003800000 */
.L_x_53:
        /* <DEDUP_REMOVED lines=14> */
.L_x_146:


//--------------------- .text._ZN7cutlass13device_kernelIN5flash19enable_sm80_to_sm89INS1_16FlashAttnBwdSm80INS1_25CollectiveMainloopBwdSm80ILi2ELi2EN4cute5tupleIJNS5_1CILi64EEENS7_ILi128EEES9_EEENS_6half_tEfNS_4arch4Sm80ELb0ELb1ELb0ELb1ELb1ELb0ELb0ELb0ELi2ELi2ELi2ELi2ELb0EEENS1_24CollectiveEpilogueBwdGQAISA_fSD_Li256ELb1ELb1EEENS1_19SingleTileSchedulerILb1ELb0ELb0ELi128EEEEEEEEEvNT_6ParamsE --------------------------
	.section	.text._ZN7cutlass13device_kernelIN5flash19enable_sm80_to_sm89INS1_16FlashAttnBwdSm80INS1_25CollectiveMainloopBwdSm80ILi2ELi2EN4cute5tupleIJNS5_1CILi64EEENS7_ILi128EEES9_EEENS_6half_tEfNS_4arch4Sm80ELb0ELb1ELb0ELb1ELb1ELb0ELb0ELb0ELi2ELi2ELi2ELi2ELb0EEENS1_24CollectiveEpilogueBwdGQAISA_fSD_Li256ELb1ELb1EEENS1_19SingleTileSchedulerILb1ELb0ELb0ELi128EEEEEEEEEvNT_6ParamsE,"ax",@progbits
	.align	128
.text._ZN7cutlass13device_kernelIN5flash19enable_sm80_to_sm89INS1_16FlashAttnBwdSm80INS1_25CollectiveMainloopBwdSm80ILi2ELi2EN4cute5tupleIJNS5_1CILi64EEENS7_ILi128EEES9_EEENS_6half_tEfNS_4arch4Sm80ELb0ELb1ELb0ELb1ELb1ELb0ELb0ELb0ELi2ELi2ELi2ELi2ELb0EEENS1_24CollectiveEpilogueBwdGQAISA_fSD_Li256ELb1ELb1EEENS1_19SingleTileSchedulerILb1ELb0ELb0ELi128EEEEEEEEEvNT_6ParamsE:
        .type           _ZN7cutlass13device_kernelIN5flash19enable_sm80_to_sm89INS1_16FlashAttnBwdSm80INS1_25CollectiveMainloopBwdSm80ILi2ELi2EN4cute5tupleIJNS5_1CILi64EEENS7_ILi128EEES9_EEENS_6half_tEfNS_4arch4Sm80ELb0ELb1ELb0ELb1ELb1ELb0ELb0ELb0ELi2ELi2ELi2ELi2ELb0EEENS1_24CollectiveEpilogueBwdGQAISA_fSD_Li256ELb1ELb1EEENS1_19SingleTileSchedulerILb1ELb0ELb0ELi128EEEEEEEEEvNT_6ParamsE,@function
        .size           _ZN7cutlass13device_kernelIN5flash19enable_sm80_to_sm89INS1_16FlashAttnBwdSm80INS1_25CollectiveMainloopBwdSm80ILi2ELi2EN4cute5tupleIJNS5_1CILi64EEENS7_ILi128EEES9_EEENS_6half_tEfNS_4arch4Sm80ELb0ELb1ELb0ELb1ELb1ELb0ELb0ELb0ELi2ELi2ELi2ELi2ELb0EEENS1_24CollectiveEpilogueBwdGQAISA_fSD_Li256ELb1ELb1EEENS1_19SingleTileSchedulerILb1ELb0ELb0ELi128EEEEEEEEEvNT_6ParamsE,(.L_x_147 - _ZN7cutlass13device_kernelIN5flash19enable_sm80_to_sm89INS1_16FlashAttnBwdSm80INS1_25CollectiveMainloopBwdSm80ILi2ELi2EN4cute5tupleIJNS5_1CILi64EEENS7_ILi128EEES9_EEENS_6half_tEfNS_4arch4Sm80ELb0ELb1ELb0ELb1ELb1ELb0ELb0ELb0ELi2ELi2ELi2ELi2ELb0EEENS1_24CollectiveEpilogueBwdGQAISA_fSD_Li256ELb1ELb1EEENS1_19SingleTileSchedulerILb1ELb0ELb0ELi128EEEEEEEEEvNT_6ParamsE)
        .other          _ZN7cutlass13device_kernelIN5flash19enable_sm80_to_sm89INS1_16FlashAttnBwdSm80INS1_25CollectiveMainloopBwdSm80ILi2ELi2EN4cute5tupleIJNS5_1CILi64EEENS7_ILi128EEES9_EEENS_6half_tEfNS_4arch4Sm80ELb0ELb1ELb0ELb1ELb1ELb0ELb0ELb0ELi2ELi2ELi2ELi2ELb0EEENS1_24CollectiveEpilogueBwdGQAISA_fSD_Li256ELb1ELb1EEENS1_19SingleTileSchedulerILb1ELb0ELb0ELi128EEEEEEEEEvNT_6ParamsE,@"STO_CUDA_ENTRY STV_DEFAULT"
_ZN7cutlass13device_kernelIN5flash19enable_sm80_to_sm89INS1_16FlashAttnBwdSm80INS1_25CollectiveMainloopBwdSm80ILi2ELi2EN4cute5tupleIJNS5_1CILi64EEENS7_ILi128EEES9_EEENS_6half_tEfNS_4arch4Sm80ELb0ELb1ELb0ELb1ELb1ELb0ELb0ELb0ELi2ELi2ELi2ELi2ELb0EEENS1_24CollectiveEpilogueBwdGQAISA_fSD_Li256ELb1ELb1EEENS1_19SingleTileSchedulerILb1ELb0ELb0ELi128EEEEEEEEEvNT_6ParamsE:
[----:B------:R-:W-:Y:S01]  /*0000*/  LDC R1, c[0x0][0x37c] ;  /* 0x0000df00ff017b82 */ /* 0x000fe20000000800 */
[----:B------:R-:W-:Y:S05]  /*0010*/  EXIT ;  /* 0x000000000000794d */ /* 0x000fea0003800000 */
.L_x_54:
        /* <DEDUP_REMOVED lines=14> */
.L_x_147:


//--------------------- .text._ZN7cutlass13device_kernelIN5flash19enable_sm80_to_sm89INS1_16FlashAttnBwdSm80INS1_25CollectiveMainloopBwdSm80ILi2ELi2EN4cute5tupleIJNS5_1CILi64EEENS7_ILi128EEES9_EEENS_6half_tEfNS_4arch4Sm80ELb1ELb0ELb0ELb0ELb0ELb0ELb0ELb0ELi2ELi2ELi2ELi2ELb0EEENS1_21CollectiveEpilogueBwdISA_SB_SD_Li256ELb0ELb0ELi4EEENS1_25SingleTileBwdLPTSchedulerILb0ELi128ELb0EEEEEEEEEvNT_6ParamsE --------------------------
	.section	.text._ZN7cutlass13device_kernelIN5flash19enable_sm80_to_sm89INS1_16FlashAttnBwdSm80INS1_25CollectiveMainloopBwdSm80ILi2ELi2EN4cute5tupleIJNS5_1CILi64EEENS7_ILi128EEES9_EEENS_6half_tEfNS_4arch4Sm80ELb1ELb0ELb0ELb0ELb0ELb0ELb0ELb0ELi2ELi2ELi2ELi2ELb0EEENS1_21CollectiveEpilogueBwdISA_SB_SD_Li256ELb0ELb0ELi4EEENS1_25SingleTileBwdLPTSchedulerILb0ELi128ELb0EEEEEEEEEvNT_6ParamsE,"ax",@progbits
	.align	128
.text._ZN7cutlass13device_kernelIN5flash19enable_sm80_to_sm89INS1_16FlashAttnBwdSm80INS1_25CollectiveMainloopBwdSm80ILi2ELi2EN4cute5tupleIJNS5_1CILi64EEENS7_ILi128EEES9_EEENS_6half_tEfNS_4arch4Sm80ELb1ELb0ELb0ELb0ELb0ELb0ELb0ELb0ELi2ELi2ELi2ELi2ELb0EEENS1_21CollectiveEpilogueBwdISA_SB_SD_Li256ELb0ELb0ELi4EEENS1_25SingleTileBwdLPTSchedulerILb0ELi128ELb0EEEEEEEEEvNT_6ParamsE:
        .type           _ZN7cutlass13device_kernelIN5flash19enable_sm80_to_sm89INS1_16FlashAttnBwdSm80INS1_25CollectiveMainloopBwdSm80ILi2ELi2EN4cute5tupleIJNS5_1CILi64EEENS7_ILi128EEES9_EEENS_6half_tEfNS_4arch4Sm80ELb1ELb0ELb0ELb0ELb0ELb0ELb0ELb0ELi2ELi2ELi2ELi2ELb0EEENS1_21CollectiveEpilogueBwdISA_SB_SD_Li256ELb0ELb0ELi4EEENS1_25SingleTileBwdLPTSchedulerILb0ELi128ELb0EEEEEEEEEvNT_6ParamsE,@function
        .size           _ZN7cutlass13device_kernelIN5flash19enable_sm80_to_sm89INS1_16FlashAttnBwdSm80INS1_25CollectiveMainloopBwdSm80ILi2ELi2EN4cute5tupleIJNS5_1CILi64EEENS7_ILi128EEES9_EEENS_6half_tEfNS_4arch4Sm80ELb1ELb0ELb0ELb0ELb0ELb0ELb0ELb0ELi2ELi2ELi2ELi2ELb0EEENS1_21CollectiveEpilogueBwdISA_SB_SD_Li256ELb0ELb0ELi4EEENS1_25SingleTileBwdLPTSchedulerILb0ELi128ELb0EEEEEEEEEvNT_6ParamsE,(.L_x_148 - _ZN7cutlass13device_kernelIN5flash19enable_sm80_to_sm89INS1_16FlashAttnBwdSm80INS1_25CollectiveMainloopBwdSm80ILi2ELi2EN4cute5tupleIJNS5_1CILi64EEENS7_ILi128EEES9_EEENS_6half_tEfNS_4arch4Sm80ELb1ELb0ELb0ELb0ELb0ELb0ELb0ELb0ELi2ELi2ELi2ELi2ELb0EEENS1_21CollectiveEpilogueBwdISA_SB_SD_Li256ELb0ELb0ELi4EEENS1_25SingleTileBwdLPTSchedulerILb0ELi128ELb0EEEEEEEEEvNT_6ParamsE)
        .other          _ZN7cutlass13device_kernelIN5flash19enable_sm80_to_sm89INS1_16FlashAttnBwdSm80INS1_25CollectiveMainloopBwdSm80ILi2ELi2EN4cute5tupleIJNS5_1CILi64EEENS7_ILi128EEES9_EEENS_6half_tEfNS_4arch4Sm80ELb1ELb0ELb0ELb0ELb0ELb0ELb0ELb0ELi2ELi2ELi2ELi2ELb0EEENS1_21CollectiveEpilogueBwdISA_SB_SD_Li256ELb0ELb0ELi4EEENS1_25SingleTileBwdLPTSchedulerILb0ELi128ELb0EEEEEEEEEvNT_6ParamsE,@"STO_CUDA_ENTRY STV_DEFAULT"
_ZN7cutlass13device_kernelIN5flash19enable_sm80_to_sm89INS1_16FlashAttnBwdSm80INS1_25CollectiveMainloopBwdSm80ILi2ELi2EN4cute5tupleIJNS5_1CILi64EEENS7_ILi128EEES9_EEENS_6half_tEfNS_4arch4Sm80ELb1ELb0ELb0ELb0ELb0ELb0ELb0ELb0ELi2ELi2ELi2ELi2ELb0EEENS1_21CollectiveEpilogueBwdISA_SB_SD_Li256ELb0ELb0ELi4EEENS1_25SingleTileBwdLPTSchedulerILb0ELi128ELb0EEEEEEEEEvNT_6ParamsE:
[----:B------:R-:W-:Y:S01]  /*0000*/  LDC R1, c[0x0][0x37c] ;  /* 0x0000df00ff017b82 */ /* 0x000fe20000000800 */
[----:B------:R-:W-:Y:S05]  /*0010*/  EXIT ;  /* 0x000000000000794d */ /* 0x000fea0003800000 */
.L_x_55:
        /* <DEDUP_REMOVED lines=14> */
.L_x_148:


//--------------------- .text._ZN7cutlass13device_kernelIN5flash19enable_sm80_to_sm89INS1_16FlashAttnBwdSm80INS1_25CollectiveMainloopBwdSm80ILi2ELi2EN4cute5tupleIJNS5_1CILi64EEENS7_ILi128EEES9_EEENS_6half_tEfNS_4arch4Sm80ELb1ELb0ELb0ELb0ELb1ELb0ELb0ELb0ELi2ELi2ELi2ELi2ELb0EEENS1_21CollectiveEpilogueBwdISA_SB_SD_Li256ELb0ELb0ELi4EEENS1_25SingleTileBwdLPTSchedulerILb0ELi128ELb1EEEEEEEEEvNT_6ParamsE --------------------------
	.section	.text._ZN7cutlass13device_kernelIN5flash19enable_sm80_to_sm89INS1_16FlashAttnBwdSm80INS1_25CollectiveMainloopBwdSm80ILi2ELi2EN4cute5tupleIJNS5_1CILi64EEENS7_ILi128EEES9_EEENS_6half_tEfNS_4arch4Sm80ELb1ELb0ELb0ELb0ELb1ELb0ELb0ELb0ELi2ELi2ELi2ELi2ELb0EEENS1_21CollectiveEpilogueBwdISA_SB_SD_Li256ELb0ELb0ELi4EEENS1_25SingleTileBwdLPTSchedulerILb0ELi128ELb1EEEEEEEEEvNT_6ParamsE,"ax",@progbits
	.align	128
.text._ZN7cutlass13device_kernelIN5flash19enable_sm80_to_sm89INS1_16FlashAttnBwdSm80INS1_25CollectiveMainloopBwdSm80ILi2ELi2EN4cute5tupleIJNS5_1CILi64EEENS7_ILi128EEES9_EEENS_6half_tEfNS_4arch4Sm80ELb1ELb0ELb0ELb0ELb1ELb0ELb0ELb0ELi2ELi2ELi2ELi2ELb0EEENS1_21CollectiveEpilogueBwdISA_SB_SD_Li256ELb0ELb0ELi4EEENS1_25SingleTileBwdLPTSchedulerILb0ELi128ELb1EEEEEEEEEvNT_6ParamsE:
        .type           _ZN7cutlass13device_kernelIN5flash19enable_sm80_to_sm89INS1_16FlashAttnBwdSm80INS1_25CollectiveMainloopBwdSm80ILi2ELi2EN4cute5tupleIJNS5_1CILi64EEENS7_ILi128EEES9_EEENS_6half_tEfNS_4arch4Sm80ELb1ELb0ELb0ELb0ELb1ELb0ELb0ELb0ELi2ELi2ELi2ELi2ELb0EEENS1_21CollectiveEpilogueBwdISA_SB_SD_Li256ELb0ELb0ELi4EEENS1_25SingleTileBwdLPTSchedulerILb0ELi128ELb1EEEEEEEEEvNT_6ParamsE,@function
        .size           _ZN7cutlass13device_kernelIN5flash19enable_sm80_to_sm89INS1_16FlashAttnBwdSm80INS1_25CollectiveMainloopBwdSm80ILi2ELi2EN4cute5tupleIJNS5_1CILi64EEENS7_ILi128EEES9_EEENS_6half_tEfNS_4arch4Sm80ELb1ELb0ELb0ELb0ELb1ELb0ELb0ELb0ELi2ELi2ELi2ELi2ELb0EEENS1_21CollectiveEpilogueBwdISA_SB_SD_Li256ELb0ELb0ELi4EEENS1_25SingleTileBwdLPTSchedulerILb0ELi128ELb1EEEEEEEEEvNT_6ParamsE,(.L_x_149 - _ZN7cutlass13device_kernelIN5flash19enable_sm80_to_sm89INS1_16FlashAttnBwdSm80INS1_25CollectiveMainloopBwdSm80ILi2ELi2EN4cute5tupleIJNS5_1CILi64EEENS7_ILi128EEES9_EEENS_6half_tEfNS_4arch4Sm80ELb1ELb0ELb0ELb0ELb1ELb0ELb0ELb0ELi2ELi2ELi2ELi2ELb0EEENS1_21CollectiveEpilogueBwdISA_SB_SD_Li256ELb0ELb0ELi4EEENS1_25SingleTileBwdLPTSchedulerILb0ELi128ELb1EEEEEEEEEvNT_6ParamsE)
        .other          _ZN7cutlass13device_kernelIN5flash19enable_sm80_to_sm89INS1_16FlashAttnBwdSm80INS1_25CollectiveMainloopBwdSm80ILi2ELi2EN4cute5tupleIJNS5_1CILi64EEENS7_ILi128EEES9_EEENS_6half_tEfNS_4arch4Sm80ELb1ELb0ELb0ELb0ELb1ELb0ELb0ELb0ELi2ELi2ELi2ELi2ELb0EEENS1_21CollectiveEpilogueBwdISA_SB_SD_Li256ELb0ELb0ELi4EEENS1_25SingleTileBwdLPTSchedulerILb0ELi128ELb1EEEEEEEEEvNT_6ParamsE,@"STO_CUDA_ENTRY STV_DEFAULT"
_ZN7cutlass13device_kernelIN5flash19enable_sm80_to_sm89INS1_16FlashAttnBwdSm80INS1_25CollectiveMainloopBwdSm80ILi2ELi2EN4cute5tupleIJNS5_1CILi64EEENS7_ILi128EEES9_EEENS_6half_tEfNS_4arch4Sm80ELb1ELb0ELb0ELb0ELb1ELb0ELb0ELb0ELi2ELi2ELi2ELi2ELb0EEENS1_21CollectiveEpilogueBwdISA_SB_SD_Li256ELb0ELb0ELi4EEENS1_25SingleTileBwdLPTSchedulerILb0ELi128ELb1EEEEEEEEEvNT_6ParamsE:
[----:B------:R-:W-:Y:S01]  /*0000*/  LDC R1, c[0x0][0x37c] ;  /* 0x0000df00ff017b82 */ /* 0x000fe20000000800 */
[----:B------:R-:W-:Y:S05]  /*0010*/  EXIT ;  /* 0x000000000000794d */ /* 0x000fea0003800000 */
.L_x_56:
        /* <DEDUP_REMOVED lines=14> */
.L_x_149:


//--------------------- .text._ZN7cutlass13device_kernelIN5flash19enable_sm80_to_sm89INS1_16FlashAttnBwdSm80INS1_25CollectiveMainloopBwdSm80ILi2ELi2EN4cute5tupleIJNS5_1CILi64EEENS7_ILi128EEES9_EEENS_6half_tEfNS_4arch4Sm80ELb1ELb0ELb0ELb0ELb0ELb0ELb0ELb0ELi2ELi2ELi2ELi2ELb0EEENS1_24CollectiveEpilogueBwdGQAISA_fSD_Li256ELb0ELb0EEENS1_25SingleTileBwdLPTSchedulerILb0ELi128ELb0EEEEEEEEEvNT_6ParamsE --------------------------
	.section	.text._ZN7cutlass13device_kernelIN5flash19enable_sm80_to_sm89INS1_16FlashAttnBwdSm80INS1_25CollectiveMainloopBwdSm80ILi2ELi2EN4cute5tupleIJNS5_1CILi64EEENS7_ILi128EEES9_EEENS_6half_tEfNS_4arch4Sm80ELb1ELb0ELb0ELb0ELb0ELb0ELb0ELb0ELi2ELi2ELi2ELi2ELb0EEENS1_24CollectiveEpilogueBwdGQAISA_fSD_Li256ELb0ELb0EEENS1_25SingleTileBwdLPTSchedulerILb0ELi128ELb0EEEEEEEEEvNT_6ParamsE,"ax",@progbits
	.align	128
.text._ZN7cutlass13device_kernelIN5flash19enable_sm80_to_sm89INS1_16FlashAttnBwdSm80INS1_25CollectiveMainloopBwdSm80ILi2ELi2EN4cute5tupleIJNS5_1CILi64EEENS7_ILi128EEES9_EEENS_6half_tEfNS_4arch4Sm80ELb1ELb0ELb0ELb0ELb0ELb0ELb0ELb0ELi2ELi2ELi2ELi2ELb0EEENS1_24CollectiveEpilogueBwdGQAISA_fSD_Li256ELb0ELb0EEENS1_25SingleTileBwdLPTSchedulerILb0ELi128ELb0EEEEEEEEEvNT_6ParamsE:
        .type           _ZN7cutlass13device_kernelIN5flash19enable_sm80_to_sm89INS1_16FlashAttnBwdSm80INS1_25CollectiveMainloopBwdSm80ILi2ELi2EN4cute5tupleIJNS5_1CILi64EEENS7_ILi128EEES9_EEENS_6half_tEfNS_4arch4Sm80ELb1ELb0ELb0ELb0ELb0ELb0ELb0ELb0ELi2ELi2ELi2ELi2ELb0EEENS1_24CollectiveEpilogueBwdGQAISA_fSD_Li256ELb0ELb0EEENS1_25SingleTileBwdLPTSchedulerILb0ELi128ELb0EEEEEEEEEvNT_6ParamsE,@function
        .size           _ZN7cutlass13device_kernelIN5flash19enable_sm80_to_sm89INS1_16FlashAttnBwdSm80INS1_25CollectiveMainloopBwdSm80ILi2ELi2EN4cute5tupleIJNS5_1CILi64EEENS7_ILi128EEES9_EEENS_6half_tEfNS_4arch4Sm80ELb1ELb0ELb0ELb0ELb0ELb0ELb0ELb0ELi2ELi2ELi2ELi2ELb0EEENS1_24CollectiveEpilogueBwdGQAISA_fSD_Li256ELb0ELb0EEENS1_25SingleTileBwdLPTSchedulerILb0ELi128ELb0EEEEEEEEEvNT_6ParamsE,(.L_x_150 - _ZN7cutlass13device_kernelIN5flash19enable_sm80_to_sm89INS1_16FlashAttnBwdSm80INS1_25CollectiveMainloopBwdSm80ILi2ELi2EN4cute5tupleIJNS5_1CILi64EEENS7_ILi128EEES9_EEENS_6half_tEfNS_4arch4Sm80ELb1ELb0ELb0ELb0ELb0ELb0ELb0ELb0ELi2ELi2ELi2ELi2ELb0EEENS1_24CollectiveEpilogueBwdGQAISA_fSD_Li256ELb0ELb0EEENS1_25SingleTileBwdLPTSchedulerILb0ELi128ELb0EEEEEEEEEvNT_6ParamsE)
        .other          _ZN7cutlass13device_kernelIN5flash19enable_sm80_to_sm89INS1_16FlashAttnBwdSm80INS1_25CollectiveMainloopBwdSm80ILi2ELi2EN4cute5tupleIJNS5_1CILi64EEENS7_ILi128EEES9_EEENS_6half_tEfNS_4arch4Sm80ELb1ELb0ELb0ELb0ELb0ELb0ELb0ELb0ELi2ELi2ELi2ELi2ELb0EEENS1_24CollectiveEpilogueBwdGQAISA_fSD_Li256ELb0ELb0EEENS1_25SingleTileBwdLPTSchedulerILb0ELi128ELb0EEEEEEEEEvNT_6ParamsE,@"STO_CUDA_ENTRY STV_DEFAULT"
_ZN7cutlass13device_kernelIN5flash19enable_sm80_to_sm89INS1_16FlashAttnBwdSm80INS1_25CollectiveMainloopBwdSm80ILi2ELi2EN4cute5tupleIJNS5_1CILi64EEENS7_ILi128EEES9_EEENS_6half_tEfNS_4arch4Sm80ELb1ELb0ELb0ELb0ELb0ELb0ELb0ELb0ELi2ELi2ELi2ELi2ELb0EEENS1_24CollectiveEpilogueBwdGQAISA_fSD_Li256ELb0ELb0EEENS1_25SingleTileBwdLPTSchedulerILb0ELi128ELb0EEEEEEEEEvNT_6ParamsE:
[----:B------:R-:W-:Y:S01]  /*0000*/  LDC R1, c[0x0][0x37c] ;  /* 0x0000df00ff017b82 */ /* 0x000fe20000000800 */
[----:B------:R-:W-:Y:S05]  /*0010*/  EXIT ;  /* 0x000000000000794d */ /* 0x000fea0003800000 */
.L_x_57:
        /* <DEDUP_REMOVED lines=14> */
.L_x_150:


//--------------------- .text._ZN7cutlass13device_kernelIN5flash19enable_sm80_to_sm89INS1_16FlashAttnBwdSm80INS1_25CollectiveMainloopBwdSm80ILi2ELi2EN4cute5tupleIJNS5_1CILi64EEENS7_ILi128EEES9_EEENS_6half_tEfNS_4arch4Sm80ELb1ELb0ELb0ELb0ELb1ELb0ELb0ELb0ELi2ELi2ELi2ELi2ELb0EEENS1_24CollectiveEpilogueBwdGQAISA_fSD_Li256ELb0ELb1EEENS1_25SingleTileBwdLPTSchedulerILb0ELi128ELb1EEEEEEEEEvNT_6ParamsE --------------------------
	.section	.text._ZN7cutlass13device_kernelIN5flash19enable_sm80_to_sm89INS1_16FlashAttnBwdSm80INS1_25CollectiveMainloopBwdSm80ILi2ELi2EN4cute5tupleIJNS5_1CILi64EEENS7_ILi128EEES9_EEENS_6half_tEfNS_4arch4Sm80ELb1ELb0ELb0ELb0ELb1ELb0ELb0ELb0ELi2ELi2ELi2ELi2ELb0EEENS1_24CollectiveEpilogueBwdGQAISA_fSD_Li256ELb0ELb1EEENS1_25SingleTileBwdLPTSchedulerILb0ELi128ELb1EEEEEEEEEvNT_6ParamsE,"ax",@progbits
	.align	128
.text._ZN7cutlass13device_kernelIN5flash19enable_sm80_to_sm89INS1_16FlashAttnBwdSm80INS1_25CollectiveMainloopBwdSm80ILi2ELi2EN4cute5tupleIJNS5_1CILi64EEENS7_ILi128EEES9_EEENS_6half_tEfNS_4arch4Sm80ELb1ELb0ELb0ELb0ELb1ELb0ELb0ELb0ELi2ELi2ELi2ELi2ELb0EEENS1_24CollectiveEpilogueBwdGQAISA_fSD_Li256ELb0ELb1EEENS1_25SingleTileBwdLPTSchedulerILb0ELi128ELb1EEEEEEEEEvNT_6ParamsE:
        .type           _ZN7cutlass13device_kernelIN5flash19enable_sm80_to_sm89INS1_16FlashAttnBwdSm80INS1_25CollectiveMainloopBwdSm80ILi2ELi2EN4cute5tupleIJNS5_1CILi64EEENS7_ILi128EEES9_EEENS_6half_tEfNS_4arch4Sm80ELb1ELb0ELb0ELb0ELb1ELb0ELb0ELb0ELi2ELi2ELi2ELi2ELb0EEENS1_24CollectiveEpilogueBwdGQAISA_fSD_Li256ELb0ELb1EEENS1_25SingleTileBwdLPTSchedulerILb0ELi128ELb1EEEEEEEEEvNT_6ParamsE,@function
        .size           _ZN7cutlass13device_kernelIN5flash19enable_sm80_to_sm89INS1_16FlashAttnBwdSm80INS1_25CollectiveMainloopBwdSm80ILi2ELi2EN4cute5tupleIJNS5_1CILi64EEENS7_ILi128EEES9_EEENS_6half_tEfNS_4arch4Sm80ELb1ELb0ELb0ELb0ELb1ELb0ELb0ELb0ELi2ELi2ELi2ELi2ELb0EEENS1_24CollectiveEpilogueBwdGQAISA_fSD_Li256ELb0ELb1EEENS1_25SingleTileBwdLPTSchedulerILb0ELi128ELb1EEEEEEEEEvNT_6ParamsE,(.L_x_151 - _ZN7cutlass13device_kernelIN5flash19enable_sm80_to_sm89INS1_16FlashAttnBwdSm80INS1_25CollectiveMainloopBwdSm80ILi2ELi2EN4cute5tupleIJNS5_1CILi64EEENS7_ILi128EEES9_EEENS_6half_tEfNS_4arch4Sm80ELb1ELb0ELb0ELb0ELb1ELb0ELb0ELb0ELi2ELi2ELi2ELi2ELb0EEENS1_24CollectiveEpilogueBwdGQAISA_fSD_Li256ELb0ELb1EEENS1_25SingleTileBwdLPTSchedulerILb0ELi128ELb1EEEEEEEEEvNT_6ParamsE)
        .other          _ZN7cutlass13device_kernelIN5flash19enable_sm80_to_sm89INS1_16FlashAttnBwdSm80INS1_25CollectiveMainloopBwdSm80ILi2ELi2EN4cute5tupleIJNS5_1CILi64EEENS7_ILi128EEES9_EEENS_6half_tEfNS_4arch4Sm80ELb1ELb0ELb0ELb0ELb1ELb0ELb0ELb0ELi2ELi2ELi2ELi2ELb0EEENS1_24CollectiveEpilogueBwdGQAISA_fSD_Li256ELb0ELb1EEENS1_25SingleTileBwdLPTSchedulerILb0ELi128ELb1EEEEEEEEEvNT_6ParamsE,@"STO_CUDA_ENTRY STV_DEFAULT"
_ZN7cutlass13device_kernelIN5flash19enable_sm80_to_sm89INS1_16FlashAttnBwdSm80INS1_25CollectiveMainloopBwdSm80ILi2ELi2EN4cute5tupleIJNS5_1CILi64EEENS7_ILi128EEES9_EEENS_6half_tEfNS_4arch4Sm80ELb1ELb0ELb0ELb0ELb1ELb0ELb0ELb0ELi2ELi2ELi2ELi2ELb0EEENS1_24CollectiveEpilogueBwdGQAISA_fSD_Li256ELb0ELb1EEENS1_25SingleTileBwdLPTSchedulerILb0ELi128ELb1EEEEEEEEEvNT_6ParamsE:
[----:B------:R-:W-:Y:S01]  /*0000*/  LDC R1, c[0x0][0x37c] ;  /* 0x0000df00ff017b82 */ /* 0x000fe20000000800 */
[----:B------:R-:W-:Y:S05]  /*0010*/  EXIT ;  /* 0x000000000000794d */ /* 0x000fea0003800000 */
.L_x_58:
        /* <DEDUP_REMOVED lines=14> */
.L_x_151:


//--------------------- .text._ZN7cutlass13device_kernelIN5flash22FlashAttnBwdPreprocessIN4cute5tupleIJNS3_1CILi64EEENS5_ILi128EEEEEENS_6half_tEfNS_4arch4Sm80ELb1ELb0EEEEEvNT_6ParamsE --------------------------
	.section	.text._ZN7cutlass13device_kernelIN5flash22FlashAttnBwdPreprocessIN4cute5tupleIJNS3_1CILi64EEENS5_ILi128EEEEEENS_6half_tEfNS_4arch4Sm80ELb1ELb0EEEEEvNT_6ParamsE,"ax",@progbits
	.align	128
.text._ZN7cutlass13device_kernelIN5flash22FlashAttnBwdPreprocessIN4cute5tupleIJNS3_1CILi64EEENS5_ILi128EEEEEENS_6half_tEfNS_4arch4Sm80ELb1ELb0EEEEEvNT_6ParamsE:
        .type           _ZN7cutlass13device_kernelIN5flash22FlashAttnBwdPreprocessIN4cute5tupleIJNS3_1CILi64EEENS5_ILi128EEEEEENS_6half_tEfNS_4arch4Sm80ELb1ELb0EEEEEvNT_6ParamsE,@function
        .size           _ZN7cutlass13device_kernelIN5flash22FlashAttnBwdPreprocessIN4cute5tupleIJNS3_1CILi64EEENS5_ILi128EEEEEENS_6half_tEfNS_4arch4Sm80ELb1ELb0EEEEEvNT_6ParamsE,(.L_x_152 - _ZN7cutlass13device_kernelIN5flash22FlashAttnBwdPreprocessIN4cute5tupleIJNS3_1CILi64EEENS5_ILi128EEEEEENS_6half_tEfNS_4arch4Sm80ELb1ELb0EEEEEvNT_6ParamsE)
        .other          _ZN7cutlass13device_kernelIN5flash22FlashAttnBwdPreprocessIN4cute5tupleIJNS3_1CILi64EEENS5_ILi128EEEEEENS_6half_tEfNS_4arch4Sm80ELb1ELb0EEEEEvNT_6ParamsE,@"STO_CUDA_ENTRY STV_DEFAULT"
_ZN7cutlass13device_kernelIN5flash22FlashAttnBwdPreprocessIN4cute5tupleIJNS3_1CILi64EEENS5_ILi128EEEEEENS_6half_tEfNS_4arch4Sm80ELb1ELb0EEEEEvNT_6ParamsE:
[----:B------:R-:W-:Y:S01]  /*0000*/  LDC R1, c[0x0][0x37c] ;  /* 0x0000df00ff017b82 */ /* 0x000fe20000000800 */
[----:B------:R-:W0:Y:S07]  /*0010*/  S2R R0, SR_TID.X ;  /* 0x0000000000007919 */ /* 0x000e2e0000002100 */
[----:B------:R-:W1:Y:S01]  /*0020*/  S2UR UR11, SR_CTAID.X ;  /* 0x00000000000b79c3 */ /* 0x000e620000002500 */
[----:B------:R-:W2:Y:S01]  /*0030*/  LDCU UR7, c[0x0][0x388] ;  /* 0x00007100ff0777ac */ /* 0x000ea20008000800 */
[----:B------:R-:W-:Y:S01]  /*0040*/  HFMA2 R41, -RZ, RZ, 0, 0 ;  /* 0x00000000ff297431 */ /* 0x000fe200000001ff */
[----:B------:R-:W3:Y:S01]  /*0050*/  S2R R4, SR_CTAID.Z ;  /* 0x0000000000047919 */ /* 0x000ee20000002700 */
[----:B------:R-:W4:Y:S04]  /*0060*/  LDCU UR4, c[0x0][0x38c] ;  /* 0x00007180ff0477ac */ /* 0x000f280008000800 */
[----:B------:R-:W3:Y:S01]  /*0070*/  S2UR UR14, SR_CTAID.Y ;  /* 0x00000000000e79c3 */ /* 0x000ee20000002600 */
[----:B------:R-:W3:Y:S07]  /*0080*/  LDCU.64 UR12, c[0x0][0x358] ;  /* 0x00006b00ff0c77ac */ /* 0x000eee0008000a00 */
[----:B------:R-:W3:Y:S01]  /*0090*/  LDC.64 R14, c[0x0][0x3a0] ;  /* 0x0000e800ff0e7b82 */ /* 0x000ee20000000a00 */
[----:B-1----:R-:W-:-:S07]  /*00a0*/  USHF.L.U32 UR6, UR11, 0x6, URZ ;  /* 0x000000060b067899 */ /* 0x002fce00080006ff */
[----:B------:R-:W1:Y:S01]  /*00b0*/  LDC.64 R22, c[0x0][0x3a8] ;  /* 0x0000ea00ff167b82 */ /* 0x000e620000000a00 */
[----:B--2---:R-:W-:Y:S01]  /*00c0*/  UIADD3 UR10, UPT, UPT, -UR6, UR7, URZ ;  /* 0x00000007060a7290 */ /* 0x004fe2000fffe1ff */
[----:B0-----:R-:W-:Y:S02]  /*00d0*/  SHF.L.U32 R40, R0, 0x3, RZ ;  /* 0x0000000300287819 */ /* 0x001fe400000006ff */
[----:B------:R-:W-:-:S04]  /*00e0*/  SHF.R.U32.HI R2, RZ, 0x4, R0 ;  /* 0x00000004ff027819 */ /* 0x000fc80000011600 */
[----:B------:R-:W0:Y:S01]  /*00f0*/  LDC.64 R20, c[0x0][0x3c0] ;  /* 0x0000f000ff147b82 */ /* 0x000e220000000a00 */
[----:B------:R-:W-:Y:S02]  /*0100*/  LOP3.LUT R40, R40, 0x78, RZ, 0xc0, !PT ;  /* 0x0000007828287812 */ /* 0x000fe400078ec0ff */
[----:B------:R-:W-:Y:S02]  /*0110*/  IADD3 R3, PT, PT, R2, 0x10, RZ ;  /* 0x0000001002037810 */ /* 0x000fe40007ffe0ff */
[----:B----4-:R-:W-:Y:S01]  /*0120*/  ISETP.GE.AND P0, PT, R40, UR4, PT ;  /* 0x0000000428007c0c */ /* 0x010fe2000bf06270 */
[----:B------:R-:W-:Y:S01]  /*0130*/  UIMAD.WIDE.U32 UR4, UR11, 0x40, URZ ;  /* 0x000000400b0478a5 */ /* 0x000fe2000f8e00ff */
[----:B---3--:R-:W-:Y:S01]  /*0140*/  IMAD.WIDE.U32 R8, R14, UR14, R40 ;  /* 0x0000000e0e087c25 */ /* 0x008fe2000f8e0028 */
[----:B------:R-:W2:Y:S01]  /*0150*/  LDC.64 R12, c[0x0][0x3c8] ;  /* 0x0000f200ff0c7b82 */ /* 0x000ea20000000a00 */
[----:B------:R-:W-:Y:S02]  /*0160*/  ISETP.GE.OR P1, PT, R3, UR10, P0 ;  /* 0x0000000a03007c0c */ /* 0x000fe40008726670 */
[C---:B------:R-:W-:Y:S01]  /*0170*/  ISETP.GE.OR P2, PT, R2.reuse, UR10, P0 ;  /* 0x0000000a02007c0c */ /* 0x040fe20008746670 */
[----:B------:R-:W-:Y:S01]  /*0180*/  IMAD R9, R15, UR14, R9 ;  /* 0x0000000e0f097c24 */ /* 0x000fe2000f8e0209 */
[----:B------:R-:W-:-:S02]  /*0190*/  LOP3.LUT R7, R2, UR4, RZ, 0xfc, !PT ;  /* 0x0000000402077c12 */ /* 0x000fc4000f8efcff */
[----:B------:R-:W-:Y:S01]  /*01a0*/  IADD3 R6, PT, PT, R2, 0x30, RZ ;  /* 0x0000003002067810 */ /* 0x000fe20007ffe0ff */
[----:B------:R-:W3:Y:S01]  /*01b0*/  LDC.64 R14, c[0x0][0x3b8] ;  /* 0x0000ee00ff0e7b82 */ /* 0x000ee20000000a00 */
[----:B-1----:R-:W-:-:S04]  /*01c0*/  IMAD.WIDE.U32 R28, R4, R22, R8 ;  /* 0x00000016041c7225 */ /* 0x002fc800078e0008 */
[----:B------:R-:W-:Y:S01]  /*01d0*/  IMAD R29, R4, R23, R29 ;  /* 0x00000017041d7224 */ /* 0x000fe200078e021d */
[C---:B------:R-:W-:Y:S02]  /*01e0*/  @!P1 IADD3 R19, P3, PT, R7.reuse, 0x10, RZ ;  /* 0x0000001007139810 */ /* 0x040fe40007f7e0ff */
[----:B------:R-:W1:Y:S01]  /*01f0*/  @!P1 LDC.64 R16, c[0x0][0x398] ;  /* 0x0000e600ff109b82 */ /* 0x000e620000000a00 */
[----:B0-----:R-:W-:Y:S01]  /*0200*/  IMAD.WIDE.U32 R10, R20, UR14, R40 ;  /* 0x0000000e140a7c25 */ /* 0x001fe2000f8e0028 */
[----:B------:R-:W-:Y:S02]  /*0210*/  @!P1 IADD3.X R5, PT, PT, RZ, UR5, RZ, P3, !PT ;  /* 0x00000005ff059c10 */ /* 0x000fe40009ffe4ff */
[----:B------:R-:W-:Y:S01]  /*0220*/  @!P1 IADD3 R25, P4, PT, R7, 0x10, RZ ;  /* 0x0000001007199810 */ /* 0x000fe20007f9e0ff */
[----:B------:R-:W-:-:S03]  /*0230*/  IMAD R11, R21, UR14, R11 ;  /* 0x0000000e150b7c24 */ /* 0x000fc6000f8e020b */
[----:B------:R-:W0:Y:S01]  /*0240*/  @!P1 LDC.64 R52, c[0x0][0x380] ;  /* 0x0000e000ff349b82 */ /* 0x000e220000000a00 */
[C---:B--2---:R-:W-:Y:S01]  /*0250*/  IMAD.WIDE.U32 R26, R4.reuse, R12, R10 ;  /* 0x0000000c041a7225 */ /* 0x044fe200078e000a */
[----:B------:R-:W-:Y:S02]  /*0260*/  @!P1 IADD3.X R23, PT, PT, RZ, UR5, RZ, P4, !PT ;  /* 0x00000005ff179c10 */ /* 0x000fe4000a7fe4ff */
[----:B------:R-:W-:Y:S01]  /*0270*/  @!P2 MOV R12, R28 ;  /* 0x0000001c000ca202 */ /* 0x000fe20000000f00 */
[----:B------:R-:W-:Y:S01]  /*0280*/  IMAD R27, R4, R13, R27 ;  /* 0x0000000d041b7224 */ /* 0x000fe200078e021b */
[----:B------:R-:W-:Y:S02]  /*0290*/  @!P2 MOV R13, R29 ;  /* 0x0000001d000da202 */ /* 0x000fe40000000f00 */
[----:B------:R-:W2:Y:S01]  /*02a0*/  LDC.64 R50, c[0x0][0x3b0] ;  /* 0x0000ec00ff327b82 */ /* 0x000ea20000000a00 */
[----:B---3--:R-:W-:Y:S02]  /*02b0*/  @!P1 IMAD R18, R23, R14, RZ ;  /* 0x0000000e17129224 */ /* 0x008fe400078e02ff */
[----:B-1----:R-:W-:Y:S01]  /*02c0*/  @!P1 IMAD R8, R5, R16, RZ ;  /* 0x0000001005089224 */ /* 0x002fe200078e02ff */
[----:B------:R-:W-:-:S04]  /*02d0*/  IADD3 R5, PT, PT, R2, 0x20, RZ ;  /* 0x0000002002057810 */ /* 0x000fc80007ffe0ff */
[----:B------:R-:W1:Y:S01]  /*02e0*/  LDC.64 R10, c[0x0][0x3b8] ;  /* 0x0000ee00ff0a7b82 */ /* 0x000e620000000a00 */
[----:B------:R-:W-:Y:S01]  /*02f0*/  @!P1 IMAD R21, R19, R17, R8 ;  /* 0x0000001113159224 */ /* 0x000fe200078e0208 */
[----:B------:R-:W-:Y:S01]  /*0300*/  ISETP.GE.OR P3, PT, R5, UR10, P0 ;  /* 0x0000000a05007c0c */ /* 0x000fe20008766670 */
[----:B------:R-:W-:Y:S01]  /*0310*/  @!P1 IMAD.WIDE.U32 R16, R19, R16, R28 ;  /* 0x0000001013109225 */ /* 0x000fe200078e001c */
[----:B------:R-:W-:-:S04]  /*0320*/  ISETP.GE.OR P0, PT, R6, UR10, P0 ;  /* 0x0000000a06007c0c */ /* 0x000fc80008706670 */
[----:B------:R-:W3:Y:S01]  /*0330*/  @!P2 LDC.64 R8, c[0x0][0x398] ;  /* 0x0000e600ff08ab82 */ /* 0x000ee20000000a00 */
[----:B------:R-:W-:Y:S01]  /*0340*/  @!P1 IMAD R19, R25, R15, R18 ;  /* 0x0000000f19139224 */ /* 0x000fe200078e0212 */
[----:B------:R-:W-:Y:S01]  /*0350*/  @!P1 IADD3 R17, PT, PT, R17, R21, RZ ;  /* 0x0000001511119210 */ /* 0x000fe20007ffe0ff */
[----:B------:R-:W-:Y:S01]  /*0360*/  @!P1 IMAD.WIDE.U32 R14, R25, R14, R26 ;  /* 0x0000000e190e9225 */ /* 0x000fe200078e001a */
[----:B0-----:R-:W-:-:S04]  /*0370*/  @!P1 LEA R52, P4, R16, R52, 0x1 ;  /* 0x0000003410349211 */ /* 0x001fc800078808ff */
[----:B------:R-:W0:Y:S01]  /*0380*/  @!P2 LDC.64 R44, c[0x0][0x380] ;  /* 0x0000e000ff2cab82 */ /* 0x000e220000000a00 */
[----:B------:R-:W-:Y:S02]  /*0390*/  @!P1 LEA.HI.X R53, R16, R53, R17, 0x1, P4 ;  /* 0x0000003510359211 */ /* 0x000fe400020f0c11 */
[----:B------:R-:W-:Y:S02]  /*03a0*/  @!P1 IADD3 R15, PT, PT, R15, R19, RZ ;  /* 0x000000130f0f9210 */ /* 0x000fe40007ffe0ff */
[----:B--2---:R-:W-:Y:S02]  /*03b0*/  @!P1 LEA R50, P4, R14, R50, 0x1 ;  /* 0x000000320e329211 */ /* 0x004fe400078808ff */
[----:B------:R-:W-:Y:S01]  /*03c0*/  @!P2 MOV R16, R26 ;  /* 0x0000001a0010a202 */ /* 0x000fe20000000f00 */
[----:B------:R-:W2:Y:S01]  /*03d0*/  LDC.64 R22, c[0x0][0x3b0] ;  /* 0x0000ec00ff167b82 */ /* 0x000ea20000000a00 */
[----:B------:R-:W-:Y:S01]  /*03e0*/  @!P2 MOV R17, R27 ;  /* 0x0000001b0011a202 */ /* 0x000fe20000000f00 */
[----:B-1----:R-:W-:Y:S01]  /*03f0*/  @!P2 IMAD R20, R10, UR5, RZ ;  /* 0x000000050a14ac24 */ /* 0x002fe2000f8e02ff */
[----:B------:R-:W-:-:S02]  /*0400*/  @!P1 LEA.HI.X R51, R14, R51, R15, 0x1, P4 ;  /* 0x000000330e339211 */ /* 0x000fc400020f0c0f */
[C---:B------:R-:W-:Y:S01]  /*0410*/  @!P3 IADD3 R15, P4, PT, R7.reuse, 0x20, RZ ;  /* 0x00000020070fb810 */ /* 0x040fe20007f9e0ff */
[C---:B------:R-:W-:Y:S01]  /*0420*/  @!P2 IMAD R31, R7.reuse, R11, R20 ;  /* 0x0000000b071fa224 */ /* 0x040fe200078e0214 */
[----:B------:R-:W-:Y:S01]  /*0430*/  @!P3 MOV R32, R28 ;  /* 0x0000001c0020b202 */ /* 0x000fe20000000f00 */
[----:B------:R-:W1:Y:S01]  /*0440*/  @!P3 LDC.64 R38, c[0x0][0x398] ;  /* 0x0000e600ff26bb82 */ /* 0x000e620000000a00 */
[----:B---3--:R-:W-:Y:S01]  /*0450*/  @!P2 IMAD R18, R8, UR5, RZ ;  /* 0x000000050812ac24 */ /* 0x008fe2000f8e02ff */
[----:B------:R-:W-:Y:S01]  /*0460*/  @!P3 IADD3.X R19, PT, PT, RZ, UR5, RZ, P4, !PT ;  /* 0x00000005ff13bc10 */ /* 0x000fe2000a7fe4ff */
[C---:B------:R-:W-:Y:S01]  /*0470*/  @!P2 IMAD.WIDE.U32 R12, R7.reuse, R8, R12 ;  /* 0x00000008070ca225 */ /* 0x040fe200078e000c */
[----:B------:R-:W-:Y:S02]  /*0480*/  @!P3 MOV R33, R29 ;  /* 0x0000001d0021b202 */ /* 0x000fe40000000f00 */
[----:B------:R-:W-:Y:S01]  /*0490*/  @!P3 MOV R24, R26 ;  /* 0x0000001a0018b202 */ /* 0x000fe20000000f00 */
[C---:B------:R-:W-:Y:S01]  /*04a0*/  @!P2 IMAD R21, R7.reuse, R9, R18 ;  /* 0x000000090715a224 */ /* 0x040fe200078e0212 */
[----:B------:R-:W3:Y:S01]  /*04b0*/  @!P0 LDC.64 R36, c[0x0][0x398] ;  /* 0x0000e600ff248b82 */ /* 0x000ee20000000a00 */
[C---:B------:R-:W-:Y:S01]  /*04c0*/  @!P0 IADD3 R9, P5, PT, R7.reuse, 0x30, RZ ;  /* 0x0000003007098810 */ /* 0x040fe20007fbe0ff */
[----:B------:R-:W-:Y:S01]  /*04d0*/  @!P2 IMAD.WIDE.U32 R16, R7, R10, R16 ;  /* 0x0000000a0710a225 */ /* 0x000fe200078e0010 */
[----:B0-----:R-:W-:-:S02]  /*04e0*/  @!P2 LEA R44, P4, R12, R44, 0x1 ;  /* 0x0000002c0c2ca211 */ /* 0x001fc400078808ff */
[----:B------:R-:W-:Y:S02]  /*04f0*/  @!P0 IADD3.X R11, PT, PT, RZ, UR5, RZ, P5, !PT ;  /* 0x00000005ff0b8c10 */ /* 0x000fe4000affe4ff */
[----:B------:R-:W-:Y:S01]  /*0500*/  @!P2 IADD3 R10, PT, PT, R13, R21, RZ ;  /* 0x000000150d0aa210 */ /* 0x000fe20007ffe0ff */
[----:B------:R-:W0:Y:S01]  /*0510*/  @!P3 LDC.64 R46, c[0x0][0x380] ;  /* 0x0000e000ff2ebb82 */ /* 0x000e220000000a00 */
[----:B------:R-:W-:Y:S02]  /*0520*/  @!P2 IADD3 R8, PT, PT, R17, R31, RZ ;  /* 0x0000001f1108a210 */ /* 0x000fe40007ffe0ff */
[----:B------:R-:W-:Y:S02]  /*0530*/  @!P2 LEA.HI.X R45, R12, R45, R10, 0x1, P4 ;  /* 0x0000002d0c2da211 */ /* 0x000fe400020f0c0a */
[----:B------:R-:W-:Y:S02]  /*0540*/  CS2R R12, SRZ ;  /* 0x00000000000c7805 */ /* 0x000fe4000001ff00 */
[----:B--2---:R-:W-:-:S02]  /*0550*/  @!P2 LEA R22, P5, R16, R22, 0x1 ;  /* 0x000000161016a211 */ /* 0x004fc400078a08ff */
[----:B------:R-:W-:Y:S01]  /*0560*/  @!P3 MOV R25, R27 ;  /* 0x0000001b0019b202 */ /* 0x000fe20000000f00 */
[-C--:B-1----:R-:W-:Y:S01]  /*0570*/  @!P3 IMAD R14, R19, R38.reuse, RZ ;  /* 0x00000026130eb224 */ /* 0x082fe200078e02ff */
[----:B------:R-:W1:Y:S01]  /*0580*/  LDC.64 R34, c[0x0][0x3b8] ;  /* 0x0000ee00ff227b82 */ /* 0x000e620000000a00 */
[----:B------:R-:W-:Y:S01]  /*0590*/  @!P2 LEA.HI.X R23, R16, R23, R8, 0x1, P5 ;  /* 0x000000171017a211 */ /* 0x000fe200028f0c08 */
[----:B------:R-:W-:-:S04]  /*05a0*/  @!P3 IMAD.WIDE.U32 R32, R15, R38, R32 ;  /* 0x000000260f20b225 */ /* 0x000fc800078e0020 */
[----:B------:R-:W-:Y:S01]  /*05b0*/  @!P3 IMAD R39, R15, R39, R14 ;  /* 0x000000270f27b224 */ /* 0x000fe200078e020e */
[----:B------:R-:W-:Y:S01]  /*05c0*/  CS2R R14, SRZ ;  /* 0x00000000000e7805 */ /* 0x000fe2000001ff00 */
[-C--:B---3--:R-:W-:Y:S01]  /*05d0*/  @!P0 IMAD R10, R11, R36.reuse, RZ ;  /* 0x000000240b0a8224 */ /* 0x088fe200078e02ff */
[----:B------:R-:W2:Y:S01]  /*05e0*/  LDC.64 R30, c[0x0][0x3b8] ;  /* 0x0000ee00ff1e7b82 */ /* 0x000ea20000000a00 */
[----:B------:R-:W-:-:S03]  /*05f0*/  @!P0 IMAD.WIDE.U32 R28, R9, R36, R28 ;  /* 0x00000024091c8225 */ /* 0x000fc600078e001c */
[----:B------:R3:W4:Y:S01]  /*0600*/  @!P2 LDG.E.128 R12, desc[UR12][R22.64] ;  /* 0x0000000c160ca981 */ /* 0x000722000c1e1d00 */
[----:B------:R-:W-:Y:S01]  /*0610*/  @!P0 IMAD R37, R9, R37, R10 ;  /* 0x0000002509258224 */ /* 0x000fe200078e020a */
[----:B------:R-:W-:Y:S02]  /*0620*/  CS2R R8, SRZ ;  /* 0x0000000000087805 */ /* 0x000fe4000001ff00 */
[----:B------:R-:W-:Y:S01]  /*0630*/  CS2R R10, SRZ ;  /* 0x00000000000a7805 */ /* 0x000fe2000001ff00 */
[----:B------:R-:W2:Y:S01]  /*0640*/  @!P0 LDC.64 R42, c[0x0][0x380] ;  /* 0x0000e000ff2a8b82 */ /* 0x000ea20000000a00 */
[----:B------:R-:W-:Y:S02]  /*0650*/  CS2R R16, SRZ ;  /* 0x0000000000107805 */ /* 0x000fe4000001ff00 */
[----:B------:R-:W-:Y:S02]  /*0660*/  CS2R R18, SRZ ;  /* 0x0000000000127805 */ /* 0x000fe4000001ff00 */
[----:B------:R0:W4:Y:S03]  /*0670*/  @!P2 LDG.E.128 R8, desc[UR12][R44.64] ;  /* 0x0000000c2c08a981 */ /* 0x000126000c1e1d00 */
[----:B------:R-:W2:Y:S01]  /*0680*/  LDC.64 R48, c[0x0][0x3b0] ;  /* 0x0000ec00ff307b82 */ /* 0x000ea20000000a00 */
[----:B------:R-:W-:-:S02]  /*0690*/  @!P3 IADD3 R41, P2, PT, R7, 0x20, RZ ;  /* 0x000000200729b810 */ /* 0x000fc40007f5e0ff */
[----:B------:R-:W-:Y:S02]  /*06a0*/  CS2R R20, SRZ ;  /* 0x0000000000147805 */ /* 0x000fe4000001ff00 */
[----:B---3--:R-:W-:Y:S01]  /*06b0*/  CS2R R22, SRZ ;  /* 0x0000000000167805 */ /* 0x008fe2000001ff00 */
[----:B------:R-:W3:Y:S02]  /*06c0*/  @!P1 LDG.E.128 R16, desc[UR12][R52.64] ;  /* 0x0000000c34109981 */ /* 0x000ee4000c1e1d00 */
[----:B0-----:R-:W0:Y:S01]  /*06d0*/  LDC.64 R44, c[0x0][0x3b0] ;  /* 0x0000ec00ff2c7b82 */ /* 0x001e220000000a00 */
[----:B------:R-:W-:Y:S02]  /*06e0*/  @!P3 IADD3.X R36, PT, PT, RZ, UR5, RZ, P2, !PT ;  /* 0x00000005ff24bc10 */ /* 0x000fe400097fe4ff */
[----:B------:R1:W3:Y:S01]  /*06f0*/  @!P1 LDG.E.128 R20, desc[UR12][R50.64] ;  /* 0x0000000c32149981 */ /* 0x0002e2000c1e1d00 */
[----:B------:R-:W-:Y:S02]  /*0700*/  @!P0 IADD3 R7, P2, PT, R7, 0x30, RZ ;  /* 0x0000003007078810 */ /* 0x000fe40007f5e0ff */
[----:B------:R-:W-:-:S02]  /*0710*/  @!P3 IADD3 R33, PT, PT, R33, R39, RZ ;  /* 0x000000272121b210 */ /* 0x000fc40007ffe0ff */
[----:B------:R-:W-:Y:S02]  /*0720*/  @!P3 LEA R46, P1, R32, R46, 0x1 ;  /* 0x0000002e202eb211 */ /* 0x000fe400078208ff */
[----:B------:R-:W-:Y:S01]  /*0730*/  @!P0 IADD3.X R39, PT, PT, RZ, UR5, RZ, P2, !PT ;  /* 0x00000005ff278c10 */ /* 0x000fe200097fe4ff */
[-C--:B-1----:R-:W-:Y:S01]  /*0740*/  @!P3 IMAD R36, R36, R34.reuse, RZ ;  /* 0x000000222424b224 */ /* 0x082fe200078e02ff */
[----:B------:R-:W-:Y:S01]  /*0750*/  @!P3 LEA.HI.X R47, R32, R47, R33, 0x1, P1 ;  /* 0x0000002f202fb211 */ /* 0x000fe200008f0c21 */
[----:B------:R-:W-:Y:S01]  /*0760*/  @!P3 IMAD.WIDE.U32 R24, R41, R34, R24 ;  /* 0x000000222918b225 */ /* 0x000fe200078e0018 */
[----:B------:R-:W-:Y:S01]  /*0770*/  @!P0 IADD3 R37, PT, PT, R29, R37, RZ ;  /* 0x000000251d258210 */ /* 0x000fe20007ffe0ff */
[----:B------:R-:W1:Y:S02]  /*0780*/  LDC.64 R50, c[0x0][0x400] ;  /* 0x00010000ff327b82 */ /* 0x000e640000000a00 */
[----:B--2---:R-:W-:Y:S02]  /*0790*/  @!P0 IMAD R32, R39, R30, RZ ;  /* 0x0000001e27208224 */ /* 0x004fe400078e02ff */
[----:B------:R-:W-:Y:S01]  /*07a0*/  @!P3 IMAD R35, R41, R35, R36 ;  /* 0x000000232923b224 */ /* 0x000fe200078e0224 */
[----:B------:R-:W-:Y:S01]  /*07b0*/  @!P0 LEA R42, P1, R28, R42, 0x1 ;  /* 0x0000002a1c2a8211 */ /* 0x000fe200078208ff */
[----:B------:R-:W-:-:S02]  /*07c0*/  @!P0 IMAD R31, R7, R31, R32 ;  /* 0x0000001f071f8224 */ /* 0x000fc400078e0220 */
[----:B------:R-:W-:Y:S01]  /*07d0*/  @!P0 IMAD.WIDE.U32 R32, R7, R30, R26 ;  /* 0x0000001e07208225 */ /* 0x000fe200078e001a */
[----:B------:R-:W-:Y:S02]  /*07e0*/  @!P3 IADD3 R35, PT, PT, R25, R35, RZ ;  /* 0x000000231923b210 */ /* 0x000fe40007ffe0ff */
[----:B------:R-:W-:Y:S02]  /*07f0*/  @!P3 LEA R48, P2, R24, R48, 0x1 ;  /* 0x000000301830b211 */ /* 0x000fe400078408ff */
[----:B------:R-:W-:Y:S02]  /*0800*/  @!P0 LEA.HI.X R43, R28, R43, R37, 0x1, P1 ;  /* 0x0000002b1c2b8211 */ /* 0x000fe400008f0c25 */
[----:B------:R-:W-:Y:S02]  /*0810*/  @!P0 IADD3 R7, PT, PT, R33, R31, RZ ;  /* 0x0000001f21078210 */ /* 0x000fe40007ffe0ff */
[----:B0-----:R-:W-:Y:S02]  /*0820*/  @!P0 LEA R44, P1, R32, R44, 0x1 ;  /* 0x0000002c202c8211 */ /* 0x001fe400078208ff */
[----:B------:R-:W-:-:S02]  /*0830*/  CS2R R26, SRZ ;  /* 0x00000000001a7805 */ /* 0x000fc4000001ff00 */
[----:B------:R-:W-:Y:S02]  /*0840*/  @!P3 LEA.HI.X R49, R24, R49, R35, 0x1, P2 ;  /* 0x000000311831b211 */ /* 0x000fe400010f0c23 */
[----:B------:R-:W-:Y:S02]  /*0850*/  CS2R R24, SRZ ;  /* 0x0000000000187805 */ /* 0x000fe4000001ff00 */
[----:B------:R-:W-:Y:S02]  /*0860*/  CS2R R28, SRZ ;  /* 0x00000000001c7805 */ /* 0x000fe4000001ff00 */
[----:B------:R-:W-:Y:S02]  /*0870*/  CS2R R30, SRZ ;  /* 0x00000000001e7805 */ /* 0x000fe4000001ff00 */
[----:B------:R-:W-:Y:S02]  /*0880*/  @!P0 LEA.HI.X R45, R32, R45, R7, 0x1, P1 ;  /* 0x0000002d202d8211 */ /* 0x000fe400008f0c07 */
[----:B------:R-:W-:-:S02]  /*0890*/  CS2R R32, SRZ ;  /* 0x0000000000207805 */ /* 0x000fc4000001ff00 */
[----:B------:R-:W-:Y:S02]  /*08a0*/  CS2R R34, SRZ ;  /* 0x0000000000227805 */ /* 0x000fe4000001ff00 */
[----:B------:R-:W-:Y:S02]  /*08b0*/  CS2R R36, SRZ ;  /* 0x0000000000247805 */ /* 0x000fe4000001ff00 */
[----:B------:R-:W-:Y:S01]  /*08c0*/  CS2R R38, SRZ ;  /* 0x0000000000267805 */ /* 0x000fe2000001ff00 */
[----:B------:R-:W2:Y:S04]  /*08d0*/  @!P3 LDG.E.128 R24, desc[UR12][R46.64] ;  /* 0x0000000c2e18b981 */ /* 0x000ea8000c1e1d00 */
[----:B------:R0:W2:Y:S04]  /*08e0*/  @!P3 LDG.E.128 R28, desc[UR12][R48.64] ;  /* 0x0000000c301cb981 */ /* 0x0000a8000c1e1d00 */
[----:B------:R1:W2:Y:S04]  /*08f0*/  @!P0 LDG.E.128 R32, desc[UR12][R42.64] ;  /* 0x0000000c2a208981 */ /* 0x0002a8000c1e1d00 */
[----:B------:R4:W2:Y:S01]  /*0900*/  @!P0 LDG.E.128 R36, desc[UR12][R44.64] ;  /* 0x0000000c2c248981 */ /* 0x0008a2000c1e1d00 */
[C---:B------:R-:W-:Y:S01]  /*0910*/  ISETP.GE.AND P0, PT, R0.reuse, UR10, PT ;  /* 0x0000000a00007c0c */ /* 0x040fe2000bf06270 */
[----:B0-----:R-:W0:Y:S03]  /*0920*/  LDC.64 R48, c[0x0][0x408] ;  /* 0x00010200ff307b82 */ /* 0x001e260000000a00 */
[----:B------:R-:W-:-:S13]  /*0930*/  ISETP.GT.U32.OR P0, PT, R0, 0x3f, P0 ;  /* 0x0000003f0000780c */ /* 0x000fda0000704470 */
[----:B------:R-:W0:Y:S01]  /*0940*/  @!P0 LDC.64 R46, c[0x0][0x3f8] ;  /* 0x0000fe00ff2e8b82 */ /* 0x000e220000000a00 */
[----:B------:R-:W-:Y:S02]  /*0950*/  @!P0 IADD3 R52, PT, PT, R0, UR6, RZ ;  /* 0x0000000600348c10 */ /* 0x000fe4000fffe0ff */
[----:B------:R-:W-:-:S03]  /*0960*/  @!P0 MOV R53, RZ ;  /* 0x000000ff00358202 */ /* 0x000fc60000000f00 */
[----:B-1----:R-:W-:-:S04]  /*0970*/  @!P0 IMAD.WIDE.U32 R52, R50, UR14, R52 ;  /* 0x0000000e32348c25 */ /* 0x002fc8000f8e0034 */
[----:B------:R-:W-:Y:S02]  /*0980*/  @!P0 IMAD R53, R51, UR14, R53 ;  /* 0x0000000e33358c24 */ /* 0x000fe4000f8e0235 */
[----:B0-----:R-:W-:-:S04]  /*0990*/  @!P0 IMAD.WIDE.U32 R42, R4, R48, R52 ;  /* 0x00000030042a8225 */ /* 0x001fc800078e0034 */
[----:B------:R-:W-:Y:S01]  /*09a0*/  @!P0 IMAD R49, R4, R49, R43 ;  /* 0x0000003104318224 */ /* 0x000fe200078e022b */
[----:B------:R-:W-:Y:S02]  /*09b0*/  MOV R48, 0x7f800000 ;  /* 0x7f80000000307802 */ /* 0x000fe40000000f00 */
[----:B------:R-:W-:-:S04]  /*09c0*/  @!P0 LEA R46, P1, R42, R46, 0x2 ;  /* 0x0000002e2a2e8211 */ /* 0x000fc800078210ff */
[----:B------:R-:W-:-:S05]  /*09d0*/  @!P0 LEA.HI.X R47, R42, R47, R49, 0x2, P1 ;  /* 0x0000002f2a2f8211 */ /* 0x000fca00008f1431 */
[----:B------:R0:W5:Y:S01]  /*09e0*/  @!P0 LDG.E R48, desc[UR12][R46.64] ;  /* 0x0000000c2e308981 */ /* 0x000162000c1e1900 */
[----:B------:R-:W-:Y:S01]  /*09f0*/  ISETP.NE.AND P0, PT, R40, RZ, PT ;  /* 0x000000ff2800720c */ /* 0x000fe20003f05270 */
[----:B------:R-:W-:Y:S01]  /*0a00*/  BSSY.RECONVERGENT B0, `(.L_x_59) ;  /* 0x000009b000007945 */ /* 0x000fe20003800200 */
[--C-:B----4-:R-:W-:Y:S02]  /*0a10*/  HADD2.F32 R45, -RZ, R12.reuse.H1_H1 ;  /* 0x3000000cff2d7230 */ /* 0x110fe40000004100 */
[----:B------:R-:W-:Y:S02]  /*0a20*/  HADD2.F32 R44, -RZ, R12.H0_H0 ;  /* 0x2000000cff2c7230 */ /* 0x000fe40000004100 */
[----:B0-----:R-:W-:Y:S02]  /*0a30*/  HADD2.F32 R46, -RZ, R14.H0_H0 ;  /* 0x2000000eff2e7230 */ /* 0x001fe40000004100 */
[--C-:B------:R-:W-:Y:S02]  /*0a40*/  HADD2.F32 R7, -RZ, R8.reuse.H0_H0 ;  /* 0x20000008ff077230 */ /* 0x100fe40000004100 */
[----:B------:R-:W-:-:S02]  /*0a50*/  HADD2.F32 R8, -RZ, R8.H1_H1 ;  /* 0x30000008ff087230 */ /* 0x000fc40000004100 */
[----:B------:R-:W-:Y:S02]  /*0a60*/  HADD2.F32 R50, -RZ, R14.H1_H1 ;  /* 0x3000000eff327230 */ /* 0x000fe40000004100 */
[----:B---3--:R-:W-:Y:S02]  /*0a70*/  HADD2.F32 R49, -RZ, R16.H1_H1 ;  /* 0x30000010ff317230 */ /* 0x008fe40000004100 */
[----:B------:R-:W-:Y:S01]  /*0a80*/  FMUL.FTZ R8, R8, R45 ;  /* 0x0000002d08087220 */ /* 0x000fe20000410000 */
[--C-:B------:R-:W-:Y:S02]  /*0a90*/  HADD2.F32 R47, -RZ, R15.reuse.H0_H0 ;  /* 0x2000000fff2f7230 */ /* 0x100fe40000004100 */
[----:B------:R-:W-:Y:S02]  /*0aa0*/  HADD2.F32 R52, -RZ, R20.H1_H1 ;  /* 0x30000014ff347230 */ /* 0x000fe40000004100 */
[----:B------:R-:W-:Y:S02]  /*0ab0*/  HADD2.F32 R14, -RZ, R15.H1_H1 ;  /* 0x3000000fff0e7230 */ /* 0x000fe40000004100 */
[----:B------:R-:W-:-:S02]  /*0ac0*/  HADD2.F32 R16, -RZ, R16.H0_H0 ;  /* 0x20000010ff107230 */ /* 0x000fc40000004100 */
[----:B------:R-:W-:Y:S01]  /*0ad0*/  FMUL.FTZ R49, R49, R52 ;  /* 0x0000003431317220 */ /* 0x000fe20000410000 */
[----:B------:R-:W-:Y:S02]  /*0ae0*/  HADD2.F32 R15, -RZ, R20.H0_H0 ;  /* 0x20000014ff0f7230 */ /* 0x000fe40000004100 */
[----:B------:R-:W-:Y:S01]  /*0af0*/  FFMA.FTZ R44, R7, R44, R8 ;  /* 0x0000002c072c7223 */ /* 0x000fe20000010008 */
[----:B------:R-:W-:Y:S02]  /*0b00*/  HADD2.F32 R41, -RZ, R9.H0_H0 ;  /* 0x20000009ff297230 */ /* 0x000fe40000004100 */
[----:B------:R-:W-:Y:S02]  /*0b10*/  HADD2.F32 R12, -RZ, R13.H0_H0 ;  /* 0x2000000dff0c7230 */ /* 0x000fe40000004100 */
[----:B------:R-:W-:Y:S01]  /*0b20*/  FFMA.FTZ R16, R16, R15, R49 ;  /* 0x0000000f10107223 */ /* 0x000fe20000010031 */
[----:B------:R-:W-:Y:S02]  /*0b30*/  HADD2.F32 R7, -RZ, R17.H0_H0 ;  /* 0x20000011ff077230 */ /* 0x000fe40000004100 */
[----:B------:R-:W-:-:S02]  /*0b40*/  HADD2.F32 R8, -RZ, R21.H0_H0 ;  /* 0x20000015ff087230 */ /* 0x000fc40000004100 */
[----:B------:R-:W-:Y:S01]  /*0b50*/  FFMA.FTZ R41, R41, R12, R44 ;  /* 0x0000000c29297223 */ /* 0x000fe2000001002c */
[----:B------:R-:W-:Y:S02]  /*0b60*/  HADD2.F32 R42, -RZ, R9.H1_H1 ;  /* 0x30000009ff2a7230 */ /* 0x000fe40000004100 */
[----:B------:R-:W-:Y:S02]  /*0b70*/  HADD2.F32 R13, -RZ, R13.H1_H1 ;  /* 0x3000000dff0d7230 */ /* 0x000fe40000004100 */
[----:B------:R-:W-:Y:S01]  /*0b80*/  FFMA.FTZ R16, R7, R8, R16 ;  /* 0x0000000807107223 */ /* 0x000fe20000010010 */
[----:B------:R-:W-:Y:S02]  /*0b90*/  HADD2.F32 R17, -RZ, R17.H1_H1 ;  /* 0x30000011ff117230 */ /* 0x000fe40000004100 */
[----:B------:R-:W-:Y:S02]  /*0ba0*/  HADD2.F32 R12, -RZ, R21.H1_H1 ;  /* 0x30000015ff0c7230 */ /* 0x000fe40000004100 */
[----:B------:R-:W-:Y:S01]  /*0bb0*/  FFMA.FTZ R42, R42, R13, R41 ;  /* 0x0000000d2a2a7223 */ /* 0x000fe20000010029 */
[----:B------:R-:W-:-:S02]  /*0bc0*/  HADD2.F32 R9, -RZ, R10.H0_H0 ;  /* 0x2000000aff097230 */ /* 0x000fc40000004100 */
[----:B------:R-:W-:Y:S02]  /*0bd0*/  HADD2.F32 R7, -RZ, R18.H0_H0 ;  /* 0x20000012ff077230 */ /* 0x000fe40000004100 */
[----:B------:R-:W-:Y:S01]  /*0be0*/  FFMA.FTZ R12, R17, R12, R16 ;  /* 0x0000000c110c7223 */ /* 0x000fe20000010010 */
[----:B------:R-:W-:Y:S02]  /*0bf0*/  HADD2.F32 R8, -RZ, R22.H0_H0 ;  /* 0x20000016ff087230 */ /* 0x000fe40000004100 */
[----:B------:R-:W-:Y:S01]  /*0c00*/  FFMA.FTZ R42, R9, R46, R42 ;  /* 0x0000002e092a7223 */ /* 0x000fe2000001002a */
[----:B------:R-:W-:Y:S02]  /*0c10*/  HADD2.F32 R43, -RZ, R10.H1_H1 ;  /* 0x3000000aff2b7230 */ /* 0x000fe40000004100 */
[----:B------:R-:W-:Y:S01]  /*0c20*/  FFMA.FTZ R13, R7, R8, R12 ;  /* 0x00000008070d7223 */ /* 0x000fe2000001000c */
[--C-:B------:R-:W-:Y:S02]  /*0c30*/  HADD2.F32 R7, -RZ, R23.reuse.H0_H0 ;  /* 0x20000017ff077230 */ /* 0x100fe40000004100 */
[----:B------:R-:W-:Y:S01]  /*0c40*/  FFMA.FTZ R43, R43, R50, R42 ;  /* 0x000000322b2b7223 */ /* 0x000fe2000001002a */
[----:B------:R-:W-:-:S02]  /*0c50*/  HADD2.F32 R8, -RZ, R23.H1_H1 ;  /* 0x30000017ff087230 */ /* 0x000fc40000004100 */
[--C-:B--2---:R-:W-:Y:S02]  /*0c60*/  HADD2.F32 R17, -RZ, R24.reuse.H0_H0 ;  /* 0x20000018ff117230 */ /* 0x104fe40000004100 */
[----:B------:R-:W-:Y:S02]  /*0c70*/  HADD2.F32 R24, -RZ, R24.H1_H1 ;  /* 0x30000018ff187230 */ /* 0x000fe40000004100 */
[--C-:B------:R-:W-:Y:S02]  /*0c80*/  HADD2.F32 R23, -RZ, R28.reuse.H1_H1 ;  /* 0x3000001cff177230 */ /* 0x100fe40000004100 */
[----:B------:R-:W-:Y:S02]  /*0c90*/  HADD2.F32 R42, -RZ, R28.H0_H0 ;  /* 0x2000001cff2a7230 */ /* 0x000fe40000004100 */
[----:B------:R-:W-:Y:S02]  /*0ca0*/  HADD2.F32 R21, -RZ, R32.H1_H1 ;  /* 0x30000020ff157230 */ /* 0x000fe40000004100 */
[----:B------:R-:W-:Y:S01]  /*0cb0*/  FMUL.FTZ R24, R24, R23 ;  /* 0x0000001718187220 */ /* 0x000fe20000410000 */
[----:B------:R-:W-:-:S02]  /*0cc0*/  HADD2.F32 R28, -RZ, R36.H1_H1 ;  /* 0x30000024ff1c7230 */ /* 0x000fc40000004100 */
[----:B------:R-:W-:Y:S02]  /*0cd0*/  HADD2.F32 R18, -RZ, R18.H1_H1 ;  /* 0x30000012ff127230 */ /* 0x000fe40000004100 */
[----:B------:R-:W-:Y:S02]  /*0ce0*/  HADD2.F32 R9, -RZ, R22.H1_H1 ;  /* 0x30000016ff097230 */ /* 0x000fe40000004100 */
[----:B------:R-:W-:Y:S01]  /*0cf0*/  FMUL.FTZ R21, R21, R28 ;  /* 0x0000001c15157220 */ /* 0x000fe20000410000 */
[----:B------:R-:W-:Y:S02]  /*0d00*/  HADD2.F32 R32, -RZ, R32.H0_H0 ;  /* 0x20000020ff207230 */ /* 0x000fe40000004100 */
[----:B------:R-:W-:Y:S02]  /*0d10*/  HADD2.F32 R23, -RZ, R36.H0_H0 ;  /* 0x20000024ff177230 */ /* 0x000fe40000004100 */
[----:B------:R-:W-:Y:S01]  /*0d20*/  FFMA.FTZ R42, R17, R42, R24 ;  /* 0x0000002a112a7223 */ /* 0x000fe20000010018 */
[----:B------:R-:W-:-:S02]  /*0d30*/  HADD2.F32 R15, -RZ, R25.H0_H0 ;  /* 0x20000019ff0f7230 */ /* 0x000fc40000004100 */
[----:B------:R-:W-:Y:S02]  /*0d40*/  HADD2.F32 R44, -RZ, R29.H0_H0 ;  /* 0x2000001dff2c7230 */ /* 0x000fe40000004100 */
[----:B------:R-:W-:Y:S01]  /*0d50*/  FFMA.FTZ R9, R18, R9, R13 ;  /* 0x0000000912097223 */ /* 0x000fe2000001000d */
[----:B------:R-:W-:Y:S02]  /*0d60*/  HADD2.F32 R12, -RZ, R19.H0_H0 ;  /* 0x20000013ff0c7230 */ /* 0x000fe40000004100 */
[----:B------:R-:W-:Y:S01]  /*0d70*/  FFMA.FTZ R32, R32, R23, R21 ;  /* 0x0000001720207223 */ /* 0x000fe20000010015 */
[----:B------:R-:W-:Y:S02]  /*0d80*/  HADD2.F32 R17, -RZ, R33.H0_H0 ;  /* 0x20000021ff117230 */ /* 0x000fe40000004100 */
[----:B------:R-:W-:Y:S02]  /*0d90*/  HADD2.F32 R24, -RZ, R37.H0_H0 ;  /* 0x20000025ff187230 */ /* 0x000fe40000004100 */
[----:B------:R-:W-:Y:S01]  /*0da0*/  FFMA.FTZ R42, R15, R44, R42 ;  /* 0x0000002c0f2a7223 */ /* 0x000fe2000001002a */
[----:B------:R-:W-:-:S02]  /*0db0*/  HADD2.F32 R25, -RZ, R25.H1_H1 ;  /* 0x30000019ff197230 */ /* 0x000fc40000004100 */
[----:B------:R-:W-:Y:S02]  /*0dc0*/  HADD2.F32 R22, -RZ, R29.H1_H1 ;  /* 0x3000001dff167230 */ /* 0x000fe40000004100 */
[----:B------:R-:W-:Y:S01]  /*0dd0*/  FFMA.FTZ R12, R12, R7, R9 ;  /* 0x000000070c0c7223 */ /* 0x000fe20000010009 */
[----:B------:R-:W-:Y:S02]  /*0de0*/  HADD2.F32 R33, -RZ, R33.H1_H1 ;  /* 0x30000021ff217230 */ /* 0x000fe40000004100 */
[----:B------:R-:W-:Y:S01]  /*0df0*/  FFMA.FTZ R24, R17, R24, R32 ;  /* 0x0000001811187223 */ /* 0x000fe20000010020 */
[----:B------:R-:W-:Y:S02]  /*0e00*/  HADD2.F32 R28, -RZ, R37.H1_H1 ;  /* 0x30000025ff1c7230 */ /* 0x000fe40000004100 */
[----:B------:R-:W-:Y:S01]  /*0e10*/  FFMA.FTZ R42, R25, R22, R42 ;  /* 0x00000016192a7223 */ /* 0x000fe2000001002a */
[----:B------:R-:W-:Y:S02]  /*0e20*/  HADD2.F32 R9, -RZ, R26.H0_H0 ;  /* 0x2000001aff097230 */ /* 0x000fe40000004100 */
[----:B------:R-:W-:-:S02]  /*0e30*/  HADD2.F32 R20, -RZ, R30.H0_H0 ;  /* 0x2000001eff147230 */ /* 0x000fc40000004100 */
[----:B------:R-:W-:Y:S01]  /*0e40*/  FFMA.FTZ R24, R33, R28, R24 ;  /* 0x0000001c21187223 */ /* 0x000fe20000010018 */
[----:B------:R-:W-:Y:S02]  /*0e50*/  HADD2.F32 R15, -RZ, R34.H0_H0 ;  /* 0x20000022ff0f7230 */ /* 0x000fe40000004100 */
[----:B------:R-:W-:Y:S02]  /*0e60*/  HADD2.F32 R22, -RZ, R38.H0_H0 ;  /* 0x20000026ff167230 */ /* 0x000fe40000004100 */
[----:B------:R-:W-:Y:S01]  /*0e70*/  FFMA.FTZ R9, R9, R20, R42 ;  /* 0x0000001409097223 */ /* 0x000fe2000001002a */
[----:B------:R-:W-:Y:S02]  /*0e80*/  HADD2.F32 R26, -RZ, R26.H1_H1 ;  /* 0x3000001aff1a7230 */ /* 0x000fe40000004100 */
[----:B------:R-:W-:Y:S02]  /*0e90*/  HADD2.F32 R13, -RZ, R30.H1_H1 ;  /* 0x3000001eff0d7230 */ /* 0x000fe40000004100 */
[----:B------:R-:W-:Y:S01]  /*0ea0*/  FFMA.FTZ R15, R15, R22, R24 ;  /* 0x000000160f0f7223 */ /* 0x000fe20000010018 */
[----:B------:R-:W-:-:S02]  /*0eb0*/  HADD2.F32 R34, -RZ, R34.H1_H1 ;  /* 0x30000022ff227230 */ /* 0x000fc40000004100 */
[----:B------:R-:W-:Y:S02]  /*0ec0*/  HADD2.F32 R17, -RZ, R38.H1_H1 ;  /* 0x30000026ff117230 */ /* 0x000fe40000004100 */
[----:B------:R-:W-:Y:S01]  /*0ed0*/  FFMA.FTZ R26, R26, R13, R9 ;  /* 0x0000000d1a1a7223 */ /* 0x000fe20000010009 */
[----:B------:R-:W-:Y:S02]  /*0ee0*/  HADD2.F32 R7, -RZ, R27.H0_H0 ;  /* 0x2000001bff077230 */ /* 0x000fe40000004100 */
[----:B------:R-:W-:Y:S02]  /*0ef0*/  HADD2.F32 R18, -RZ, R31.H0_H0 ;  /* 0x2000001fff127230 */ /* 0x000fe40000004100 */
[----:B------:R-:W-:Y:S01]  /*0f00*/  FFMA.FTZ R34, R34, R17, R15 ;  /* 0x0000001122227223 */ /* 0x000fe2000001000f */
[----:B------:R-:W-:Y:S02]  /*0f10*/  HADD2.F32 R10, -RZ, R11.H0_H0 ;  /* 0x2000000bff0a7230 */ /* 0x000fe40000004100 */
[----:B------:R-:W-:-:S02]  /*0f20*/  HADD2.F32 R9, -RZ, R35.H0_H0 ;  /* 0x20000023ff097230 */ /* 0x000fc40000004100 */
[----:B------:R-:W-:Y:S02]  /*0f30*/  HADD2.F32 R20, -RZ, R39.H0_H0 ;  /* 0x20000027ff147230 */ /* 0x000fe40000004100 */
[----:B------:R-:W-:Y:S01]  /*0f40*/  FFMA.FTZ R26, R7, R18, R26 ;  /* 0x00000012071a7223 */ /* 0x000fe2000001001a */
[----:B------:R-:W-:Y:S02]  /*0f50*/  HADD2.F32 R11, -RZ, R11.H1_H1 ;  /* 0x3000000bff0b7230 */ /* 0x000fe40000004100 */
[----:B------:R-:W-:Y:S01]  /*0f60*/  FFMA.FTZ R10, R10, R47, R43 ;  /* 0x0000002f0a0a7223 */ /* 0x000fe2000001002b */
[----:B------:R-:W-:Y:S02]  /*0f70*/  HADD2.F32 R19, -RZ, R19.H1_H1 ;  /* 0x30000013ff137230 */ /* 0x000fe40000004100 */
[----:B------:R-:W-:Y:S01]  /*0f80*/  FFMA.FTZ R20, R9, R20, R34 ;  /* 0x0000001409147223 */ /* 0x000fe20000010022 */
[----:B------:R-:W-:Y:S02]  /*0f90*/  HADD2.F32 R27, -RZ, R27.H1_H1 ;  /* 0x3000001bff1b7230 */ /* 0x000fe40000004100 */
[----:B------:R-:W-:-:S02]  /*0fa0*/  HADD2.F32 R16, -RZ, R31.H1_H1 ;  /* 0x3000001fff107230 */ /* 0x000fc40000004100 */
[----:B------:R-:W-:Y:S02]  /*0fb0*/  HADD2.F32 R35, -RZ, R35.H1_H1 ;  /* 0x30000023ff237230 */ /* 0x000fe40000004100 */
[----:B------:R-:W-:Y:S02]  /*0fc0*/  HADD2.F32 R18, -RZ, R39.H1_H1 ;  /* 0x30000027ff127230 */ /* 0x000fe40000004100 */
[----:B------:R-:W-:Y:S01]  /*0fd0*/  FFMA.FTZ R10, R11, R14, R10 ;  /* 0x0000000e0b0a7223 */ /* 0x000fe2000001000a */
[----:B------:R-:W-:Y:S01]  /*0fe0*/  FFMA.FTZ R12, R19, R8, R12 ;  /* 0x00000008130c7223 */ /* 0x000fe2000001000c */
[----:B------:R-:W-:Y:S01]  /*0ff0*/  FFMA.FTZ R16, R27, R16, R26 ;  /* 0x000000101b107223 */ /* 0x000fe2000001001a */
[----:B------:R-:W-:Y:S02]  /*1000*/  FFMA.FTZ R20, R35, R18, R20 ;  /* 0x0000001223147223 */ /* 0x000fe40000010014 */
[----:B------:R-:W0:Y:S04]  /*1010*/  SHFL.BFLY PT, R7, R10, 0x8, 0x1f ;  /* 0x0d001f000a077f89 */ /* 0x000e2800000e0000 */
[----:B------:R-:W1:Y:S04]  /*1020*/  SHFL.BFLY PT, R9, R12, 0x8, 0x1f ;  /* 0x0d001f000c097f89 */ /* 0x000e6800000e0000 */
[----:B------:R-:W2:Y:S04]  /*1030*/  SHFL.BFLY PT, R13, R16, 0x8, 0x1f ;  /* 0x0d001f00100d7f89 */ /* 0x000ea800000e0000 */
[----:B------:R-:W3:Y:S01]  /*1040*/  SHFL.BFLY PT, R17, R20, 0x8, 0x1f ;  /* 0x0d001f0014117f89 */ /* 0x000ee200000e0000 */
[----:B0-----:R-:W-:Y:S01]  /*1050*/  FADD.FTZ R7, R10, R7 ;  /* 0x000000070a077221 */ /* 0x001fe20000010000 */
[----:B-1----:R-:W-:Y:S01]  /*1060*/  FADD.FTZ R11, R12, R9 ;  /* 0x000000090c0b7221 */ /* 0x002fe20000010000 */
[----:B--2---:R-:W-:Y:S01]  /*1070*/  FADD.FTZ R15, R16, R13 ;  /* 0x0000000d100f7221 */ /* 0x004fe20000010000 */
[----:B---3--:R-:W-:-:S02]  /*1080*/  FADD.FTZ R19, R20, R17 ;  /* 0x0000001114137221 */ /* 0x008fc40000010000 */
        /* <DEDUP_REMOVED lines=23> */
[----:B---3--:R-:W-:Y:S01]  /*1200*/  FADD.FTZ R15, R7, R8 ;  /* 0x00000008070f7221 */ /* 0x008fe20000010000 */
[----:B------:R-:W-:Y:S06]  /*1210*/  @P0 BRA `(.L_x_60) ;  /* 0x0000000000640947 */ /* 0x000fec0003800000 */
[----:B------:R-:W0:Y:S01]  /*1220*/  LDCU.64 UR8, c[0x0][0x3e8] ;  /* 0x00007d00ff0877ac */ /* 0x000e220008000a00 */
[----:B------:R-:W1:Y:S01]  /*1230*/  LDC.64 R10, c[0x0][0x3f0] ;  /* 0x0000fc00ff0a7b82 */ /* 0x000e620000000a00 */
[----:B------:R-:W-:Y:S01]  /*1240*/  ISETP.GE.AND P0, PT, R6, UR10, PT ;  /* 0x0000000a06007c0c */ /* 0x000fe2000bf06270 */
[----:B------:R-:W-:Y:S01]  /*1250*/  UMOV UR4, UR6 ;  /* 0x0000000600047c82 */ /* 0x000fe20008000000 */
[----:B------:R-:W-:Y:S01]  /*1260*/  UMOV UR5, URZ ;  /* 0x000000ff00057c82 */ /* 0x000fe20008000000 */
[----:B------:R-:W2:Y:S01]  /*1270*/  LDCU.64 UR16, c[0x0][0x3d0] ;  /* 0x00007a00ff1077ac */ /* 0x000ea20008000a00 */
[----:B------:R-:W-:Y:S02]  /*1280*/  ISETP.GE.AND P3, PT, R2, UR10, PT ;  /* 0x0000000a02007c0c */ /* 0x000fe4000bf66270 */
[----:B------:R-:W-:Y:S02]  /*1290*/  ISETP.GE.AND P2, PT, R3, UR10, PT ;  /* 0x0000000a03007c0c */ /* 0x000fe4000bf46270 */
[----:B------:R-:W-:Y:S01]  /*12a0*/  FSEL R3, R14, RZ, !P3 ;  /* 0x000000ff0e037208 */ /* 0x000fe20005800000 */
[----:B0-----:R-:W-:-:S04]  /*12b0*/  UIMAD.WIDE.U32 UR4, UR14, UR8, UR4 ;  /* 0x000000080e0472a5 */ /* 0x001fc8000f8e0004 */
[----:B------:R-:W-:-:S06]  /*12c0*/  UIMAD UR5, UR14, UR9, UR5 ;  /* 0x000000090e0572a4 */ /* 0x000fcc000f8e0205 */
[----:B-1----:R-:W-:-:S04]  /*12d0*/  IMAD.WIDE.U32 R8, R4, R10, UR4 ;  /* 0x0000000404087e25 */ /* 0x002fc8000f8e000a */
[----:B------:R-:W-:Y:S01]  /*12e0*/  IMAD R7, R4, R11, R9 ;  /* 0x0000000b04077224 */ /* 0x000fe200078e0209 */
[----:B------:R-:W-:Y:S02]  /*12f0*/  IADD3 R8, P1, PT, R2, R8, RZ ;  /* 0x0000000802087210 */ /* 0x000fe40007f3e0ff */
[----:B------:R-:W-:Y:S02]  /*1300*/  FSEL R11, R15, RZ, !P0 ;  /* 0x000000ff0f0b7208 */ /* 0x000fe40004000000 */
[----:B------:R-:W-:Y:S02]  /*1310*/  IADD3.X R7, PT, PT, RZ, R7, RZ, P1, !PT ;  /* 0x00000007ff077210 */ /* 0x000fe40000ffe4ff */
[C---:B--2---:R-:W-:Y:S02]  /*1320*/  LEA R6, P4, R8.reuse, UR16, 0x2 ;  /* 0x0000001008067c11 */ /* 0x044fe4000f8810ff */
[----:B------:R-:W-:Y:S02]  /*1330*/  ISETP.GE.AND P1, PT, R5, UR10, PT ;  /* 0x0000000a05007c0c */ /* 0x000fe4000bf26270 */
[----:B------:R-:W-:-:S02]  /*1340*/  LEA.HI.X R7, R8, UR17, R7, 0x2, P4 ;  /* 0x0000001108077c11 */ /* 0x000fc4000a0f1407 */
[----:B------:R-:W-:Y:S02]  /*1350*/  FSEL R5, R12, RZ, !P2 ;  /* 0x000000ff0c057208 */ /* 0x000fe40005000000 */
[----:B------:R-:W-:Y:S01]  /*1360*/  FSEL R9, R16, RZ, !P1 ;  /* 0x000000ff10097208 */ /* 0x000fe20004800000 */
[----:B------:R0:W-:Y:S04]  /*1370*/  STG.E desc[UR12][R6.64], R3 ;  /* 0x0000000306007986 */ /* 0x0001e8000c10190c */
[----:B------:R0:W-:Y:S04]  /*1380*/  STG.E desc[UR12][R6.64+0x40], R5 ;  /* 0x0000400506007986 */ /* 0x0001e8000c10190c */
[----:B------:R0:W-:Y:S04]  /*1390*/  STG.E desc[UR12][R6.64+0x80], R9 ;  /* 0x0000800906007986 */ /* 0x0001e8000c10190c */
[----:B------:R0:W-:Y:S02]  /*13a0*/  STG.E desc[UR12][R6.64+0xc0], R11 ;  /* 0x0000c00b06007986 */ /* 0x0001e4000c10190c */
.L_x_60:
[----:B------:R-:W-:Y:S05]  /*13b0*/  BSYNC.RECONVERGENT B0 ;  /* 0x0000000000007941 */ /* 0x000fea0003800200 */
.L_x_59:
[----:B------:R-:W-:Y:S01]  /*13c0*/  UIADD3 UR4, UPT, UPT, UR7, 0x3f, URZ ;  /* 0x0000003f07047890 */ /* 0x000fe2000fffe0ff */
[----:B0-----:R-:W0:Y:S01]  /*13d0*/  LDC.64 R10, c[0x0][0x440] ;  /* 0x00011000ff0a7b82 */ /* 0x001e220000000a00 */
[----:B------:R-:W-:Y:S02]  /*13e0*/  BSSY.RECONVERGENT B0, `(.L_x_61) ;  /* 0x0000019000007945 */ /* 0x000fe40003800200 */
[----:B------:R-:W-:-:S04]  /*13f0*/  USHF.R.S32.HI UR5, URZ, 0x1f, UR4 ;  /* 0x0000001fff057899 */ /* 0x000fc80008011404 */
[----:B------:R-:W-:Y:S01]  /*1400*/  ULEA.HI UR5, UR5, UR4, URZ, 0x6 ;  /* 0x0000000405057291 */ /* 0x000fe2000f8f30ff */
[----:B------:R-:W1:Y:S03]  /*1410*/  LDC.64 R12, c[0x0][0x448] ;  /* 0x00011200ff0c7b82 */ /* 0x000e660000000a00 */
[----:B------:R-:W-:-:S04]  /*1420*/  ULOP3.LUT UR5, UR5, 0xffffffc0, URZ, 0xc0, !UPT ;  /* 0xffffffc005057892 */ /* 0x000fc8000f8ec0ff */
[----:B------:R-:W-:-:S04]  /*1430*/  UIADD3 UR5, UPT, UPT, UR6, UR4, -UR5 ;  /* 0x0000000406057290 */ /* 0x000fc8000fffe805 */
[----:B------:R-:W-:-:S06]  /*1440*/  UIADD3 UR5, UPT, UPT, UR4, -UR5, URZ ;  /* 0x8000000504057290 */ /* 0x000fcc000fffe0ff */
[----:B------:R-:W-:-:S04]  /*1450*/  ISETP.GE.AND P0, PT, R0, UR5, PT ;  /* 0x0000000500007c0c */ /* 0x000fc8000bf06270 */
[----:B------:R-:W-:-:S13]  /*1460*/  ISETP.GT.U32.OR P0, PT, R0, 0x3f, P0 ;  /* 0x0000003f0000780c */ /* 0x000fda0000704470 */
[----:B------:R-:W-:Y:S05]  /*1470*/  @P0 BRA `(.L_x_62) ;  /* 0x00000000003c0947 */ /* 0x000fea0003800000 */
[----:B------:R-:W2:Y:S01]  /*1480*/  LDC.64 R6, c[0x0][0x418] ;  /* 0x00010600ff067b82 */ /* 0x000ea20000000a00 */
[----:B------:R-:W3:Y:S01]  /*1490*/  LDCU.64 UR4, c[0x0][0x420] ;  /* 0x00008400ff0477ac */ /* 0x000ee20008000a00 */
[----:B------:R-:W-:Y:S01]  /*14a0*/  HFMA2 R3, -RZ, RZ, 0, 0 ;  /* 0x00000000ff037431 */ /* 0x000fe200000001ff */
[----:B------:R-:W-:Y:S01]  /*14b0*/  IADD3 R2, PT, PT, R0, UR6, RZ ;  /* 0x0000000600027c10 */ /* 0x000fe2000fffe0ff */
[C---:B-----5:R-:W-:Y:S01]  /*14c0*/  FMUL.FTZ R5, R48.reuse, 1.4426950216293334961 ;  /* 0x3fb8aa3b30057820 */ /* 0x060fe20000410000 */
[----:B------:R-:W-:-:S03]  /*14d0*/  FSETP.NEU.FTZ.AND P0, PT, R48, -INF , PT ;  /* 0xff8000003000780b */ /* 0x000fc60003f1d000 */
[----:B------:R-:W4:Y:S01]  /*14e0*/  LDC.64 R8, c[0x0][0x410] ;  /* 0x00010400ff087b82 */ /* 0x000f220000000a00 */
[----:B------:R-:W-:Y:S01]  /*14f0*/  FSEL R5, R5, RZ, P0 ;  /* 0x000000ff05057208 */ /* 0x000fe20000000000 */
[----:B--2---:R-:W-:-:S04]  /*1500*/  IMAD.WIDE.U32 R2, R6, UR14, R2 ;  /* 0x0000000e06027c25 */ /* 0x004fc8000f8e0002 */
[----:B------:R-:W-:Y:S02]  /*1510*/  IMAD R3, R7, UR14, R3 ;  /* 0x0000000e07037c24 */ /* 0x000fe4000f8e0203 */
[----:B---3--:R-:W-:-:S04]  /*1520*/  IMAD.WIDE.U32 R2, R4, UR4, R2 ;  /* 0x0000000404027c25 */ /* 0x008fc8000f8e0002 */
[----:B------:R-:W-:Y:S01]  /*1530*/  IMAD R3, R4, UR5, R3 ;  /* 0x0000000504037c24 */ /* 0x000fe2000f8e0203 */
[----:B----4-:R-:W-:-:S04]  /*1540*/  LEA R6, P1, R2, R8, 0x2 ;  /* 0x0000000802067211 */ /* 0x010fc800078210ff */
[----:B------:R-:W-:-:S05]  /*1550*/  LEA.HI.X R7, R2, R9, R3, 0x2, P1 ;  /* 0x0000000902077211 */ /* 0x000fca00008f1403 */
[----:B------:R2:W-:Y:S04]  /*1560*/  STG.E desc[UR12][R6.64], R5 ;  /* 0x0000000506007986 */ /* 0x0005e8000c10190c */
.L_x_62:
[----:B------:R-:W-:Y:S05]  /*1570*/  BSYNC.RECONVERGENT B0 ;  /* 0x0000000000007941 */ /* 0x000fea0003800200 */
.L_x_61:
[----:B------:R-:W-:Y:S01]  /*1580*/  USHF.L.U32 UR4, UR11, 0xd, URZ ;  /* 0x0000000d0b047899 */ /* 0x000fe200080006ff */
[----:B------:R-:W-:Y:S01]  /*1590*/  SHF.L.U32 R2, R0, 0x2, RZ ;  /* 0x0000000200027819 */ /* 0x000fe200000006ff */
[----:B------:R-:W3:Y:S01]  /*15a0*/  LDCU.64 UR8, c[0x0][0x458] ;  /* 0x00008b00ff0877ac */ /* 0x000ee20008000a00 */
[----:B------:R-:W-:-:S03]  /*15b0*/  MOV R3, RZ ;  /* 0x000000ff00037202 */ /* 0x000fc60000000f00 */
[----:B------:R-:W-:-:S05]  /*15c0*/  LOP3.LUT R2, R2, UR4, RZ, 0xfc, !PT ;  /* 0x0000000402027c12 */ /* 0x000fca000f8efcff */
[----:B------:R-:W2:Y:S01]  /*15d0*/  LDCU.64 UR4, c[0x0][0x428] ;  /* 0x00008500ff0477ac */ /* 0x000ea20008000a00 */
[----:B0-----:R-:W-:-:S04]  /*15e0*/  IMAD.WIDE.U32 R2, R10, UR14, R2 ;  /* 0x0000000e0a027c25 */ /* 0x001fc8000f8e0002 */
[----:B------:R-:W-:Y:S01]  /*15f0*/  IMAD R3, R11, UR14, R3 ;  /* 0x0000000e0b037c24 */ /* 0x000fe2000f8e0203 */
[----:B---3--:R-:W-:Y:S01]  /*1600*/  ISETP.NE.U32.AND P0, PT, RZ, UR8, PT ;  /* 0x00000008ff007c0c */ /* 0x008fe2000bf05070 */
[----:B-1----:R-:W-:-:S03]  /*1610*/  IMAD.WIDE.U32 R2, R4, R12, R2 ;  /* 0x0000000c04027225 */ /* 0x002fc600078e0002 */
[----:B------:R-:W-:Y:S01]  /*1620*/  ISETP.NE.AND.EX P0, PT, RZ, UR9, PT, P0 ;  /* 0x00000009ff007c0c */ /* 0x000fe2000bf05300 */
[----:B------:R-:W-:-:S03]  /*1630*/  IMAD R3, R4, R13, R3 ;  /* 0x0000000d04037224 */ /* 0x000fc600078e0203 */
[----:B------:R-:W-:Y:S02]  /*1640*/  ISETP.NE.OR P0, PT, R0, RZ, !P0 ;  /* 0x000000ff0000720c */ /* 0x000fe40004705670 */
[----:B--2---:R-:W-:-:S04]  /*1650*/  LEA R6, P1, R2, UR4, 0x2 ;  /* 0x0000000402067c11 */ /* 0x004fc8000f8210ff */
[----:B------:R-:W-:-:S05]  /*1660*/  LEA.HI.X R7, R2, UR5, R3, 0x2, P1 ;  /* 0x0000000502077c11 */ /* 0x000fca00088f1403 */
[----:B------:R0:W-:Y:S04]  /*1670*/  STG.E.128 desc[UR12][R6.64], RZ ;  /* 0x000000ff06007986 */ /* 0x0001e8000c101d0c */
[----:B------:R0:W-:Y:S04]  /*1680*/  STG.E.128 desc[UR12][R6.64+0x1000], RZ ;  /* 0x001000ff06007986 */ /* 0x0001e8000c101d0c */
[----:B------:R0:W-:Y:S04]  /*1690*/  STG.E.128 desc[UR12][R6.64+0x2000], RZ ;  /* 0x002000ff06007986 */ /* 0x0001e8000c101d0c */
[----:B------:R0:W-:Y:S04]  /*16a0*/  STG.E.128 desc[UR12][R6.64+0x3000], RZ ;  /* 0x003000ff06007986 */ /* 0x0001e8000c101d0c */
[----:B------:R0:W-:Y:S04]  /*16b0*/  STG.E.128 desc[UR12][R6.64+0x4000], RZ ;  /* 0x004000ff06007986 */ /* 0x0001e8000c101d0c */
[----:B------:R0:W-:Y:S04]  /*16c0*/  STG.E.128 desc[UR12][R6.64+0x5000], RZ ;  /* 0x005000ff06007986 */ /* 0x0001e8000c101d0c */
[----:B------:R0:W-:Y:S04]  /*16d0*/  STG.E.128 desc[UR12][R6.64+0x6000], RZ ;  /* 0x006000ff06007986 */ /* 0x0001e8000c101d0c */
[----:B------:R0:W-:Y:S01]  /*16e0*/  STG.E.128 desc[UR12][R6.64+0x7000], RZ ;  /* 0x007000ff06007986 */ /* 0x0001e2000c101d0c */
[----:B------:R-:W-:Y:S05]  /*16f0*/  @P0 EXIT ;  /* 0x000000000000094d */ /* 0x000fea0003800000 */
[----:B------:R-:W1:Y:S08]  /*1700*/  LDC R5, c[0x0][0x450] ;  /* 0x00011400ff057b82 */ /* 0x000e700000000800 */
[----:B0-----:R-:W0:Y:S08]  /*1710*/  LDC R7, c[0x0][0x390] ;  /* 0x0000e400ff077b82 */ /* 0x001e300000000800 */
[----:B------:R-:W2:Y:S01]  /*1720*/  LDC.64 R2, c[0x0][0x458] ;  /* 0x00011600ff027b82 */ /* 0x000ea20000000a00 */
[----:B-1----:R-:W-:-:S04]  /*1730*/  IMAD R4, R5, UR11, R4 ;  /* 0x0000000b05047c24 */ /* 0x002fc8000f8e0204 */
[----:B0-----:R-:W-:-:S04]  /*1740*/  IMAD R5, R4, R7, UR14 ;  /* 0x0000000e04057e24 */ /* 0x001fc8000f8e0207 */
[----:B--2---:R-:W-:-:S05]  /*1750*/  IMAD.WIDE R2, R5, 0x4, R2 ;  /* 0x0000000405027825 */ /* 0x004fca00078e0202 */
[----:B------:R-:W-:Y:S01]  /*1760*/  STG.E desc[UR12][R2.64], RZ ;  /* 0x000000ff02007986 */ /* 0x000fe2000c10190c */
[----:B------:R-:W-:Y:S05]  /*1770*/  EXIT ;  /* 0x000000000000794d */ /* 0x000fea0003800000 */
.L_x_63:
        /* <DEDUP_REMOVED lines=16> */
.L_x_152:


//--------------------- .text._ZN7cutlass13device_kernelIN5flash19enable_sm80_to_sm89INS1_16FlashAttnBwdSm80INS1_25CollectiveMainloopBwdSm80ILi2ELi2EN4cute5tupleIJNS5_1CILi64EEENS7_ILi128EEES9_EEENS_6half_tEfNS_4arch4Sm80ELb1ELb0ELb0ELb1ELb0ELb0ELb0ELb0ELi2ELi2ELi2ELi2ELb0EEENS1_21CollectiveEpilogueBwdISA_SB_SD_Li256ELb1ELb0ELi4EEENS1_25SingleTileBwdLPTSchedulerILb1ELi128ELb0EEEEEEEEEvNT_6ParamsE --------------------------
	.section	.text._ZN7cutlass13device_kernelIN5flash19enable_sm80_to_sm89INS1_16FlashAttnBwdSm80INS1_25CollectiveMainloopBwdSm80ILi2ELi2EN4cute5tupleIJNS5_1CILi64EEENS7_ILi128EEES9_EEENS_6half_tEfNS_4arch4Sm80ELb1ELb0ELb0ELb1ELb0ELb0ELb0ELb0ELi2ELi2ELi2ELi2ELb0EEENS1_21CollectiveEpilogueBwdISA_SB_SD_Li256ELb1ELb0ELi4EEENS1_25SingleTileBwdLPTSchedulerILb1ELi128ELb0EEEEEEEEEvNT_6ParamsE,"ax",@progbits
	.align	128
.text._ZN7cutlass13device_kernelIN5flash19enable_sm80_to_sm89INS1_16FlashAttnBwdSm80INS1_25CollectiveMainloopBwdSm80ILi2ELi2EN4cute5tupleIJNS5_1CILi64EEENS7_ILi128EEES9_EEENS_6half_tEfNS_4arch4Sm80ELb1ELb0ELb0ELb1ELb0ELb0ELb0ELb0ELi2ELi2ELi2ELi2ELb0EEENS1_21CollectiveEpilogueBwdISA_SB_SD_Li256ELb1ELb0ELi4EEENS1_25SingleTileBwdLPTSchedulerILb1ELi128ELb0EEEEEEEEEvNT_6ParamsE:
        .type           _ZN7cutlass13device_kernelIN5flash19enable_sm80_to_sm89INS1_16FlashAttnBwdSm80INS1_25CollectiveMainloopBwdSm80ILi2ELi2EN4cute5tupleIJNS5_1CILi64EEENS7_ILi128EEES9_EEENS_6half_tEfNS_4arch4Sm80ELb1ELb0ELb0ELb1ELb0ELb0ELb0ELb0ELi2ELi2ELi2ELi2ELb0EEENS1_21CollectiveEpilogueBwdISA_SB_SD_Li256ELb1ELb0ELi4EEENS1_25SingleTileBwdLPTSchedulerILb1ELi128ELb0EEEEEEEEEvNT_6ParamsE,@function
        .size           _ZN7cutlass13device_kernelIN5flash19enable_sm80_to_sm89INS1_16FlashAttnBwdSm80INS1_25CollectiveMainloopBwdSm80ILi2ELi2EN4cute5tupleIJNS5_1CILi64EEENS7_ILi128EEES9_EEENS_6half_tEfNS_4arch4Sm80ELb1ELb0ELb0ELb1ELb0ELb0ELb0ELb0ELi2ELi2ELi2ELi2ELb0EEENS1_21CollectiveEpilogueBwdISA_SB_SD_Li256ELb1ELb0ELi4EEENS1_25SingleTileBwdLPTSchedulerILb1ELi128ELb0EEEEEEEEEvNT_6ParamsE,(.L_x_153 - _ZN7cutlass13device_kernelIN5flash19enable_sm80_to_sm89INS1_16FlashAttnBwdSm80INS1_25CollectiveMainloopBwdSm80ILi2ELi2EN4cute5tupleIJNS5_1CILi64EEENS7_ILi128EEES9_EEENS_6half_tEfNS_4arch4Sm80ELb1ELb0ELb0ELb1ELb0ELb0ELb0ELb0ELi2ELi2ELi2ELi2ELb0EEENS1_21CollectiveEpilogueBwdISA_SB_SD_Li256ELb1ELb0ELi4EEENS1_25SingleTileBwdLPTSchedulerILb1ELi128ELb0EEEEEEEEEvNT_6ParamsE)
        .other          _ZN7cutlass13device_kernelIN5flash19enable_sm80_to_sm89INS1_16FlashAttnBwdSm80INS1_25CollectiveMainloopBwdSm80ILi2ELi2EN4cute5tupleIJNS5_1CILi64EEENS7_ILi128EEES9_EEENS_6half_tEfNS_4arch4Sm80ELb1ELb0ELb0ELb1ELb0ELb0ELb0ELb0ELi2ELi2ELi2ELi2ELb0EEENS1_21CollectiveEpilogueBwdISA_SB_SD_Li256ELb1ELb0ELi4EEENS1_25SingleTileBwdLPTSchedulerILb1ELi128ELb0EEEEEEEEEvNT_6ParamsE,@"STO_CUDA_ENTRY STV_DEFAULT"
_ZN7cutlass13device_kernelIN5flash19enable_sm80_to_sm89INS1_16FlashAttnBwdSm80INS1_25CollectiveMainloopBwdSm80ILi2ELi2EN4cute5tupleIJNS5_1CILi64EEENS7_ILi128EEES9_EEENS_6half_tEfNS_4arch4Sm80ELb1ELb0ELb0ELb1ELb0ELb0ELb0ELb0ELi2ELi2ELi2ELi2ELb0EEENS1_21CollectiveEpilogueBwdISA_SB_SD_Li256ELb1ELb0ELi4EEENS1_25SingleTileBwdLPTSchedulerILb1ELi128ELb0EEEEEEEEEvNT_6ParamsE:
[----:B------:R-:W-:Y:S01]  /*0000*/  LDC R1, c[0x0][0x37c] ;  /* 0x0000df00ff017b82 */ /* 0x000fe20000000800 */
[----:B------:R-:W-:Y:S05]  /*0010*/  EXIT ;  /* 0x000000000000794d */ /* 0x000fea0003800000 */
.L_x_64:
        /* <DEDUP_REMOVED lines=14> */
.L_x_153:


//--------------------- .text._ZN7cutlass13device_kernelIN5flash19enable_sm80_to_sm89INS1_16FlashAttnBwdSm80INS1_25CollectiveMainloopBwdSm80ILi2ELi2EN4cute5tupleIJNS5_1CILi64EEENS7_ILi128EEES9_EEENS_6half_tEfNS_4arch4Sm80ELb1ELb0ELb0ELb1ELb1ELb0ELb0ELb0ELi2ELi2ELi2ELi2ELb0EEENS1_21CollectiveEpilogueBwdISA_SB_SD_Li256ELb1ELb0ELi4EEENS1_25SingleTileBwdLPTSchedulerILb1ELi128ELb1EEEEEEEEEvNT_6ParamsE --------------------------
	.section	.text._ZN7cutlass13device_kernelIN5flash19enable_sm80_to_sm89INS1_16FlashAttnBwdSm80INS1_25CollectiveMainloopBwdSm80ILi2ELi2EN4cute5tupleIJNS5_1CILi64EEENS7_ILi128EEES9_EEENS_6half_tEfNS_4arch4Sm80ELb1ELb0ELb0ELb1ELb1ELb0ELb0ELb0ELi2ELi2ELi2ELi2ELb0EEENS1_21CollectiveEpilogueBwdISA_SB_SD_Li256ELb1ELb0ELi4EEENS1_25SingleTileBwdLPTSchedulerILb1ELi128ELb1EEEEEEEEEvNT_6ParamsE,"ax",@progbits
	.align	128
.text._ZN7cutlass13device_kernelIN5flash19enable_sm80_to_sm89INS1_16FlashAttnBwdSm80INS1_25CollectiveMainloopBwdSm80ILi2ELi2EN4cute5tupleIJNS5_1CILi64EEENS7_ILi128EEES9_EEENS_6half_tEfNS_4arch4Sm80ELb1ELb0ELb0ELb1ELb1ELb0ELb0ELb0ELi2ELi2ELi2ELi2ELb0EEENS1_21CollectiveEpilogueBwdISA_SB_SD_Li256ELb1ELb0ELi4EEENS1_25SingleTileBwdLPTSchedulerILb1ELi128ELb1EEEEEEEEEvNT_6ParamsE:
        .type           _ZN7cutlass13device_kernelIN5flash19enable_sm80_to_sm89INS1_16FlashAttnBwdSm80INS1_25CollectiveMainloopBwdSm80ILi2ELi2EN4cute5tupleIJNS5_1CILi64EEENS7_ILi128EEES9_EEENS_6half_tEfNS_4arch4Sm80ELb1ELb0ELb0ELb1ELb1ELb0ELb0ELb0ELi2ELi2ELi2ELi2ELb0EEENS1_21CollectiveEpilogueBwdISA_SB_SD_Li256ELb1ELb0ELi4EEENS1_25SingleTileBwdLPTSchedulerILb1ELi128ELb1EEEEEEEEEvNT_6ParamsE,@function
        .size           _ZN7cutlass13device_kernelIN5flash19enable_sm80_to_sm89INS1_16FlashAttnBwdSm80INS1_25CollectiveMainloopBwdSm80ILi2ELi2EN4cute5tupleIJNS5_1CILi64EEENS7_ILi128EEES9_EEENS_6half_tEfNS_4arch4Sm80ELb1ELb0ELb0ELb1ELb1ELb0ELb0ELb0ELi2ELi2ELi2ELi2ELb0EEENS1_21CollectiveEpilogueBwdISA_SB_SD_Li256ELb1ELb0ELi4EEENS1_25SingleTileBwdLPTSchedulerILb1ELi128ELb1EEEEEEEEEvNT_6ParamsE,(.L_x_154 - _ZN7cutlass13device_kernelIN5flash19enable_sm80_to_sm89INS1_16FlashAttnBwdSm80INS1_25CollectiveMainloopBwdSm80ILi2ELi2EN4cute5tupleIJNS5_1CILi64EEENS7_ILi128EEES9_EEENS_6half_tEfNS_4arch4Sm80ELb1ELb0ELb0ELb1ELb1ELb0ELb0ELb0ELi2ELi2ELi2ELi2ELb0EEENS1_21CollectiveEpilogueBwdISA_SB_SD_Li256ELb1ELb0ELi4EEENS1_25SingleTileBwdLPTSchedulerILb1ELi128ELb1EEEEEEEEEvNT_6ParamsE)
        .other          _ZN7cutlass13device_kernelIN5flash19enable_sm80_to_sm89INS1_16FlashAttnBwdSm80INS1_25CollectiveMainloopBwdSm80ILi2ELi2EN4cute5tupleIJNS5_1CILi64EEENS7_ILi128EEES9_EEENS_6half_tEfNS_4arch4Sm80ELb1ELb0ELb0ELb1ELb1ELb0ELb0ELb0ELi2ELi2ELi2ELi2ELb0EEENS1_21CollectiveEpilogueBwdISA_SB_SD_Li256ELb1ELb0ELi4EEENS1_25SingleTileBwdLPTSchedulerILb1ELi128ELb1EEEEEEEEEvNT_6ParamsE,@"STO_CUDA_ENTRY STV_DEFAULT"
_ZN7cutlass13device_kernelIN5flash19enable_sm80_to_sm89INS1_16FlashAttnBwdSm80INS1_25CollectiveMainloopBwdSm80ILi2ELi2EN4cute5tupleIJNS5_1CILi64EEENS7_ILi128EEES9_EEENS_6half_tEfNS_4arch4Sm80ELb1ELb0ELb0ELb1ELb1ELb0ELb0ELb0ELi2ELi2ELi2ELi2ELb0EEENS1_21CollectiveEpilogueBwdISA_SB_SD_Li256ELb1ELb0ELi4EEENS1_25SingleTileBwdLPTSchedulerILb1ELi128ELb1EEEEEEEEEvNT_6ParamsE:
[----:B------:R-:W-:Y:S01]  /*0000*/  LDC R1, c[0x0][0x37c] ;  /* 0x0000df00ff017b82 */ /* 0x000fe20000000800 */
[----:B------:R-:W-:Y:S05]  /*0010*/  EXIT ;  /* 0x000000000000794d */ /* 0x000fea0003800000 */
.L_x_65:
        /* <DEDUP_REMOVED lines=14> */
.L_x_154:


//--------------------- .text._ZN7cutlass13device_kernelIN5flash19enable_sm80_to_sm89INS1_16FlashAttnBwdSm80INS1_25CollectiveMainloopBwdSm80ILi2ELi2EN4cute5tupleIJNS5_1CILi64EEENS7_ILi128EEES9_EEENS_6half_tEfNS_4arch4Sm80ELb1ELb0ELb0ELb1ELb0ELb0ELb0ELb0ELi2ELi2ELi2ELi2ELb0EEENS1_24CollectiveEpilogueBwdGQAISA_fSD_Li256ELb1ELb0EEENS1_25SingleTileBwdLPTSchedulerILb1ELi128ELb0EEEEEEEEEvNT_6ParamsE --------------------------
	.section	.text._ZN7cutlass13device_kernelIN5flash19enable_sm80_to_sm89INS1_16FlashAttnBwdSm80INS1_25CollectiveMainloopBwdSm80ILi2ELi2EN4cute5tupleIJNS5_1CILi64EEENS7_ILi128EEES9_EEENS_6half_tEfNS_4arch4Sm80ELb1ELb0ELb0ELb1ELb0ELb0ELb0ELb0ELi2ELi2ELi2ELi2ELb0EEENS1_24CollectiveEpilogueBwdGQAISA_fSD_Li256ELb1ELb0EEENS1_25SingleTileBwdLPTSchedulerILb1ELi128ELb0EEEEEEEEEvNT_6ParamsE,"ax",@progbits
	.align	128
.text._ZN7cutlass13device_kernelIN5flash19enable_sm80_to_sm89INS1_16FlashAttnBwdSm80INS1_25CollectiveMainloopBwdSm80ILi2ELi2EN4cute5tupleIJNS5_1CILi64EEENS7_ILi128EEES9_EEENS_6half_tEfNS_4arch4Sm80ELb1ELb0ELb0ELb1ELb0ELb0ELb0ELb0ELi2ELi2ELi2ELi2ELb0EEENS1_24CollectiveEpilogueBwdGQAISA_fSD_Li256ELb1ELb0EEENS1_25SingleTileBwdLPTSchedulerILb1ELi128ELb0EEEEEEEEEvNT_6ParamsE:
        .type           _ZN7cutlass13device_kernelIN5flash19enable_sm80_to_sm89INS1_16FlashAttnBwdSm80INS1_25CollectiveMainloopBwdSm80ILi2ELi2EN4cute5tupleIJNS5_1CILi64EEENS7_ILi128EEES9_EEENS_6half_tEfNS_4arch4Sm80ELb1ELb0ELb0ELb1ELb0ELb0ELb0ELb0ELi2ELi2ELi2ELi2ELb0EEENS1_24CollectiveEpilogueBwdGQAISA_fSD_Li256ELb1ELb0EEENS1_25SingleTileBwdLPTSchedulerILb1ELi128ELb0EEEEEEEEEvNT_6ParamsE,@function
        .size           _ZN7cutlass13device_kernelIN5flash19enable_sm80_to_sm89INS1_16FlashAttnBwdSm80INS1_25CollectiveMainloopBwdSm80ILi2ELi2EN4cute5tupleIJNS5_1CILi64EEENS7_ILi128EEES9_EEENS_6half_tEfNS_4arch4Sm80ELb1ELb0ELb0ELb1ELb0ELb0ELb0ELb0ELi2ELi2ELi2ELi2ELb0EEENS1_24CollectiveEpilogueBwdGQAISA_fSD_Li256ELb1ELb0EEENS1_25SingleTileBwdLPTSchedulerILb1ELi128ELb0EEEEEEEEEvNT_6ParamsE,(.L_x_155 - _ZN7cutlass13device_kernelIN5flash19enable_sm80_to_sm89INS1_16FlashAttnBwdSm80INS1_25CollectiveMainloopBwdSm80ILi2ELi2EN4cute5tupleIJNS5_1CILi64EEENS7_ILi128EEES9_EEENS_6half_tEfNS_4arch4Sm80ELb1ELb0ELb0ELb1ELb0ELb0ELb0ELb0ELi2ELi2ELi2ELi2ELb0EEENS1_24CollectiveEpilogueBwdGQAISA_fSD_Li256ELb1ELb0EEENS1_25SingleTileBwdLPTSchedulerILb1ELi128ELb0EEEEEEEEEvNT_6ParamsE)
        .other          _ZN7cutlass13device_kernelIN5flash19enable_sm80_to_sm89INS1_16FlashAttnBwdSm80INS1_25CollectiveMainloopBwdSm80ILi2ELi2EN4cute5tupleIJNS5_1CILi64EEENS7_ILi128EEES9_EEENS_6half_tEfNS_4arch4Sm80ELb1ELb0ELb0ELb1ELb0ELb0ELb0ELb0ELi2ELi2ELi2ELi2ELb0EEENS1_24CollectiveEpilogueBwdGQAISA_fSD_Li256ELb1ELb0EEENS1_25SingleTileBwdLPTSchedulerILb1ELi128ELb0EEEEEEEEEvNT_6ParamsE,@"STO_CUDA_ENTRY STV_DEFAULT"
_ZN7cutlass13device_kernelIN5flash19enable_sm80_to_sm89INS1_16FlashAttnBwdSm80INS1_25CollectiveMainloopBwdSm80ILi2ELi2EN4cute5tupleIJNS5_1CILi64EEENS7_ILi128EEES9_EEENS_6half_tEfNS_4arch4Sm80ELb1ELb0ELb0ELb1ELb0ELb0ELb0ELb0ELi2ELi2ELi2ELi2ELb0EEENS1_24CollectiveEpilogueBwdGQAISA_fSD_Li256ELb1ELb0EEENS1_25SingleTileBwdLPTSchedulerILb1ELi128ELb0EEEEEEEEEvNT_6ParamsE:
[----:B------:R-:W-:Y:S01]  /*0000*/  LDC R1, c[0x0][0x37c] ;  /* 0x0000df00ff017b82 */ /* 0x000fe20000000800 */
[----:B------:R-:W-:Y:S05]  /*0010*/  EXIT ;  /* 0x000000000000794d */ /* 0x000fea0003800000 */
.L_x_66:
        /* <DEDUP_REMOVED lines=14> */
.L_x_155:


//--------------------- .text._ZN7cutlass13device_kernelIN5flash32FlashAttnBwdPostprocessConvertdQIN4cute5tupleIJNS3_1CILi128EEES6_EEENS_6half_tEfNS_4arch4Sm80ELi256ENS3_8TiledMMAINS3_8MMA_AtomIJNS3_28SM80_16x8x16_F32F16F16F32_TNEEEENS3_6LayoutINS4_IJNS5_ILi2EEENS5_ILi4EEENS5_ILi1EEEEEENS4_IJSI_SG_NS5_ILi0EEEEEEEENS4_IJNS5_ILi32EEENS5_ILi64EEENS5_ILi16EEEEEEEELb0EEEEEvNT_6ParamsE --------------------------
	.section	.text._ZN7cutlass13device_kernelIN5flash32FlashAttnBwdPostprocessConvertdQIN4cute5tupleIJNS3_1CILi128EEES6_EEENS_6half_tEfNS_4arch4Sm80ELi256ENS3_8TiledMMAINS3_8MMA_AtomIJNS3_28SM80_16x8x16_F32F16F16F32_TNEEEENS3_6LayoutINS4_IJNS5_ILi2EEENS5_ILi4EEENS5_ILi1EEEEEENS4_IJSI_SG_NS5_ILi0EEEEEEEENS4_IJNS5_ILi32EEENS5_ILi64EEENS5_ILi16EEEEEEEELb0EEEEEvNT_6ParamsE,"ax",@progbits
	.align	128
.text._ZN7cutlass13device_kernelIN5flash32FlashAttnBwdPostprocessConvertdQIN4cute5tupleIJNS3_1CILi128EEES6_EEENS_6half_tEfNS_4arch4Sm80ELi256ENS3_8TiledMMAINS3_8MMA_AtomIJNS3_28SM80_16x8x16_F32F16F16F32_TNEEEENS3_6LayoutINS4_IJNS5_ILi2EEENS5_ILi4EEENS5_ILi1EEEEEENS4_IJSI_SG_NS5_ILi0EEEEEEEENS4_IJNS5_ILi32EEENS5_ILi64EEENS5_ILi16EEEEEEEELb0EEEEEvNT_6ParamsE:
        .type           _ZN7cutlass13device_kernelIN5flash32FlashAttnBwdPostprocessConvertdQIN4cute5tupleIJNS3_1CILi128EEES6_EEENS_6half_tEfNS_4arch4Sm80ELi256ENS3_8TiledMMAINS3_8MMA_AtomIJNS3_28SM80_16x8x16_F32F16F16F32_TNEEEENS3_6LayoutINS4_IJNS5_ILi2EEENS5_ILi4EEENS5_ILi1EEEEEENS4_IJSI_SG_NS5_ILi0EEEEEEEENS4_IJNS5_ILi32EEENS5_ILi64EEENS5_ILi16EEEEEEEELb0EEEEEvNT_6ParamsE,@function
        .size           _ZN7cutlass13device_kernelIN5flash32FlashAttnBwdPostprocessConvertdQIN4cute5tupleIJNS3_1CILi128EEES6_EEENS_6half_tEfNS_4arch4Sm80ELi256ENS3_8TiledMMAINS3_8MMA_AtomIJNS3_28SM80_16x8x16_F32F16F16F32_TNEEEENS3_6LayoutINS4_IJNS5_ILi2EEENS5_ILi4EEENS5_ILi1EEEEEENS4_IJSI_SG_NS5_ILi0EEEEEEEENS4_IJNS5_ILi32EEENS5_ILi64EEENS5_ILi16EEEEEEEELb0EEEEEvNT_6ParamsE,(.L_x_156 - _ZN7cutlass13device_kernelIN5flash32FlashAttnBwdPostprocessConvertdQIN4cute5tupleIJNS3_1CILi128EEES6_EEENS_6half_tEfNS_4arch4Sm80ELi256ENS3_8TiledMMAINS3_8MMA_AtomIJNS3_28SM80_16x8x16_F32F16F16F32_TNEEEENS3_6LayoutINS4_IJNS5_ILi2EEENS5_ILi4EEENS5_ILi1EEEEEENS4_IJSI_SG_NS5_ILi0EEEEEEEENS4_IJNS5_ILi32EEENS5_ILi64EEENS5_ILi16EEEEEEEELb0EEEEEvNT_6ParamsE)
        .other          _ZN7cutlass13device_kernelIN5flash32FlashAttnBwdPostprocessConvertdQIN4cute5tupleIJNS3_1CILi128EEES6_EEENS_6half_tEfNS_4arch4Sm80ELi256ENS3_8TiledMMAINS3_8MMA_AtomIJNS3_28SM80_16x8x16_F32F16F16F32_TNEEEENS3_6LayoutINS4_IJNS5_ILi2EEENS5_ILi4EEENS5_ILi1EEEEEENS4_IJSI_SG_NS5_ILi0EEEEEEEENS4_IJNS5_ILi32EEENS5_ILi64EEENS5_ILi16EEEEEEEELb0EEEEEvNT_6ParamsE,@"STO_CUDA_ENTRY STV_DEFAULT"
_ZN7cutlass13device_kernelIN5flash32FlashAttnBwdPostprocessConvertdQIN4cute5tupleIJNS3_1CILi128EEES6_EEENS_6half_tEfNS_4arch4Sm80ELi256ENS3_8TiledMMAINS3_8MMA_AtomIJNS3_28SM80_16x8x16_F32F16F16F32_TNEEEENS3_6LayoutINS4_IJNS5_ILi2EEENS5_ILi4EEENS5_ILi1EEEEEENS4_IJSI_SG_NS5_ILi0EEEEEEEENS4_IJNS5_ILi32EEENS5_ILi64EEENS5_ILi16EEEEEEEELb0EEEEEvNT_6ParamsE:
        /* <DEDUP_REMOVED lines=9> */
[----:B------:R-:W-:Y:S02]  /*0090*/  CS2R R4, SRZ ;  /* 0x0000000000047805 */ /* 0x000fe4000001ff00 */
[----:B------:R-:W-:Y:S01]  /*00a0*/  CS2R R2, SRZ ;  /* 0x0000000000027805 */ /* 0x000fe2000001ff00 */
[----:B------:R-:W1:Y:S01]  /*00b0*/  LDCU UR8, c[0x0][0x3b0] ;  /* 0x00007600ff0877ac */ /* 0x000e620008000800 */
[----:B0-----:R-:W-:-:S04]  /*00c0*/  UISETP.NE.U32.AND UP0, UPT, UR4, URZ, UPT ;  /* 0x000000ff0400728c */ /* 0x001fc8000bf05070 */
[----:B------:R-:W-:Y:S01]  /*00d0*/  UISETP.NE.AND.EX UP0, UPT, UR5, URZ, UPT, UP0 ;  /* 0x000000ff0500728c */ /* 0x000fe2000bf05300 */
[----:B-1----:R-:W-:-:S08]  /*00e0*/  IMAD.U32 R0, RZ, RZ, UR8 ;  /* 0x00000008ff007e24 */ /* 0x002fd0000f8e00ff */
[----:B------:R-:W-:Y:S05]  /*00f0*/  BRA.U !UP0, `(.L_x_68) ;  /* 0x0000000108547547 */ /* 0x000fea000b800000 */
[----:B------:R-:W-:Y:S05]  /*0100*/  BRA `(.L_x_69) ;  /* 0x0000000000387947 */ /* 0x000fea0003800000 */
.L_x_67:
[----:B------:R-:W0:Y:S01]  /*0110*/  LDC.64 R6, c[0x0][0x3e0] ;  /* 0x0000f800ff067b82 */ /* 0x000e220000000a00 */
[----:B------:R-:W1:Y:S01]  /*0120*/  LDCU.64 UR4, c[0x0][0x3e8] ;  /* 0x00007d00ff0477ac */ /* 0x000e620008000a00 */
[----:B0-----:R-:W-:-:S05]  /*0130*/  IMAD.WIDE.U32 R6, R9, 0x4, R6 ;  /* 0x0000000409067825 */ /* 0x001fca00078e0006 */
[----:B------:R-:W2:Y:S01]  /*0140*/  LDG.E R2, desc[UR6][R6.64] ;  /* 0x0000000606027981 */ /* 0x000ea2000c1e1900 */
[----:B-1----:R-:W-:-:S04]  /*0150*/  UISETP.NE.U32.AND UP0, UPT, UR4, URZ, UPT ;  /* 0x000000ff0400728c */ /* 0x002fc8000bf05070 */
[----:B------:R-:W-:Y:S01]  /*0160*/  UISETP.NE.AND.EX UP0, UPT, UR5, URZ, UPT, UP0 ;  /* 0x000000ff0500728c */ /* 0x000fe2000bf05300 */
[----:B--2---:R-:W-:-:S05]  /*0170*/  IMAD R0, R9, 0x80, R2 ;  /* 0x0000008009007824 */ /* 0x004fca00078e0202 */
[----:B------:R-:W-:-:S04]  /*0180*/  SHF.R.S32.HI R3, RZ, 0x1f, R0 ;  /* 0x0000001fff037819 */ /* 0x000fc80000011400 */
[----:B------:R-:W-:-:S04]  /*0190*/  LEA.HI R3, R3, R0, RZ, 0x7 ;  /* 0x0000000003037211 */ /* 0x000fc800078f38ff */
[----:B------:R-:W-:-:S04]  /*01a0*/  SHF.L.U32 R3, R3, 0x7, RZ ;  /* 0x0000000703037819 */ /* 0x000fc800000006ff */
[----:B------:R-:W-:Y:S02]  /*01b0*/  LOP3.LUT R4, R3, 0xffffc000, RZ, 0xc0, !PT ;  /* 0xffffc00003047812 */ /* 0x000fe400078ec0ff */
[----:B------:R-:W-:Y:S02]  /*01c0*/  SHF.R.S32.HI R3, RZ, 0x1f, R2 ;  /* 0x0000001fff037819 */ /* 0x000fe40000011402 */
[----:B------:R-:W-:Y:S01]  /*01d0*/  SHF.R.S32.HI R5, RZ, 0x1f, R4 ;  /* 0x0000001fff057819 */ /* 0x000fe20000011404 */
[----:B------:R-:W-:Y:S06]  /*01e0*/  BRA.U !UP0, `(.L_x_70) ;  /* 0x0000000108107547 */ /* 0x000fec000b800000 */
.L_x_69:
[----:B------:R-:W0:Y:S02]  /*01f0*/  LDC.64 R6, c[0x0][0x3e8] ;  /* 0x0000fa00ff067b82 */ /* 0x000e240000000a00 */
[----:B0-----:R-:W-:-:S05]  /*0200*/  IMAD.WIDE.U32 R6, R9, 0x4, R6 ;  /* 0x0000000409067825 */ /* 0x001fca00078e0006 */
[----:B------:R0:W5:Y:S01]  /*0210*/  LDG.E R0, desc[UR6][R6.64] ;  /* 0x0000000606007981 */ /* 0x000162000c1e1900 */
[----:B------:R-:W-:Y:S05]  /*0220*/  BRA `(.L_x_68) ;  /* 0x0000000000087947 */ /* 0x000fea0003800000 */
.L_x_70:
[----:B------:R-:W2:Y:S02]  /*0230*/  LDG.E R7, desc[UR6][R6.64+0x4] ;  /* 0x0000040606077981 */ /* 0x000ea4000c1e1900 */
[----:B--2---:R-:W-:-:S07]  /*0240*/  IMAD.IADD R0, R7, 0x1, -R2 ;  /* 0x0000000107007824 */ /* 0x004fce00078e0a02 */
.L_x_68:
[----:B------:R-:W-:Y:S02]  /*0250*/  SHF.L.U32 R77, R72, 0x7, RZ ;  /* 0x00000007484d7819 */ /* 0x000fe400000006ff */
[----:B------:R-:W-:Y:S02]  /*0260*/  ISETP.NE.AND.EX P0, PT, R11, RZ, PT, P0 ;  /* 0x000000ff0b00720c */ /* 0x000fe40003f05300 */
[----:B-----5:R-:W-:-:S13]  /*0270*/  ISETP.GT.AND P2, PT, R0, R77, PT ;  /* 0x0000004d0000720c */ /* 0x020fda0003f44270 */
[----:B------:R-:W-:Y:S05]  /*0280*/  @!P2 EXIT P0 ;  /* 0x000000000000a94d */ /* 0x000fea0000000000 */
[----:B------:R-:W1:Y:S01]  /*0290*/  S2R R70, SR_TID.X ;  /* 0x0000000000467919 */ /* 0x000e620000002100 */
[----:B------:R-:W2:Y:S01]  /*02a0*/  S2UR UR8, SR_CTAID.Y ;  /* 0x00000000000879c3 */ /* 0x000ea20000002600 */
[----:B------:R-:W3:Y:S01]  /*02b0*/  LDCU.64 UR4, c[0x0][0x3a0] ;  /* 0x00007400ff0477ac */ /* 0x000ee20008000a00 */
[----:B------:R-:W-:Y:S01]  /*02c0*/  SEL R68, R9, RZ, !P1 ;  /* 0x000000ff09447207 */ /* 0x000fe20004800000 */
[----:B------:R-:W4:Y:S05]  /*02d0*/  LDCU.64 UR10, c[0x0][0x380] ;  /* 0x00007000ff0a77ac */ /* 0x000f2a0008000a00 */
[----:B------:R-:W2:Y:S01]  /*02e0*/  LDC.64 R10, c[0x0][0x398] ;  /* 0x0000e600ff0a7b82 */ /* 0x000ea20000000a00 */
[----:B-1----:R-:W-:-:S05]  /*02f0*/  IMAD.SHL.U32 R71, R70, 0x4, RZ ;  /* 0x0000000446477824 */ /* 0x002fca00078e00ff */
[----:B0-----:R-:W-:-:S04]  /*0300*/  LEA R7, R72, R71, 0xe ;  /* 0x0000004748077211 */ /* 0x001fc800078e70ff */
[----:B------:R-:W-:-:S05]  /*0310*/  IADD3 R4, P0, PT, R7, R4, RZ ;  /* 0x0000000407047210 */ /* 0x000fca0007f1e0ff */
[----:B------:R-:W-:Y:S02]  /*0320*/  IMAD.X R5, RZ, RZ, R5, P0 ;  /* 0x000000ffff057224 */ /* 0x000fe400000e0605 */
[----:B--2---:R-:W-:-:S04]  /*0330*/  IMAD.WIDE.U32 R4, R10, UR8, R4 ;  /* 0x000000080a047c25 */ /* 0x004fc8000f8e0004 */
[----:B------:R-:W-:Y:S02]  /*0340*/  IMAD R5, R11, UR8, R5 ;  /* 0x000000080b057c24 */ /* 0x000fe4000f8e0205 */
[----:B---3--:R-:W-:-:S04]  /*0350*/  IMAD.WIDE.U32 R4, R68, UR4, R4 ;  /* 0x0000000444047c25 */ /* 0x008fc8000f8e0004 */
[----:B------:R-:W-:Y:S01]  /*0360*/  IMAD R5, R68, UR5, R5 ;  /* 0x0000000544057c24 */ /* 0x000fe2000f8e0205 */
[----:B----4-:R-:W-:-:S04]  /*0370*/  LEA R74, P0, R4, UR10, 0x2 ;  /* 0x0000000a044a7c11 */ /* 0x010fc8000f8010ff */
[----:B------:R-:W-:Y:S01]  /*0380*/  LEA.HI.X R75, R4, UR11, R5, 0x2, P0 ;  /* 0x0000000b044b7c11 */ /* 0x000fe200080f1405 */
[----:B------:R-:W0:Y:S01]  /*0390*/  S2UR UR5, SR_CgaCtaId ;  /* 0x00000000000579c3 */ /* 0x000e220000008800 */
[----:B------:R-:W-:Y:S01]  /*03a0*/  UMOV UR4, 0x400 ;  /* 0x0000040000047882 */ /* 0x000fe20000000000 */
[C---:B------:R-:W-:Y:S01]  /*03b0*/  SHF.L.U32 R69, R70.reuse, 0x4, RZ ;  /* 0x0000000446457819 */ /* 0x040fe200000006ff */
[----:B------:R-:W1:Y:S01]  /*03c0*/  LDCU.64 UR10, c[0x0][0x3d0] ;  /* 0x00007a00ff0a77ac */ /* 0x000e620008000a00 */
[----:B------:R-:W2:Y:S04]  /*03d0*/  LDG.E.128 R64, desc[UR6][R74.64] ;  /* 0x000000064a407981 */ /* 0x000ea8000c1e1d00 */
[----:B------:R-:W3:Y:S04]  /*03e0*/  LDG.E.128 R60, desc[UR6][R74.64+0x1000] ;  /* 0x001000064a3c7981 */ /* 0x000ee8000c1e1d00 */
        /* <DEDUP_REMOVED lines=14> */
[----:B0-----:R-:W-:Y:S01]  /*04d0*/  ULEA UR4, UR5, UR4, 0x18 ;  /* 0x0000000405047291 */ /* 0x001fe2000f8ec0ff */
[----:B------:R-:W-:Y:S01]  /*04e0*/  LOP3.LUT R76, R70, 0x3b0, RZ, 0xc0, !PT ;  /* 0x000003b0464c7812 */ /* 0x000fe200078ec0ff */
[----:B------:R-:W0:Y:S01]  /*04f0*/  LDCU UR5, c[0x0][0x3b4] ;  /* 0x00007680ff0577ac */ /* 0x000e220008000800 */
[----:B------:R-:W-:Y:S01]  /*0500*/  SHF.R.U32.HI R73, RZ, 0x1, R70 ;  /* 0x00000001ff497819 */ /* 0x000fe20000011646 */
[----:B------:R-:W-:Y:S01]  /*0510*/  BSSY.RECONVERGENT B0, `(.L_x_71) ;  /* 0x0000110000007945 */ /* 0x000fe20003800200 */
[----:B------:R-:W-:Y:S01]  /*0520*/  VIADDMNMX R0, R0, -R77, 0x80, PT ;  /* 0x0000008000007446 */ /* 0x000fe2000380094d */
[----:B-1----:R-:W-:Y:S01]  /*0530*/  IMAD.SHL.U32 R75, R70, 0x400, RZ ;  /* 0x00000400464b7824 */ /* 0x002fe200078e00ff */
[----:B------:R-:W-:-:S04]  /*0540*/  LOP3.LUT R74, R71, 0x40, RZ, 0xc0, !PT ;  /* 0x00000040474a7812 */ /* 0x000fc800078ec0ff */
[----:B------:R-:W-:Y:S02]  /*0550*/  LOP3.LUT R75, R76, 0x3800, R75, 0xf8, !PT ;  /* 0x000038004c4b7812 */ /* 0x000fe400078ef84b */
[----:B------:R-:W-:Y:S01]  /*0560*/  LOP3.LUT R73, R74, 0x8, R73, 0xf8, !PT ;  /* 0x000000084a497812 */ /* 0x000fe200078ef849 */
[----:B--2---:R-:W-:Y:S04]  /*0570*/  STS.128 [R69+UR4], R64 ;  /* 0x0000004045007988 */ /* 0x004fe80008000c04 */
[----:B---3--:R-:W-:Y:S04]  /*0580*/  STS.128 [R69+UR4+0x1000], R60 ;  /* 0x0010003c45007988 */ /* 0x008fe80008000c04 */
[----:B----4-:R-:W-:Y:S04]  /*0590*/  STS.128 [R69+UR4+0x2000], R56 ;  /* 0x0020003845007988 */ /* 0x010fe80008000c04 */
[----:B-----5:R-:W-:Y:S04]  /*05a0*/  STS.128 [R69+UR4+0x3000], R52 ;  /* 0x0030003445007988 */ /* 0x020fe80008000c04 */
[----:B------:R1:W-:Y:S04]  /*05b0*/  STS.128 [R69+UR4+0x4000], R48 ;  /* 0x0040003045007988 */ /* 0x0003e80008000c04 */
[----:B------:R2:W-:Y:S04]  /*05c0*/  STS.128 [R69+UR4+0x5000], R44 ;  /* 0x0050002c45007988 */ /* 0x0005e80008000c04 */
[----:B------:R3:W-:Y:S04]  /*05d0*/  STS.128 [R69+UR4+0x6000], R40 ;  /* 0x0060002845007988 */ /* 0x0007e80008000c04 */
[----:B------:R-:W-:Y:S04]  /*05e0*/  STS.128 [R69+UR4+0x7000], R36 ;  /* 0x0070002445007988 */ /* 0x000fe80008000c04 */
[----:B------:R4:W-:Y:S01]  /*05f0*/  STS.128 [R69+UR4+0x8000], R32 ;  /* 0x0080002045007988 */ /* 0x0009e20008000c04 */
[----:B-1----:R-:W-:-:S03]  /*0600*/  SHF.L.U32 R48, R70, 0x3, RZ ;  /* 0x0000000346307819 */ /* 0x002fc600000006ff */
[----:B------:R1:W-:Y:S01]  /*0610*/  STS.128 [R69+UR4+0x9000], R28 ;  /* 0x0090001c45007988 */ /* 0x0003e20008000c04 */
[----:B--2---:R-:W-:-:S03]  /*0620*/  IMAD.SHL.U32 R44, R70, 0x2, RZ ;  /* 0x00000002462c7824 */ /* 0x004fc600078e00ff */
[----:B------:R-:W-:Y:S01]  /*0630*/  STS.128 [R69+UR4+0xa000], R24 ;  /* 0x00a0001845007988 */ /* 0x000fe20008000c04 */
[----:B---3--:R-:W-:Y:S02]  /*0640*/  IADD3 R41, PT, PT, R69, UR4, RZ ;  /* 0x0000000445297c10 */ /* 0x008fe4000fffe0ff */
[----:B------:R-:W-:Y:S01]  /*0650*/  LOP3.LUT R44, R44, 0x6, RZ, 0xc0, !PT ;  /* 0x000000062c2c7812 */ /* 0x000fe200078ec0ff */
[----:B------:R2:W-:Y:S04]  /*0660*/  STS.128 [R69+UR4+0xb000], R20 ;  /* 0x00b0001445007988 */ /* 0x0005e80008000c04 */
[----:B------:R3:W-:Y:S01]  /*0670*/  STS.128 [R69+UR4+0xc000], R16 ;  /* 0x00c0001045007988 */ /* 0x0007e20008000c04 */
[----:B----4-:R-:W-:-:S03]  /*0680*/  LOP3.LUT R33, R48, 0x8, RZ, 0xc0, !PT ;  /* 0x0000000830217812 */ /* 0x010fc600078ec0ff */
[----:B------:R4:W-:Y:S01]  /*0690*/  STS.128 [R69+UR4+0xd000], R12 ;  /* 0x00d0000c45007988 */ /* 0x0009e20008000c04 */
[--C-:B-1----:R-:W-:Y:S02]  /*06a0*/  SHF.R.U32.HI R28, RZ, 0x3, R70.reuse ;  /* 0x00000003ff1c7819 */ /* 0x102fe40000011646 */
[----:B------:R-:W-:Y:S01]  /*06b0*/  LOP3.LUT R33, R33, 0x40, R70, 0xf8, !PT ;  /* 0x0000004021217812 */ /* 0x000fe200078ef846 */
[----:B------:R1:W-:Y:S04]  /*06c0*/  STS.128 [R69+UR4+0xe000], R8 ;  /* 0x00e0000845007988 */ /* 0x0003e80008000c04 */
[----:B------:R5:W-:Y:S01]  /*06d0*/  STS.128 [R69+UR4+0xf000], R4 ;  /* 0x00f0000445007988 */ /* 0x000be20008000c04 */
[----:B--2---:R-:W-:Y:S01]  /*06e0*/  IMAD R20, R70, -0xc, R41 ;  /* 0xfffffff446147824 */ /* 0x004fe200078e0229 */
[----:B------:R-:W-:Y:S01]  /*06f0*/  BAR.SYNC.DEFER_BLOCKING 0x0 ;  /* 0x0000000000007b1d */ /* 0x000fe20000010000 */
[----:B---3--:R-:W-:-:S02]  /*0700*/  LOP3.LUT R16, R28, 0x8, RZ, 0xc0, !PT ;  /* 0x000000081c107812 */ /* 0x008fc400078ec0ff */
[----:B----4-:R-:W-:Y:S02]  /*0710*/  SHF.R.U32.HI R13, RZ, 0x4, R70 ;  /* 0x00000004ff0d7819 */ /* 0x010fe40000011646 */
[----:B------:R-:W-:Y:S02]  /*0720*/  LOP3.LUT R15, R44, 0x3800, R69, 0xf8, !PT ;  /* 0x000038002c0f7812 */ /* 0x000fe400078ef845 */
[----:B-1----:R-:W-:Y:S01]  /*0730*/  LOP3.LUT R8, R48, 0x78, RZ, 0xc0, !PT ;  /* 0x0000007830087812 */ /* 0x002fe200078ec0ff */
[----:B------:R-:W-:Y:S01]  /*0740*/  VIADD R17, R13, 0x10 ;  /* 0x000000100d117836 */ /* 0x000fe20000000000 */
[----:B------:R-:W-:Y:S02]  /*0750*/  LOP3.LUT R48, R15, 0x100, R48, 0xf8, !PT ;  /* 0x000001000f307812 */ /* 0x000fe400078ef830 */
[----:B0-----:R-:W-:Y:S01]  /*0760*/  ISETP.GE.AND P0, PT, R8, UR5, PT ;  /* 0x0000000508007c0c */ /* 0x001fe2000bf06270 */
[----:B------:R-:W0:Y:S01]  /*0770*/  LDCU UR5, c[0x0][0x3d8] ;  /* 0x00007b00ff0577ac */ /* 0x000e220008000800 */
[----:B-----5:R-:W-:Y:S01]  /*0780*/  VIADD R5, R13, 0x20 ;  /* 0x000000200d057836 */ /* 0x020fe20000000000 */
[----:B------:R-:W-:-:S02]  /*0790*/  LOP3.LUT R75, R75, R33, R16, 0xf6, !PT ;  /* 0x000000214b4b7212 */ /* 0x000fc400078ef610 */
[-C--:B------:R-:W-:Y:S01]  /*07a0*/  ISETP.GE.OR P6, PT, R17, R0.reuse, P0 ;  /* 0x000000001100720c */ /* 0x080fe200007c6670 */
[C---:B------:R-:W-:Y:S01]  /*07b0*/  VIADD R17, R13.reuse, 0x40 ;  /* 0x000000400d117836 */ /* 0x040fe20000000000 */
[----:B------:R-:W-:Y:S02]  /*07c0*/  IADD3 R15, PT, PT, R13, 0x30, RZ ;  /* 0x000000300d0f7810 */ /* 0x000fe40007ffe0ff */
[-C--:B------:R-:W-:Y:S02]  /*07d0*/  ISETP.GE.OR P5, PT, R5, R0.reuse, P0 ;  /* 0x000000000500720c */ /* 0x080fe400007a6670 */
[----:B------:R-:W-:Y:S01]  /*07e0*/  LOP3.LUT R48, R48, 0x30, R71, 0xf8, !PT ;  /* 0x0000003030307812 */ /* 0x000fe200078ef847 */
[----:B------:R-:W0:Y:S01]  /*07f0*/  LDS R9, [R20] ;  /* 0x0000000014097984 */ /* 0x000e220000000800 */
[----:B------:R-:W-:Y:S02]  /*0800*/  IADD3 R19, PT, PT, R13, 0x50, RZ ;  /* 0x000000500d137810 */ /* 0x000fe40007ffe0ff */
[----:B------:R-:W-:Y:S01]  /*0810*/  LOP3.LUT R73, R48, R73, R16, 0xf6, !PT ;  /* 0x0000004930497212 */ /* 0x000fe200078ef610 */
[----:B------:R-:W1:Y:S01]  /*0820*/  LDS R10, [R20+0x400] ;  /* 0x00040000140a7984 */ /* 0x000e620000000800 */
[----:B------:R-:W-:-:S02]  /*0830*/  ISETP.GE.OR P4, PT, R15, R0, P0 ;  /* 0x000000000f00720c */ /* 0x000fc40000786670 */
[-C--:B------:R-:W-:Y:S01]  /*0840*/  ISETP.GE.OR P3, PT, R17, R0.reuse, P0 ;  /* 0x000000001100720c */ /* 0x080fe20000766670 */
[----:B------:R-:W2:Y:S01]  /*0850*/  LDS R11, [R20+0x800] ;  /* 0x00080000140b7984 */ /* 0x000ea20000000800 */
[----:B------:R-:W-:Y:S02]  /*0860*/  ISETP.GE.OR P2, PT, R19, R0, P0 ;  /* 0x000000001300720c */ /* 0x000fe40000746670 */
[----:B------:R-:W-:Y:S01]  /*0870*/  LEA R73, R73, UR4, 0x1 ;  /* 0x0000000449497c11 */ /* 0x000fe2000f8e08ff */
[----:B------:R-:W3:Y:S01]  /*0880*/  LDS R14, [R20+0xc00] ;  /* 0x000c0000140e7984 */ /* 0x000ee20000000800 */
[----:B------:R-:W-:-:S03]  /*0890*/  IADD3 R2, P1, PT, R13, R2, RZ ;  /* 0x000000020d027210 */ /* 0x000fc60007f3e0ff */
[----:B------:R-:W4:Y:S01]  /*08a0*/  LDS R26, [R20+0x2c00] ;  /* 0x002c0000141a7984 */ /* 0x000f220000000800 */
[----:B------:R-:W-:Y:S02]  /*08b0*/  IADD3.X R3, PT, PT, RZ, R3, RZ, P1, !PT ;  /* 0x00000003ff037210 */ /* 0x000fe40000ffe4ff */
[----:B------:R-:W-:Y:S01]  /*08c0*/  ISETP.GE.OR P1, PT, R13, R0, P0 ;  /* 0x000000000d00720c */ /* 0x000fe20000726670 */
[----:B------:R-:W5:Y:S01]  /*08d0*/  LDS R6, [R20+0x1000] ;  /* 0x0010000014067984 */ /* 0x000f620000000800 */
[----:B------:R-:W-:-:S03]  /*08e0*/  IMAD.WIDE.U32 R2, R72, 0x80, R2 ;  /* 0x0000008048027825 */ /* 0x000fc600078e0002 */
        /* <DEDUP_REMOVED lines=39> */
[----:B---3--:R-:W-:-:S03]  /*0b60*/  FMUL.FTZ R28, R28, UR5 ;  /* 0x000000051c1c7c20 */ /* 0x008fc60008410000 */
[----:B------:R-:W3:Y:S01]  /*0b70*/  LDS R15, [R20+0x6c00] ;  /* 0x006c0000140f7984 */ /* 0x000ee20000000800 */
[----:B----4-:R-:W-:Y:S01]  /*0b80*/  FMUL.FTZ R35, R35, UR5 ;  /* 0x0000000523237c20 */ /* 0x010fe20008410000 */
[----:B------:R-:W-:Y:S02]  /*0b90*/  F2FP.F16.F32.PACK_AB R11, R28, R27 ;  /* 0x0000001b1c0b723e */ /* 0x000fe400000000ff */
        /* <DEDUP_REMOVED lines=33> */
[----:B------:R-:W-:Y:S01]  /*0db0*/  FMUL.FTZ R24, R37, UR5 ;  /* 0x0000000525187c20 */ /* 0x000fe20008410000 */
[----:B------:R-:W-:Y:S02]  /*0dc0*/  F2FP.F16.F32.PACK_AB R14, R35, R14 ;  /* 0x0000000e230e723e */ /* 0x000fe400000000ff */
[----:B------:R-:W5:Y:S01]  /*0dd0*/  LDS R28, [R20+0xa800] ;  /* 0x00a80000141c7984 */ /* 0x000f620000000800 */
[----:B------:R-:W-:Y:S01]  /*0de0*/  FMUL.FTZ R40, R26, UR5 ;  /* 0x000000051a287c20 */ /* 0x000fe20008410000 */
[----:B------:R-:W-:-:S02]  /*0df0*/  F2FP.F16.F32.PACK_AB R24, R27, R24 ;  /* 0x000000181b18723e */ /* 0x000fc400000000ff */
[----:B------:R-:W5:Y:S01]  /*0e00*/  LDS R31, [R20+0xac00] ;  /* 0x00ac0000141f7984 */ /* 0x000f620000000800 */
[----:B------:R-:W-:-:S03]  /*0e10*/  FMUL.FTZ R43, R25, UR5 ;  /* 0x00000005192b7c20 */ /* 0x000fc60008410000 */
[----:B------:R-:W5:Y:S01]  /*0e20*/  LDS R33, [R20+0x9c00] ;  /* 0x009c000014217984 */ /* 0x000f620000000800 */
[----:B------:R-:W-:Y:S01]  /*0e30*/  FMUL.FTZ R52, R48, UR5 ;  /* 0x0000000530347c20 */ /* 0x000fe20008410000 */
[----:B------:R-:W-:Y:S02]  /*0e40*/  F2FP.F16.F32.PACK_AB R40, R43, R40 ;  /* 0x000000282b28723e */ /* 0x000fe400000000ff */
        /* <DEDUP_REMOVED lines=13> */
[----:B-----5:R-:W-:-:S03]  /*0f20*/  FMUL.FTZ R30, R30, UR5 ;  /* 0x000000051e1e7c20 */ /* 0x020fc60008410000 */
        /* <DEDUP_REMOVED lines=10> */
[----:B------:R-:W-:Y:S01]  /*0fd0*/  FMUL.FTZ R54, R18, UR5 ;  /* 0x0000000512367c20 */ /* 0x000fe20008410000 */
[----:B------:R-:W-:Y:S02]  /*0fe0*/  F2FP.F16.F32.PACK_AB R18, R32, R29 ;  /* 0x0000001d2012723e */ /* 0x000fe400000000ff */
[----:B------:R-:W5:Y:S01]  /*0ff0*/  LDS R25, [R20+0xd800] ;  /* 0x00d8000014197984 */ /* 0x000f620000000800 */
[----:B0-----:R-:W-:Y:S01]  /*1000*/  FMUL.FTZ R33, R17, UR5 ;  /* 0x0000000511217c20 */ /* 0x001fe20008410000 */
[----:B------:R-:W-:-:S02]  /*1010*/  F2FP.F16.F32.PACK_AB R17, R53, R30 ;  /* 0x0000001e3511723e */ /* 0x000fc400000000ff */
[----:B------:R-:W0:Y:S01]  /*1020*/  LDS R41, [R20+0xdc00] ;  /* 0x00dc000014297984 */ /* 0x000e220000000800 */
[----:B-1----:R-:W-:-:S03]  /*1030*/  FMUL.FTZ R19, R19, UR5 ;  /* 0x0000000513137c20 */ /* 0x002fc60008410000 */
[----:B------:R-:W1:Y:S01]  /*1040*/  LDS R44, [R20+0xe000] ;  /* 0x00e00000142c7984 */ /* 0x000e620000000800 */
[----:B--2---:R-:W-:-:S03]  /*1050*/  FMUL.FTZ R32, R37, UR5 ;  /* 0x0000000525207c20 */ /* 0x004fc60008410000 */
        /* <DEDUP_REMOVED lines=15> */
[----:B------:R-:W-:Y:S02]  /*1150*/  FMUL.FTZ R36, R36, UR5 ;  /* 0x0000000524247c20 */ /* 0x000fe40008410000 */
[----:B------:R0:W5:Y:S01]  /*1160*/  LDS R51, [R20+0xfc00] ;  /* 0x00fc000014337984 */ /* 0x0001620000000800 */
[----:B------:R-:W-:-:S03]  /*1170*/  FMUL.FTZ R29, R38, UR5 ;  /* 0x00000005261d7c20 */ /* 0x000fc60008410000 */
[----:B------:R1:W-:Y:S01]  /*1180*/  STS [R73+0x10800], R9 ;  /* 0x0108000949007388 */ /* 0x0003e20000000800 */
[----:B------:R-:W-:Y:S01]  /*1190*/  FMUL.FTZ R25, R25, UR5 ;  /* 0x0000000519197c20 */ /* 0x000fe20008410000 */
[----:B------:R-:W-:Y:S02]  /*11a0*/  F2FP.F16.F32.PACK_AB R29, R29, R36 ;  /* 0x000000241d1d723e */ /* 0x000fe400000000ff */
[----:B0-----:R-:W-:Y:S01]  /*11b0*/  F2FP.F16.F32.PACK_AB R20, R34, R27 ;  /* 0x0000001b2214723e */ /* 0x001fe200000000ff */
[----:B------:R-:W-:Y:S01]  /*11c0*/  FMUL.FTZ R34, R41, UR5 ;  /* 0x0000000529227c20 */ /* 0x000fe20008410000 */
[----:B------:R-:W-:Y:S01]  /*11d0*/  F2FP.F16.F32.PACK_AB R27, R54, R33 ;  /* 0x00000021361b723e */ /* 0x000fe200000000ff */
[----:B------:R-:W-:Y:S01]  /*11e0*/  STS [R73+0x10000], R4 ;  /* 0x0100000449007388 */ /* 0x000fe20000000800 */
[----:B-1----:R-:W-:Y:S01]  /*11f0*/  FMUL.FTZ R44, R44, UR5 ;  /* 0x000000052c2c7c20 */ /* 0x002fe20008410000 */
[----:B------:R-:W-:Y:S01]  /*1200*/  IMAD.MOV.U32 R9, RZ, RZ, RZ ;  /* 0x000000ffff097224 */ /* 0x000fe200078e00ff */
[----:B------:R-:W-:Y:S01]  /*1210*/  F2FP.F16.F32.PACK_AB R25, R34, R25 ;  /* 0x000000192219723e */ /* 0x000fe200000000ff */
[----:B--2---:R-:W-:Y:S01]  /*1220*/  FMUL.FTZ R47, R47, UR5 ;  /* 0x000000052f2f7c20 */ /* 0x004fe20008410000 */
[----:B------:R0:W-:Y:S01]  /*1230*/  STS [R73+0x10100], R5 ;  /* 0x0101000549007388 */ /* 0x0001e20000000800 */
[----:B---3--:R-:W-:Y:S01]  /*1240*/  FMUL.FTZ R43, R43, UR5 ;  /* 0x000000052b2b7c20 */ /* 0x008fe20008410000 */
[----:B----4-:R-:W-:-:S02]  /*1250*/  IMAD.WIDE.U32 R8, R30, UR8, R8 ;  /* 0x000000081e087c25 */ /* 0x010fc4000f8e0008 */
[----:B------:R-:W-:Y:S01]  /*1260*/  F2FP.F16.F32.PACK_AB R44, R47, R44 ;  /* 0x0000002c2f2c723e */ /* 0x000fe200000000ff */
[----:B------:R-:W-:Y:S01]  /*1270*/  STS [R73+0x12000], R21 ;  /* 0x0120001549007388 */ /* 0x000fe20000000800 */
[----:B------:R-:W-:Y:S01]  /*1280*/  FMUL.FTZ R46, R46, UR5 ;  /* 0x000000052e2e7c20 */ /* 0x000fe20008410000 */
[----:B------:R-:W-:Y:S02]  /*1290*/  IMAD R9, R31, UR8, R9 ;  /* 0x000000081f097c24 */ /* 0x000fe4000f8e0209 */
[----:B------:R-:W-:Y:S01]  /*12a0*/  STS [R73+0x12100], R22 ;  /* 0x0121001649007388 */ /* 0x000fe20000000800 */
[----:B-----5:R-:W-:Y:S01]  /*12b0*/  FMUL.FTZ R45, R45, UR5 ;  /* 0x000000052d2d7c20 */ /* 0x020fe20008410000 */
[----:B------:R-:W-:Y:S01]  /*12c0*/  F2FP.F16.F32.PACK_AB R43, R46, R43 ;  /* 0x0000002b2e2b723e */ /* 0x000fe200000000ff */
[C---:B0-----:R-:W-:Y:S01]  /*12d0*/  IMAD.WIDE.U32 R4, R68.reuse, UR10, R8 ;  /* 0x0000000a44047c25 */ /* 0x041fe2000f8e0008 */
[----:B------:R-:W-:Y:S03]  /*12e0*/  STS [R73+0x10400], R6 ;  /* 0x0104000649007388 */ /* 0x000fe60000000800 */
[----:B------:R-:W-:Y:S01]  /*12f0*/  FMUL.FTZ R26, R49, UR5 ;  /* 0x00000005311a7c20 */ /* 0x000fe20008410000 */
[----:B------:R-:W-:Y:S01]  /*1300*/  IMAD R69, R68, UR11, R5 ;  /* 0x0000000b44457c24 */ /* 0x000fe2000f8e0205 */
[----:B------:R-:W-:Y:S01]  /*1310*/  STS [R73+0x10500], R7 ;  /* 0x0105000749007388 */ /* 0x000fe20000000800 */
[----:B------:R-:W-:-:S02]  /*1320*/  FMUL.FTZ R48, R48, UR5 ;  /* 0x0000000530307c20 */ /* 0x000fc40008410000 */
[----:B------:R-:W-:Y:S01]  /*1330*/  F2FP.F16.F32.PACK_AB R26, R26, R45 ;  /* 0x0000002d1a1a723e */ /* 0x000fe200000000ff */
[----:B------:R-:W-:Y:S01]  /*1340*/  STS [R73+0x12400], R23 ;  /* 0x0124001749007388 */ /* 0x000fe20000000800 */
[----:B------:R-:W-:Y:S01]  /*1350*/  FMUL.FTZ R51, R51, UR5 ;  /* 0x0000000533337c20 */ /* 0x000fe20008410000 */
[----:B------:R-:W-:Y:S02]  /*1360*/  UIADD3 UR5, UPT, UPT, UR4, 0x10000, URZ ;  /* 0x0001000004057890 */ /* 0x000fe4000fffe0ff */
[----:B------:R-:W-:Y:S02]  /*1370*/  STS [R73+0x12500], R24 ;  /* 0x0125001849007388 */ /* 0x000fe40000000800 */
[----:B------:R-:W-:Y:S02]  /*1380*/  F2FP.F16.F32.PACK_AB R48, R51, R48 ;  /* 0x000000303330723e */ /* 0x000fe400000000ff */
[----:B------:R-:W-:Y:S01]  /*1390*/  STS [R73+0x10900], R10 ;  /* 0x0109000a49007388 */ /* 0x000fe20000000800 */
[----:B------:R-:W-:-:S02]  /*13a0*/  LEA R8, R75, UR5, 0x1 ;  /* 0x000000054b087c11 */ /* 0x000fc4000f8e08ff */
[----:B------:R-:W-:Y:S01]  /*13b0*/  LEA R75, R75, UR4, 0x1 ;  /* 0x000000044b4b7c11 */ /* 0x000fe2000f8e08ff */
[----:B------:R-:W-:Y:S04]  /*13c0*/  STS [R73+0x12800], R14 ;  /* 0x0128000e49007388 */ /* 0x000fe80000000800 */
[----:B------:R0:W-:Y:S04]  /*13d0*/  STS [R73+0x12900], R15 ;  /* 0x0129000f49007388 */ /* 0x0001e80000000800 */
[----:B------:R-:W-:Y:S04]  /*13e0*/  STS [R73+0x10c00], R11 ;  /* 0x010c000b49007388 */ /* 0x000fe80000000800 */
[----:B------:R-:W-:Y:S01]  /*13f0*/  STS [R73+0x10d00], R12 ;  /* 0x010d000c49007388 */ /* 0x000fe20000000800 */
[----:B0-----:R-:W-:-:S03]  /*1400*/  IADD3 R15, PT, PT, R13, 0x60, RZ ;  /* 0x000000600d0f7810 */ /* 0x001fc60007ffe0ff */
[----:B------:R-:W-:Y:S04]  /*1410*/  STS [R73+0x12c00], R16 ;  /* 0x012c001049007388 */ /* 0x000fe80000000800 */
[----:B------:R-:W-:Y:S04]  /*1420*/  STS [R73+0x12d00], R40 ;  /* 0x012d002849007388 */ /* 0x000fe80000000800 */
[----:B------:R-:W-:Y:S04]  /*1430*/  STS [R73+0x14000], R50 ;  /* 0x0140003249007388 */ /* 0x000fe80000000800 */
[----:B------:R-:W-:Y:S04]  /*1440*/  STS [R73+0x14100], R52 ;  /* 0x0141003449007388 */ /* 0x000fe80000000800 */
[----:B------:R-:W-:Y:S04]  /*1450*/  STS [R73+0x16000], R29 ;  /* 0x0160001d49007388 */ /* 0x000fe80000000800 */
[----:B------:R-:W-:Y:S04]  /*1460*/  STS [R73+0x16100], R19 ;  /* 0x0161001349007388 */ /* 0x000fe80000000800 */
[----:B------:R0:W-:Y:S04]  /*1470*/  STS [R73+0x14400], R17 ;  /* 0x0144001149007388 */ /* 0x0001e80000000800 */
[----:B------:R1:W-:Y:S04]  /*1480*/  STS [R73+0x14500], R20 ;  /* 0x0145001449007388 */ /* 0x0003e80000000800 */
[----:B------:R1:W-:Y:S01]  /*1490*/  STS [R73+0x16400], R32 ;  /* 0x0164002049007388 */ /* 0x0003e20000000800 */
[----:B0-----:R-:W-:-:S03]  /*14a0*/  VIADD R17, R13, 0x70 ;  /* 0x000000700d117836 */ /* 0x001fc60000000000 */
        /* <DEDUP_REMOVED lines=11> */
[----:B------:R-:W0:Y:S01]  /*1560*/  LDS.128 R8, [R8] ;  /* 0x0000000008087984 */ /* 0x000e220000000c00 */
[----:B------:R-:W2:Y:S01]  /*1570*/  LDCU.64 UR4, c[0x0][0x3c0] ;  /* 0x00007800ff0477ac */ /* 0x000ea20008000a00 */
[----:B------:R-:W-:Y:S01]  /*1580*/  MOV R68, R4 ;  /* 0x0000000400447202 */ /* 0x000fe20000000f00 */
[----:B------:R-:W3:Y:S01]  /*1590*/  LDCU.64 UR8, c[0x0][0x3a8] ;  /* 0x00007500ff0877ac */ /* 0x000ee20008000a00 */
[----:B--2---:R-:W-:-:S03]  /*15a0*/  IMAD R13, R3, UR4, RZ ;  /* 0x00000004030d7c24 */ /* 0x004fc6000f8e02ff */
[----:B------:R-:W-:-:S04]  /*15b0*/  IMAD.WIDE.U32 R6, R2, UR4, R68 ;  /* 0x0000000402067c25 */ /* 0x000fc8000f8e0044 */
[----:B------:R-:W-:Y:S01]  /*15c0*/  IMAD R13, R2, UR5, R13 ;  /* 0x00000005020d7c24 */ /* 0x000fe2000f8e020d */
[----:B---3--:R-:W-:-:S03]  /*15d0*/  LEA R12, P1, R6, UR8, 0x1 ;  /* 0x00000008060c7c11 */ /* 0x008fc6000f8208ff */
[----:B------:R-:W-:-:S05]  /*15e0*/  IMAD.IADD R7, R7, 0x1, R13 ;  /* 0x0000000107077824 */ /* 0x000fca00078e020d */
[----:B------:R-:W-:-:S05]  /*15f0*/  LEA.HI.X R13, R6, UR9, R7, 0x1, P1 ;  /* 0x00000009060d7c11 */ /* 0x000fca00088f0c07 */
[----:B0-----:R0:W-:Y:S02]  /*1600*/  STG.E.128 desc[UR6][R12.64], R8 ;  /* 0x000000080c007986 */ /* 0x0011e4000c101d06 */
.L_x_72:
[----:B------:R-:W-:Y:S05]  /*1610*/  BSYNC.RECONVERGENT B0 ;  /* 0x0000000000007941 */ /* 0x000fea0003800200 */
.L_x_71:
[----:B0-----:R0:W2:Y:S01]  /*1620*/  LDS.128 R8, [R75+0x10200] ;  /* 0x010200004b087984 */ /* 0x0010a20000000c00 */
[----:B------:R-:W-:Y:S01]  /*1630*/  BSSY.RECONVERGENT B0, `(.L_x_73) ;  /* 0x0000011000007945 */ /* 0x000fe20003800200 */
[-C--:B------:R-:W-:Y:S02]  /*1640*/  ISETP.GE.OR P1, PT, R15, R0.reuse, P0 ;  /* 0x000000000f00720c */ /* 0x080fe40000726670 */
[----:B------:R-:W-:Y:S01]  /*1650*/  ISETP.GE.OR P0, PT, R17, R0, P0 ;  /* 0x000000001100720c */ /* 0x000fe20000706670 */
[----:B------:R-:W-:-:S12]  /*1660*/  @P6 BRA `(.L_x_74) ;  /* 0x0000000000346947 */ /* 0x000fd80003800000 */
        /* <DEDUP_REMOVED lines=13> */
.L_x_74:
[----:B------:R-:W-:Y:S05]  /*1740*/  BSYNC.RECONVERGENT B0 ;  /* 0x0000000000007941 */ /* 0x000fea0003800200 */
.L_x_73:
        /* <DEDUP_REMOVED lines=16> */
.L_x_76:
[----:B------:R-:W-:Y:S05]  /*1850*/  BSYNC.RECONVERGENT B0 ;  /* 0x0000000000007941 */ /* 0x000fea0003800200 */
.L_x_75:
        /* <DEDUP_REMOVED lines=16> */
.L_x_78:
[----:B------:R-:W-:Y:S05]  /*1960*/  BSYNC.RECONVERGENT B0 ;  /* 0x0000000000007941 */ /* 0x000fea0003800200 */
.L_x_77:
[----:B0---4-:R0:W4:Y:S01]  /*1970*/  LDS.128 R8, [R75+0x10800] ;  /* 0x010800004b087984 */ /* 0x0111220000000c00 */
[----:B------:R-:W-:Y:S04]  /*1980*/  BSSY.RECONVERGENT B0, `(.L_x_79) ;  /* 0x000000f000007945 */ /* 0x000fe80003800200 */
[----:B------:R-:W-:Y:S05]  /*1990*/  @P3 BRA `(.L_x_80) ;  /* 0x0000000000343947 */ /* 0x000fea0003800000 */
[----:B------:R-:W5:Y:S01]  /*19a0*/  LDCU.64 UR4, c[0x0][0x3c0] ;  /* 0x00007800ff0477ac */ /* 0x000f620008000a00 */
[----:B------:R-:W-:Y:S01]  /*19b0*/  IADD3 R13, P3, PT, R2, 0x40, RZ ;  /* 0x00000040020d7810 */ /* 0x000fe20007f7e0ff */
[----:B------:R-:W-:Y:S01]  /*19c0*/  IMAD.MOV.U32 R6, RZ, RZ, R4 ;  /* 0x000000ffff067224 */ /* 0x000fe200078e0004 */
[----:B------:R-:W-:Y:S01]  /*19d0*/  MOV R7, R69 ;  /* 0x0000004500077202 */ /* 0x000fe20000000f00 */
[----:B------:R-:W1:Y:S01]  /*19e0*/  LDCU.64 UR8, c[0x0][0x3a8] ;  /* 0x00007500ff0877ac */ /* 0x000e620008000a00 */
[----:B------:R-:W-:-:S05]  /*19f0*/  IADD3.X R0, PT, PT, RZ, R3, RZ, P3, !PT ;  /* 0x00000003ff007210 */ /* 0x000fca0001ffe4ff */
[----:B-----5:R-:W-:Y:S02]  /*1a00*/  IMAD R0, R0, UR4, RZ ;  /* 0x0000000400007c24 */ /* 0x020fe4000f8e02ff */
[----:B------:R-:W-:-:S04]  /*1a10*/  IMAD.WIDE.U32 R6, R13, UR4, R6 ;  /* 0x000000040d067c25 */ /* 0x000fc8000f8e0006 */
[----:B------:R-:W-:Y:S01]  /*1a20*/  IMAD R13, R13, UR5, R0 ;  /* 0x000000050d0d7c24 */ /* 0x000fe2000f8e0200 */
[----:B-1----:R-:W-:-:S03]  /*1a30*/  LEA R12, P3, R6, UR8, 0x1 ;  /* 0x00000008060c7c11 */ /* 0x002fc6000f8608ff */
[----:B------:R-:W-:-:S05]  /*1a40*/  IMAD.IADD R7, R7, 0x1, R13 ;  /* 0x0000000107077824 */ /* 0x000fca00078e020d */
[----:B------:R-:W-:-:S05]  /*1a50*/  LEA.HI.X R13, R6, UR9, R7, 0x1, P3 ;  /* 0x00000009060d7c11 */ /* 0x000fca00098f0c07 */
[----:B----4-:R1:W-:Y:S02]  /*1a60*/  STG.E.128 desc[UR6][R12.64], R8 ;  /* 0x000000080c007986 */ /* 0x0103e4000c101d06 */
.L_x_80:
[----:B------:R-:W-:Y:S05]  /*1a70*/  BSYNC.RECONVERGENT B0 ;  /* 0x0000000000007941 */ /* 0x000fea0003800200 */
.L_x_79:
[----:B-1--4-:R1:W4:Y:S01]  /*1a80*/  LDS.128 R8, [R75+0x10a00] ;  /* 0x010a00004b087984 */ /* 0x0123220000000c00 */
        /* <DEDUP_REMOVED lines=15> */
.L_x_82:
[----:B------:R-:W-:Y:S05]  /*1b80*/  BSYNC.RECONVERGENT B0 ;  /* 0x0000000000007941 */ /* 0x000fea0003800200 */
.L_x_81:
        /* <DEDUP_REMOVED lines=16> */
.L_x_84:
[----:B------:R-:W-:Y:S05]  /*1c90*/  BSYNC.RECONVERGENT B0 ;  /* 0x0000000000007941 */ /* 0x000fea0003800200 */
.L_x_83:
[----:B-1--4-:R1:W4:Y:S01]  /*1ca0*/  LDS.128 R8, [R75+0x10e00] ;  /* 0x010e00004b087984 */ /* 0x0123220000000c00 */
        /* <DEDUP_REMOVED lines=15> */
.L_x_85:
        /* <DEDUP_REMOVED lines=14> */
.L_x_156:


//--------------------- .text._ZN7cutlass13device_kernelIN5flash32FlashAttnBwdPostprocessConvertdQIN4cute5tupleIJNS3_1CILi64EEENS5_ILi128EEEEEENS_6half_tEfNS_4arch4Sm80ELi256ENS3_8TiledMMAINS3_8MMA_AtomIJNS3_28SM80_16x8x16_F32F16F16F32_TNEEEENS3_6LayoutINS4_IJNS5_ILi2EEENS5_ILi4EEENS5_ILi1EEEEEENS4_IJSJ_SH_NS5_ILi0EEEEEEEENS4_IJNS5_ILi32EEES6_NS5_ILi16EEEEEEEELb0EEEEEvNT_6ParamsE --------------------------
	.section	.text._ZN7cutlass13device_kernelIN5flash32FlashAttnBwdPostprocessConvertdQIN4cute5tupleIJNS3_1CILi64EEENS5_ILi128EEEEEENS_6half_tEfNS_4arch4Sm80ELi256ENS3_8TiledMMAINS3_8MMA_AtomIJNS3_28SM80_16x8x16_F32F16F16F32_TNEEEENS3_6LayoutINS4_IJNS5_ILi2EEENS5_ILi4EEENS5_ILi1EEEEEENS4_IJSJ_SH_NS5_ILi0EEEEEEEENS4_IJNS5_ILi32EEES6_NS5_ILi16EEEEEEEELb0EEEEEvNT_6ParamsE,"ax",@progbits
	.align	128
.text._ZN7cutlass13device_kernelIN5flash32FlashAttnBwdPostprocessConvertdQIN4cute5tupleIJNS3_1CILi64EEENS5_ILi128EEEEEENS_6half_tEfNS_4arch4Sm80ELi256ENS3_8TiledMMAINS3_8MMA_AtomIJNS3_28SM80_16x8x16_F32F16F16F32_TNEEEENS3_6LayoutINS4_IJNS5_ILi2EEENS5_ILi4EEENS5_ILi1EEEEEENS4_IJSJ_SH_NS5_ILi0EEEEEEEENS4_IJNS5_ILi32EEES6_NS5_ILi16EEEEEEEELb0EEEEEvNT_6ParamsE:
        .type           _ZN7cutlass13device_kernelIN5flash32FlashAttnBwdPostprocessConvertdQIN4cute5tupleIJNS3_1CILi64EEENS5_ILi128EEEEEENS_6half_tEfNS_4arch4Sm80ELi256ENS3_8TiledMMAINS3_8MMA_AtomIJNS3_28SM80_16x8x16_F32F16F16F32_TNEEEENS3_6LayoutINS4_IJNS5_ILi2EEENS5_ILi4EEENS5_ILi1EEEEEENS4_IJSJ_SH_NS5_ILi0EEEEEEEENS4_IJNS5_ILi32EEES6_NS5_ILi16EEEEEEEELb0EEEEEvNT_6ParamsE,@function
        .size           _ZN7cutlass13device_kernelIN5flash32FlashAttnBwdPostprocessConvertdQIN4cute5tupleIJNS3_1CILi64EEENS5_ILi128EEEEEENS_6half_tEfNS_4arch4Sm80ELi256ENS3_8TiledMMAINS3_8MMA_AtomIJNS3_28SM80_16x8x16_F32F16F16F32_TNEEEENS3_6LayoutINS4_IJNS5_ILi2EEENS5_ILi4EEENS5_ILi1EEEEEENS4_IJSJ_SH_NS5_ILi0EEEEEEEENS4_IJNS5_ILi32EEES6_NS5_ILi16EEEEEEEELb0EEEEEvNT_6ParamsE,(.L_x_157 - _ZN7cutlass13device_kernelIN5flash32FlashAttnBwdPostprocessConvertdQIN4cute5tupleIJNS3_1CILi64EEENS5_ILi128EEEEEENS_6half_tEfNS_4arch4Sm80ELi256ENS3_8TiledMMAINS3_8MMA_AtomIJNS3_28SM80_16x8x16_F32F16F16F32_TNEEEENS3_6LayoutINS4_IJNS5_ILi2EEENS5_ILi4EEENS5_ILi1EEEEEENS4_IJSJ_SH_NS5_ILi0EEEEEEEENS4_IJNS5_ILi32EEES6_NS5_ILi16EEEEEEEELb0EEEEEvNT_6ParamsE)
        .other          _ZN7cutlass13device_kernelIN5flash32FlashAttnBwdPostprocessConvertdQIN4cute5tupleIJNS3_1CILi64EEENS5_ILi128EEEEEENS_6half_tEfNS_4arch4Sm80ELi256ENS3_8TiledMMAINS3_8MMA_AtomIJNS3_28SM80_16x8x16_F32F16F16F32_TNEEEENS3_6LayoutINS4_IJNS5_ILi2EEENS5_ILi4EEENS5_ILi1EEEEEENS4_IJSJ_SH_NS5_ILi0EEEEEEEENS4_IJNS5_ILi32EEES6_NS5_ILi16EEEEEEEELb0EEEEEvNT_6ParamsE,@"STO_CUDA_ENTRY STV_DEFAULT"
_ZN7cutlass13device_kernelIN5flash32FlashAttnBwdPostprocessConvertdQIN4cute5tupleIJNS3_1CILi64EEENS5_ILi128EEEEEENS_6half_tEfNS_4arch4Sm80ELi256ENS3_8TiledMMAINS3_8MMA_AtomIJNS3_28SM80_16x8x16_F32F16F16F32_TNEEEENS3_6LayoutINS4_IJNS5_ILi2EEENS5_ILi4EEENS5_ILi1EEEEEENS4_IJSJ_SH_NS5_ILi0EEEEEEEENS4_IJNS5_ILi32EEES6_NS5_ILi16EEEEEEEELb0EEEEEvNT_6ParamsE:
        /* <DEDUP_REMOVED lines=17> */
.L_x_86:
[----:B------:R-:W0:Y:S01]  /*0110*/  LDC.64 R2, c[0x0][0x3e0] ;  /* 0x0000f800ff027b82 */ /* 0x000e220000000a00 */
[----:B------:R-:W1:Y:S01]  /*0120*/  LDCU.64 UR4, c[0x0][0x3e8] ;  /* 0x00007d00ff0477ac */ /* 0x000e620008000a00 */
[----:B0-----:R-:W-:-:S05]  /*0130*/  IMAD.WIDE.U32 R2, R9, 0x4, R2 ;  /* 0x0000000409027825 */ /* 0x001fca00078e0002 */
[----:B------:R-:W2:Y:S01]  /*0140*/  LDG.E R36, desc[UR6][R2.64] ;  /* 0x0000000602247981 */ /* 0x000ea2000c1e1900 */
[----:B-1----:R-:W-:-:S04]  /*0150*/  UISETP.NE.U32.AND UP0, UPT, UR4, URZ, UPT ;  /* 0x000000ff0400728c */ /* 0x002fc8000bf05070 */
[----:B------:R-:W-:Y:S01]  /*0160*/  UISETP.NE.AND.EX UP0, UPT, UR5, URZ, UPT, UP0 ;  /* 0x000000ff0500728c */ /* 0x000fe2000bf05300 */
[--C-:B--2---:R-:W-:Y:S01]  /*0170*/  IMAD R0, R9, 0x40, R36.reuse ;  /* 0x0000004009007824 */ /* 0x104fe200078e0224 */
[----:B------:R-:W-:-:S04]  /*0180*/  SHF.R.S32.HI R37, RZ, 0x1f, R36 ;  /* 0x0000001fff257819 */ /* 0x000fc80000011424 */
[----:B------:R-:W-:-:S04]  /*0190*/  SHF.R.S32.HI R5, RZ, 0x1f, R0 ;  /* 0x0000001fff057819 */ /* 0x000fc80000011400 */
[----:B------:R-:W-:-:S05]  /*01a0*/  LEA.HI R5, R5, R0, RZ, 0x6 ;  /* 0x0000000005057211 */ /* 0x000fca00078f30ff */
[----:B------:R-:W-:-:S05]  /*01b0*/  IMAD.SHL.U32 R5, R5, 0x80, RZ ;  /* 0x0000008005057824 */ /* 0x000fca00078e00ff */
[----:B------:R-:W-:-:S04]  /*01c0*/  LOP3.LUT R4, R5, 0xffffe000, RZ, 0xc0, !PT ;  /* 0xffffe00005047812 */ /* 0x000fc800078ec0ff */
[----:B------:R-:W-:Y:S01]  /*01d0*/  SHF.R.S32.HI R5, RZ, 0x1f, R4 ;  /* 0x0000001fff057819 */ /* 0x000fe20000011404 */
[----:B------:R-:W-:Y:S06]  /*01e0*/  BRA.U !UP0, `(.L_x_89) ;  /* 0x0000000108107547 */ /* 0x000fec000b800000 */
.L_x_88:
[----:B------:R-:W0:Y:S02]  /*01f0*/  LDC.64 R40, c[0x0][0x3e8] ;  /* 0x0000fa00ff287b82 */ /* 0x000e240000000a00 */
[----:B0-----:R-:W-:-:S06]  /*0200*/  IMAD.WIDE.U32 R40, R9, 0x4, R40 ;  /* 0x0000000409287825 */ /* 0x001fcc00078e0028 */
[----:B------:R0:W5:Y:S01]  /*0210*/  LDG.E R40, desc[UR6][R40.64] ;  /* 0x0000000628287981 */ /* 0x000162000c1e1900 */
[----:B------:R-:W-:Y:S05]  /*0220*/  BRA `(.L_x_87) ;  /* 0x0000000000087947 */ /* 0x000fea0003800000 */
.L_x_89:
[----:B------:R-:W2:Y:S02]  /*0230*/  LDG.E R3, desc[UR6][R2.64+0x4] ;  /* 0x0000040602037981 */ /* 0x000ea4000c1e1900 */
[----:B--2---:R-:W-:-:S07]  /*0240*/  IADD3 R40, PT, PT, -R36, R3, RZ ;  /* 0x0000000324287210 */ /* 0x004fce0007ffe1ff */
.L_x_87:
[----:B------:R-:W-:Y:S01]  /*0250*/  IMAD.SHL.U32 R3, R39, 0x40, RZ ;  /* 0x0000004027037824 */ /* 0x000fe200078e00ff */
[----:B------:R-:W-:-:S04]  /*0260*/  ISETP.NE.AND.EX P0, PT, R7, RZ, PT, P0 ;  /* 0x000000ff0700720c */ /* 0x000fc80003f05300 */
        /* <DEDUP_REMOVED lines=8> */
[----:B------:R-:W5:Y:S01]  /*02f0*/  LDCU UR9, c[0x0][0x3b4] ;  /* 0x00007680ff0977ac */ /* 0x000f620008000800 */
[----:B-1----:R-:W-:-:S05]  /*0300*/  IMAD.SHL.U32 R38, R43, 0x4, RZ ;  /* 0x000000042b267824 */ /* 0x002fca00078e00ff */
[----:B------:R-:W-:-:S04]  /*0310*/  LEA R7, R39, R38, 0xd ;  /* 0x0000002627077211 */ /* 0x000fc800078e68ff */
        /* <DEDUP_REMOVED lines=10> */
[----:B------:R-:W-:Y:S01]  /*03c0*/  VIADDMNMX R40, R40, -R3, 0x40, PT ;  /* 0x0000004028287446 */ /* 0x000fe20003800903 */
[----:B0-----:R-:W-:Y:S01]  /*03d0*/  IMAD.SHL.U32 R41, R43, 0x8, RZ ;  /* 0x000000082b297824 */ /* 0x001fe200078e00ff */
[----:B------:R-:W2:Y:S01]  /*03e0*/  LDG.E.128 R4, desc[UR6][R46.64] ;  /* 0x000000062e047981 */ /* 0x000ea2000c1e1d00 */
[----:B------:R-:W-:Y:S01]  /*03f0*/  SHF.R.U32.HI R44, RZ, 0x1, R43 ;  /* 0x00000001ff2c7819 */ /* 0x000fe2000001162b */
[----:B------:R-:W0:Y:S02]  /*0400*/  LDCU.64 UR10, c[0x0][0x3d0] ;  /* 0x00007a00ff0a77ac */ /* 0x000e240008000a00 */
[----:B------:R-:W3:Y:S04]  /*0410*/  LDG.E.128 R8, desc[UR6][R46.64+0x1000] ;  /* 0x001000062e087981 */ /* 0x000ee8000c1e1d00 */
[----:B------:R-:W4:Y:S04]  /*0420*/  LDG.E.128 R12, desc[UR6][R46.64+0x2000] ;  /* 0x002000062e0c7981 */ /* 0x000f28000c1e1d00 */
[----:B------:R-:W4:Y:S04]  /*0430*/  LDG.E.128 R16, desc[UR6][R46.64+0x3000] ;  /* 0x003000062e107981 */ /* 0x000f28000c1e1d00 */
[----:B------:R-:W4:Y:S04]  /*0440*/  LDG.E.128 R20, desc[UR6][R46.64+0x4000] ;  /* 0x004000062e147981 */ /* 0x000f28000c1e1d00 */
[----:B------:R-:W4:Y:S04]  /*0450*/  LDG.E.128 R24, desc[UR6][R46.64+0x5000] ;  /* 0x005000062e187981 */ /* 0x000f28000c1e1d00 */
[----:B------:R-:W4:Y:S04]  /*0460*/  LDG.E.128 R28, desc[UR6][R46.64+0x6000] ;  /* 0x006000062e1c7981 */ /* 0x000f28000c1e1d00 */
[----:B------:R5:W4:Y:S01]  /*0470*/  LDG.E.128 R32, desc[UR6][R46.64+0x7000] ;  /* 0x007000062e207981 */ /* 0x000b22000c1e1d00 */
[----:B-1----:R-:W-:Y:S01]  /*0480*/  ULEA UR4, UR5, UR4, 0x18 ;  /* 0x0000000405047291 */ /* 0x002fe2000f8ec0ff */
[----:B------:R-:W-:Y:S01]  /*0490*/  LOP3.LUT R3, R38, 0x40, RZ, 0xc0, !PT ;  /* 0x0000004026037812 */ /* 0x000fe200078ec0ff */
[----:B------:R-:W1:Y:S01]  /*04a0*/  LDCU UR5, c[0x0][0x3d8] ;  /* 0x00007b00ff0577ac */ /* 0x000e620008000800 */
[----:B------:R-:W-:Y:S01]  /*04b0*/  LOP3.LUT R2, R41, 0x78, RZ, 0xc0, !PT ;  /* 0x0000007829027812 */ /* 0x000fe200078ec0ff */
[----:B------:R-:W-:Y:S01]  /*04c0*/  BSSY.RECONVERGENT B0, `(.L_x_90) ;  /* 0x000009e000007945 */ /* 0x000fe20003800200 */
[----:B------:R-:W-:-:S02]  /*04d0*/  LOP3.LUT R3, R3, 0x8, R44, 0xf8, !PT ;  /* 0x0000000803037812 */ /* 0x000fc400078ef82c */
[----:B------:R-:W-:Y:S02]  /*04e0*/  SHF.R.U32.HI R45, RZ, 0x4, R43 ;  /* 0x00000004ff2d7819 */ /* 0x000fe4000001162b */
[----:B-----5:R-:W-:Y:S02]  /*04f0*/  LEA R47, R43, UR4, 0x4 ;  /* 0x000000042b2f7c11 */ /* 0x020fe4000f8e20ff */
[----:B------:R-:W-:Y:S01]  /*0500*/  ISETP.GE.AND P0, PT, R2, UR9, PT ;  /* 0x0000000902007c0c */ /* 0x000fe2000bf06270 */
[----:B------:R-:W-:Y:S01]  /*0510*/  VIADD R51, R45, 0x10 ;  /* 0x000000102d337836 */ /* 0x000fe20000000000 */
[C---:B------:R-:W-:Y:S01]  /*0520*/  SHF.L.U32 R46, R43.reuse, 0x1, RZ ;  /* 0x000000012b2e7819 */ /* 0x040fe200000006ff */
[----:B------:R-:W-:Y:S01]  /*0530*/  IMAD R44, R43, -0xc, R47 ;  /* 0xfffffff42b2c7824 */ /* 0x000fe200078e022f */
[----:B------:R-:W-:Y:S02]  /*0540*/  LOP3.LUT R48, R41, 0x8, RZ, 0xc0, !PT ;  /* 0x0000000829307812 */ /* 0x000fe400078ec0ff */
[----:B------:R-:W-:-:S02]  /*0550*/  SHF.L.U32 R42, R43, 0x9, RZ ;  /* 0x000000092b2a7819 */ /* 0x000fc400000006ff */
[----:B------:R-:W-:Y:S02]  /*0560*/  LOP3.LUT R49, R43, 0x3b0, RZ, 0xc0, !PT ;  /* 0x000003b02b317812 */ /* 0x000fe400078ec0ff */
[C---:B------:R-:W-:Y:S02]  /*0570*/  IADD3 R36, P1, PT, R45.reuse, R36, RZ ;  /* 0x000000242d247210 */ /* 0x040fe40007f3e0ff */
[-C--:B------:R-:W-:Y:S02]  /*0580*/  ISETP.GE.OR P3, PT, R45, R40.reuse, P0 ;  /* 0x000000282d00720c */ /* 0x080fe40000766670 */
[----:B------:R-:W-:Y:S01]  /*0590*/  LOP3.LUT R46, R46, 0x6, RZ, 0xc0, !PT ;  /* 0x000000062e2e7812 */ /* 0x000fe200078ec0ff */
[----:B------:R-:W-:Y:S01]  /*05a0*/  IMAD.X R37, RZ, RZ, R37, P1 ;  /* 0x000000ffff257224 */ /* 0x000fe200008e0625 */
[----:B------:R-:W-:Y:S02]  /*05b0*/  LOP3.LUT R42, R49, 0x1c00, R42, 0xf8, !PT ;  /* 0x00001c00312a7812 */ /* 0x000fe400078ef82a */
[----:B------:R-:W-:Y:S01]  /*05c0*/  ISETP.GE.OR P2, PT, R51, R40, P0 ;  /* 0x000000283300720c */ /* 0x000fe20000746670 */
[----:B------:R-:W-:Y:S01]  /*05d0*/  IMAD.WIDE.U32 R36, R39, 0x40, R36 ;  /* 0x0000004027247825 */ /* 0x000fe200078e0024 */
[----:B------:R-:W-:-:S04]  /*05e0*/  LOP3.LUT R46, R46, 0x1c00, R41, 0xf8, !PT ;  /* 0x00001c002e2e7812 */ /* 0x000fc800078ef829 */
[----:B------:R-:W-:-:S04]  /*05f0*/  LOP3.LUT R41, R46, 0x100, R41, 0xf8, !PT ;  /* 0x000001002e297812 */ /* 0x000fc800078ef829 */
[----:B------:R-:W-:Y:S01]  /*0600*/  LOP3.LUT R41, R41, 0x30, R38, 0xf8, !PT ;  /* 0x0000003029297812 */ /* 0x000fe200078ef826 */
[----:B--2---:R2:W-:Y:S04]  /*0610*/  STS.128 [R47], R4 ;  /* 0x000000042f007388 */ /* 0x0045e80000000c00 */
[----:B---3--:R-:W-:Y:S04]  /*0620*/  STS.128 [R47+0x1000], R8 ;  /* 0x001000082f007388 */ /* 0x008fe80000000c00 */
[----:B----4-:R-:W-:Y:S04]  /*0630*/  STS.128 [R47+0x2000], R12 ;  /* 0x0020000c2f007388 */ /* 0x010fe80000000c00 */
[----:B------:R-:W-:Y:S04]  /*0640*/  STS.128 [R47+0x3000], R16 ;  /* 0x003000102f007388 */ /* 0x000fe80000000c00 */
[----:B------:R-:W-:Y:S01]  /*0650*/  STS.128 [R47+0x4000], R20 ;  /* 0x004000142f007388 */ /* 0x000fe20000000c00 */
[--C-:B--2---:R-:W-:Y:S01]  /*0660*/  SHF.R.U32.HI R4, RZ, 0x3, R43.reuse ;  /* 0x00000003ff047819 */ /* 0x104fe2000001162b */
[C---:B------:R-:W-:Y:S01]  /*0670*/  VIADD R7, R45.reuse, 0x20 ;  /* 0x000000202d077836 */ /* 0x040fe20000000000 */
[----:B------:R-:W-:Y:S01]  /*0680*/  LOP3.LUT R5, R48, 0x40, R43, 0xf8, !PT ;  /* 0x0000004030057812 */ /* 0x000fe200078ef82b */
[----:B------:R-:W-:Y:S01]  /*0690*/  STS.128 [R47+0x5000], R24 ;  /* 0x005000182f007388 */ /* 0x000fe20000000c00 */
[----:B------:R-:W-:-:S02]  /*06a0*/  VIADD R45, R45, 0x30 ;  /* 0x000000302d2d7836 */ /* 0x000fc40000000000 */
[-C--:B------:R-:W-:Y:S01]  /*06b0*/  ISETP.GE.OR P1, PT, R7, R40.reuse, P0 ;  /* 0x000000280700720c */ /* 0x080fe20000726670 */
[----:B------:R2:W-:Y:S02]  /*06c0*/  STS.128 [R47+0x6000], R28 ;  /* 0x0060001c2f007388 */ /* 0x0005e40000000c00 */
[----:B------:R-:W-:Y:S02]  /*06d0*/  ISETP.GE.OR P0, PT, R45, R40, P0 ;  /* 0x000000282d00720c */ /* 0x000fe40000706670 */
[----:B------:R-:W-:Y:S01]  /*06e0*/  STS.128 [R47+0x7000], R32 ;  /* 0x007000202f007388 */ /* 0x000fe20000000c00 */
[----:B------:R-:W-:Y:S01]  /*06f0*/  BAR.SYNC.DEFER_BLOCKING 0x0 ;  /* 0x0000000000007b1d */ /* 0x000fe20000010000 */
[----:B--2---:R-:W-:-:S04]  /*0700*/  LOP3.LUT R30, R4, 0x8, RZ, 0xc0, !PT ;  /* 0x00000008041e7812 */ /* 0x004fc800078ec0ff */
[--C-:B------:R-:W-:Y:S02]  /*0710*/  LOP3.LUT R4, R42, R5, R30.reuse, 0xf6, !PT ;  /* 0x000000052a047212 */ /* 0x100fe400078ef61e */
[----:B------:R-:W-:Y:S01]  /*0720*/  LOP3.LUT R3, R41, R3, R30, 0xf6, !PT ;  /* 0x0000000329037212 */ /* 0x000fe200078ef61e */
[----:B------:R-:W1:Y:S04]  /*0730*/  LDS R31, [R44+0x1400] ;  /* 0x001400002c1f7984 */ /* 0x000e680000000800 */
[----:B------:R-:W2:Y:S04]  /*0740*/  LDS R34, [R44+0x800] ;  /* 0x000800002c227984 */ /* 0x000ea80000000800 */
[----:B------:R-:W3:Y:S04]  /*0750*/  LDS R33, [R44+0xc00] ;  /* 0x000c00002c217984 */ /* 0x000ee80000000800 */
[----:B------:R-:W4:Y:S04]  /*0760*/  LDS R22, [R44+0x1800] ;  /* 0x001800002c167984 */ /* 0x000f280000000800 */
[----:B------:R-:W5:Y:S04]  /*0770*/  LDS R29, [R44+0x1c00] ;  /* 0x001c00002c1d7984 */ /* 0x000f680000000800 */
[----:B------:R-:W0:Y:S04]  /*0780*/  LDS R35, [R44+0x400] ;  /* 0x000400002c237984 */ /* 0x000e280000000800 */
[----:B------:R-:W0:Y:S04]  /*0790*/  LDS R24, [R44+0x3000] ;  /* 0x003000002c187984 */ /* 0x000e280000000800 */
[----:B------:R-:W0:Y:S04]  /*07a0*/  LDS R26, [R44+0x3400] ;  /* 0x003400002c1a7984 */ /* 0x000e280000000800 */
[----:B------:R-:W0:Y:S04]  /*07b0*/  LDS R32, [R44+0x1000] ;  /* 0x001000002c207984 */ /* 0x000e280000000800 */
[----:B------:R-:W0:Y:S04]  /*07c0*/  LDS R23, [R44+0x3800] ;  /* 0x003800002c177984 */ /* 0x000e280000000800 */
        /* <DEDUP_REMOVED lines=11> */
[----:B0-----:R-:W-:-:S03]  /*0880*/  FMUL.FTZ R38, R35, UR5 ;  /* 0x0000000523267c20 */ /* 0x001fc60008410000 */
[----:B------:R-:W0:Y:S01]  /*0890*/  LDS R19, [R44+0x4400] ;  /* 0x004400002c137984 */ /* 0x000e220000000800 */
[----:B------:R-:W-:-:S03]  /*08a0*/  FMUL.FTZ R24, R24, UR5 ;  /* 0x0000000518187c20 */ /* 0x000fc60008410000 */
[----:B------:R-:W0:Y:S01]  /*08b0*/  LDS R15, [R44+0x5000] ;  /* 0x005000002c0f7984 */ /* 0x000e220000000800 */
[----:B------:R-:W-:-:S03]  /*08c0*/  FMUL.FTZ R39, R26, UR5 ;  /* 0x000000051a277c20 */ /* 0x000fc60008410000 */
[----:B------:R-:W0:Y:S01]  /*08d0*/  LDS R14, [R44+0x5400] ;  /* 0x005400002c0e7984 */ /* 0x000e220000000800 */
[----:B------:R-:W-:Y:S01]  /*08e0*/  FMUL.FTZ R35, R32, UR5 ;  /* 0x0000000520237c20 */ /* 0x000fe20008410000 */
[----:B------:R-:W-:Y:S02]  /*08f0*/  F2FP.F16.F32.PACK_AB R32, R33, R34 ;  /* 0x000000222120723e */ /* 0x000fe400000000ff */
[----:B------:R-:W0:Y:S01]  /*0900*/  LDS R11, [R44+0x6400] ;  /* 0x006400002c0b7984 */ /* 0x000e220000000800 */
[----:B------:R-:W-:Y:S01]  /*0910*/  FMUL.FTZ R26, R23, UR5 ;  /* 0x00000005171a7c20 */ /* 0x000fe20008410000 */
[----:B------:R-:W-:Y:S02]  /*0920*/  F2FP.F16.F32.PACK_AB R33, R40, R35 ;  /* 0x000000232821723e */ /* 0x000fe400000000ff */
[----:B------:R-:W0:Y:S01]  /*0930*/  LDS R28, [R44+0x2400] ;  /* 0x002400002c1c7984 */ /* 0x000e220000000800 */
[----:B------:R-:W-:-:S03]  /*0940*/  FMUL.FTZ R25, R25, UR5 ;  /* 0x0000000519197c20 */ /* 0x000fc60008410000 */
[----:B------:R-:W0:Y:S01]  /*0950*/  LDS R10, [R44+0x6c00] ;  /* 0x006c00002c0a7984 */ /* 0x000e220000000800 */
[----:B-1----:R-:W-:-:S03]  /*0960*/  FMUL.FTZ R13, R13, UR5 ;  /* 0x000000050d0d7c20 */ /* 0x002fc60008410000 */
[----:B------:R-:W1:Y:S01]  /*0970*/  LDS R43, [R44] ;  /* 0x000000002c2b7984 */ /* 0x000e620000000800 */
[----:B--2---:R-:W-:-:S03]  /*0980*/  FMUL.FTZ R18, R18, UR5 ;  /* 0x0000000512127c20 */ /* 0x004fc60008410000 */
[----:B------:R-:W2:Y:S01]  /*0990*/  LDS R21, [R44+0x2800] ;  /* 0x002800002c157984 */ /* 0x000ea20000000800 */
[----:B---3--:R-:W-:Y:S01]  /*09a0*/  FMUL.FTZ R34, R20, UR5 ;  /* 0x0000000514227c20 */ /* 0x008fe20008410000 */
[----:B------:R-:W-:Y:S02]  /*09b0*/  F2FP.F16.F32.PACK_AB R20, R29, R22 ;  /* 0x000000161d14723e */ /* 0x000fe400000000ff */
[----:B------:R-:W3:Y:S01]  /*09c0*/  LDS R27, [R44+0x2c00] ;  /* 0x002c00002c1b7984 */ /* 0x000ee20000000800 */
[----:B------:R-:W-:Y:S02]  /*09d0*/  F2FP.F16.F32.PACK_AB R22, R39, R24 ;  /* 0x000000182716723e */ /* 0x000fe400000000ff */
[----:B------:R-:W-:Y:S01]  /*09e0*/  F2FP.F16.F32.PACK_AB R24, R25, R26 ;  /* 0x0000001a1918723e */ /* 0x000fe200000000ff */
[----:B------:R-:W3:Y:S01]  /*09f0*/  LDS R17, [R44+0x5800] ;  /* 0x005800002c117984 */ /* 0x000ee20000000800 */
[----:B----4-:R-:W-:Y:S01]  /*0a00*/  FMUL.FTZ R26, R12, UR5 ;  /* 0x000000050c1a7c20 */ /* 0x010fe20008410000 */
[----:B------:R-:W-:Y:S01]  /*0a10*/  F2FP.F16.F32.PACK_AB R18, R18, R13 ;  /* 0x0000000d1212723e */ /* 0x000fe200000000ff */
[----:B-----5:R-:W-:Y:S01]  /*0a20*/  FMUL.FTZ R16, R16, UR5 ;  /* 0x0000000510107c20 */ /* 0x020fe20008410000 */
[----:B------:R-:W4:Y:S01]  /*0a30*/  LDS R5, [R44+0x6000] ;  /* 0x006000002c057984 */ /* 0x000f220000000800 */
[----:B------:R-:W5:Y:S01]  /*0a40*/  LDC.64 R12, c[0x0][0x3c8] ;  /* 0x0000f200ff0c7b82 */ /* 0x000f620000000a00 */
[----:B0-----:R-:W-:-:S02]  /*0a50*/  FMUL.FTZ R19, R19, UR5 ;  /* 0x0000000513137c20 */ /* 0x001fc40008410000 */
[----:B------:R-:W0:Y:S01]  /*0a60*/  LDS R6, [R44+0x6800] ;  /* 0x006800002c067984 */ /* 0x000e220000000800 */
[----:B------:R-:W-:Y:S02]  /*0a70*/  FMUL.FTZ R15, R15, UR5 ;  /* 0x000000050f0f7c20 */ /* 0x000fe40008410000 */
[----:B------:R-:W-:Y:S01]  /*0a80*/  F2FP.F16.F32.PACK_AB R16, R19, R16 ;  /* 0x000000101310723e */ /* 0x000fe200000000ff */
[----:B------:R-:W0:Y:S01]  /*0a90*/  LDS R8, [R44+0x7000] ;  /* 0x007000002c087984 */ /* 0x000e220000000800 */
[----:B------:R-:W-:Y:S01]  /*0aa0*/  LEA R19, R3, UR4, 0x1 ;  /* 0x0000000403137c11 */ /* 0x000fe2000f8e08ff */
[----:B------:R-:W-:Y:S02]  /*0ab0*/  HFMA2 R3, -RZ, RZ, 0, 0 ;  /* 0x00000000ff037431 */ /* 0x000fe400000001ff */
[----:B------:R-:W-:Y:S01]  /*0ac0*/  FMUL.FTZ R14, R14, UR5 ;  /* 0x000000050e0e7c20 */ /* 0x000fe20008410000 */
[----:B------:R-:W0:Y:S04]  /*0ad0*/  LDS R9, [R44+0x7400] ;  /* 0x007400002c097984 */ /* 0x000e280000000800 */
[----:B------:R-:W0:Y:S01]  /*0ae0*/  LDS R7, [R44+0x7800] ;  /* 0x007800002c077984 */ /* 0x000e220000000800 */
[----:B------:R-:W-:Y:S01]  /*0af0*/  F2FP.F16.F32.PACK_AB R15, R14, R15 ;  /* 0x0000000f0e0f723e */ /* 0x000fe200000000ff */
[----:B------:R-:W-:Y:S01]  /*0b00*/  FMUL.FTZ R14, R11, UR5 ;  /* 0x000000050b0e7c20 */ /* 0x000fe20008410000 */
[----:B------:R-:W-:Y:S01]  /*0b10*/  FMUL.FTZ R35, R28, UR5 ;  /* 0x000000051c237c20 */ /* 0x000fe20008410000 */
[----:B------:R-:W0:Y:S01]  /*0b20*/  LDS R31, [R44+0x7c00] ;  /* 0x007c00002c1f7984 */ /* 0x000e220000000800 */
[----:B------:R-:W-:Y:S01]  /*0b30*/  FMUL.FTZ R11, R10, UR5 ;  /* 0x000000050a0b7c20 */ /* 0x000fe20008410000 */
[----:B-1----:R-:W-:Y:S01]  /*0b40*/  FMUL.FTZ R43, R43, UR5 ;  /* 0x000000052b2b7c20 */ /* 0x002fe20008410000 */
[----:B-----5:R-:W-:Y:S01]  /*0b50*/  IMAD.WIDE.U32 R2, R12, UR8, R2 ;  /* 0x000000080c027c25 */ /* 0x020fe2000f8e0002 */
[----:B------:R1:W-:Y:S03]  /*0b60*/  STS [R19+0x8100], R32 ;  /* 0x0081002013007388 */ /* 0x0003e60000000800 */
[----:B--2---:R-:W-:Y:S01]  /*0b70*/  FMUL.FTZ R28, R21, UR5 ;  /* 0x00000005151c7c20 */ /* 0x004fe20008410000 */
[----:B------:R-:W-:Y:S01]  /*0b80*/  IMAD R3, R13, UR8, R3 ;  /* 0x000000080d037c24 */ /* 0x000fe2000f8e0203 */
[----:B------:R-:W-:Y:S01]  /*0b90*/  F2FP.F16.F32.PACK_AB R30, R38, R43 ;  /* 0x0000002b261e723e */ /* 0x000fe200000000ff */
[----:B------:R1:W-:Y:S01]  /*0ba0*/  STS [R19+0x8400], R33 ;  /* 0x0084002113007388 */ /* 0x0003e20000000800 */
[----:B---3--:R-:W-:Y:S01]  /*0bb0*/  FMUL.FTZ R27, R27, UR5 ;  /* 0x000000051b1b7c20 */ /* 0x008fe20008410000 */
[----:B------:R-:W-:Y:S01]  /*0bc0*/  F2FP.F16.F32.PACK_AB R21, R35, R34 ;  /* 0x000000222315723e */ /* 0x000fe200000000ff */
[----:B------:R-:W-:Y:S01]  /*0bd0*/  IMAD.WIDE.U32 R2, R0, UR10, R2 ;  /* 0x0000000a00027c25 */ /* 0x000fe2000f8e0002 */
[----:B------:R1:W-:Y:S03]  /*0be0*/  STS [R19+0x8000], R30 ;  /* 0x0080001e13007388 */ /* 0x0003e60000000800 */
[----:B------:R-:W-:Y:S01]  /*0bf0*/  FMUL.FTZ R17, R17, UR5 ;  /* 0x0000000511117c20 */ /* 0x000fe20008410000 */
[----:B------:R-:W-:Y:S01]  /*0c00*/  F2FP.F16.F32.PACK_AB R23, R27, R28 ;  /* 0x0000001c1b17723e */ /* 0x000fe200000000ff */
[----:B------:R1:W-:Y:S01]  /*0c10*/  STS [R19+0x9000], R21 ;  /* 0x0090001513007388 */ /* 0x0003e20000000800 */
[----:B----4-:R-:W-:-:S02]  /*0c20*/  FMUL.FTZ R5, R5, UR5 ;  /* 0x0000000505057c20 */ /* 0x010fc40008410000 */
[----:B------:R-:W-:Y:S01]  /*0c30*/  F2FP.F16.F32.PACK_AB R17, R26, R17 ;  /* 0x000000111a11723e */ /* 0x000fe200000000ff */
[----:B------:R1:W-:Y:S01]  /*0c40*/  STS [R19+0x9100], R23 ;  /* 0x0091001713007388 */ /* 0x0003e20000000800 */
[----:B0-----:R-:W-:Y:S01]  /*0c50*/  FMUL.FTZ R6, R6, UR5 ;  /* 0x0000000506067c20 */ /* 0x001fe20008410000 */
[----:B------:R-:W-:Y:S01]  /*0c60*/  F2FP.F16.F32.PACK_AB R14, R14, R5 ;  /* 0x000000050e0e723e */ /* 0x000fe200000000ff */
[----:B------:R-:W-:Y:S01]  /*0c70*/  IMAD R5, R0, UR11, R3 ;  /* 0x0000000b00057c24 */ /* 0x000fe2000f8e0203 */
[----:B------:R1:W-:Y:S01]  /*0c80*/  STS [R19+0x8500], R20 ;  /* 0x0085001413007388 */ /* 0x0003e20000000800 */
[----:B------:R-:W-:Y:S01]  /*0c90*/  FMUL.FTZ R8, R8, UR5 ;  /* 0x0000000508087c20 */ /* 0x000fe20008410000 */
[----:B------:R-:W-:Y:S02]  /*0ca0*/  F2FP.F16.F32.PACK_AB R6, R11, R6 ;  /* 0x000000060b06723e */ /* 0x000fe400000000ff */
[----:B------:R1:W-:Y:S01]  /*0cb0*/  STS [R19+0x9400], R22 ;  /* 0x0094001613007388 */ /* 0x0003e20000000800 */
[----:B------:R-:W-:Y:S01]  /*0cc0*/  FMUL.FTZ R9, R9, UR5 ;  /* 0x0000000509097c20 */ /* 0x000fe20008410000 */
[----:B------:R-:W-:-:S02]  /*0cd0*/  LEA R0, R4, UR4, 0x1 ;  /* 0x0000000404007c11 */ /* 0x000fc4000f8e08ff */
[----:B------:R1:W-:Y:S01]  /*0ce0*/  STS [R19+0x9500], R24 ;  /* 0x0095001813007388 */ /* 0x0003e20000000800 */
[----:B------:R-:W-:Y:S01]  /*0cf0*/  FMUL.FTZ R7, R7, UR5 ;  /* 0x0000000507077c20 */ /* 0x000fe20008410000 */
[----:B------:R-:W-:Y:S02]  /*0d00*/  F2FP.F16.F32.PACK_AB R8, R9, R8 ;  /* 0x000000080908723e */ /* 0x000fe400000000ff */
[----:B------:R1:W-:Y:S01]  /*0d10*/  STS [R19+0xa000], R16 ;  /* 0x00a0001013007388 */ /* 0x0003e20000000800 */
[----:B------:R-:W-:Y:S01]  /*0d20*/  FMUL.FTZ R10, R31, UR5 ;  /* 0x000000051f0a7c20 */ /* 0x000fe20008410000 */
[----:B------:R-:W-:Y:S02]  /*0d30*/  UIADD3 UR5, UPT, UPT, UR4, 0x8000, URZ ;  /* 0x0000800004057890 */ /* 0x000fe4000fffe0ff */
[----:B------:R1:W-:Y:S02]  /*0d40*/  STS [R19+0xa100], R18 ;  /* 0x00a1001213007388 */ /* 0x0003e40000000800 */
[----:B------:R-:W-:-:S02]  /*0d50*/  F2FP.F16.F32.PACK_AB R7, R10, R7 ;  /* 0x000000070a07723e */ /* 0x000fc400000000ff */
[----:B------:R1:W-:Y:S01]  /*0d60*/  STS [R19+0xb000], R14 ;  /* 0x00b0000e13007388 */ /* 0x0003e20000000800 */
[----:B------:R-:W-:-:S03]  /*0d70*/  LEA R9, R4, UR5, 0x1 ;  /* 0x0000000504097c11 */ /* 0x000fc6000f8e08ff */
[----:B------:R1:W-:Y:S04]  /*0d80*/  STS [R19+0xb100], R6 ;  /* 0x00b1000613007388 */ /* 0x0003e80000000800 */
[----:B------:R1:W-:Y:S04]  /*0d90*/  STS [R19+0xa400], R15 ;  /* 0x00a4000f13007388 */ /* 0x0003e80000000800 */
[----:B------:R1:W-:Y:S04]  /*0da0*/  STS [R19+0xa500], R17 ;  /* 0x00a5001113007388 */ /* 0x0003e80000000800 */
[----:B------:R1:W-:Y:S04]  /*0db0*/  STS [R19+0xb400], R8 ;  /* 0x00b4000813007388 */ /* 0x0003e80000000800 */
[----:B------:R1:W-:Y:S01]  /*0dc0*/  STS [R19+0xb500], R7 ;  /* 0x00b5000713007388 */ /* 0x0003e20000000800 */
[----:B------:R-:W-:Y:S06]  /*0dd0*/  BAR.SYNC.DEFER_BLOCKING 0x0 ;  /* 0x0000000000007b1d */ /* 0x000fec0000010000 */
[----:B------:R-:W-:Y:S05]  /*0de0*/  @P3 BRA `(.L_x_91) ;  /* 0x00000000002c3947 */ /* 0x000fea0003800000 */
[----:B-1----:R-:W0:Y:S01]  /*0df0*/  LDS.128 R8, [R9] ;  /* 0x0000000009087984 */ /* 0x002e220000000c00 */
[----:B------:R-:W1:Y:S01]  /*0e00*/  LDCU.64 UR4, c[0x0][0x3c0] ;  /* 0x00007800ff0477ac */ /* 0x000e620008000a00 */
[----:B------:R-:W-:Y:S01]  /*0e10*/  IMAD.MOV.U32 R4, RZ, RZ, R2 ;  /* 0x000000ffff047224 */ /* 0x000fe200078e0002 */
[----:B------:R-:W2:Y:S01]  /*0e20*/  LDCU.64 UR8, c[0x0][0x3a8] ;  /* 0x00007500ff0877ac */ /* 0x000ea20008000a00 */
[----:B-1----:R-:W-:Y:S02]  /*0e30*/  IMAD R13, R37, UR4, RZ ;  /* 0x00000004250d7c24 */ /* 0x002fe4000f8e02ff */
[----:B------:R-:W-:-:S04]  /*0e40*/  IMAD.WIDE.U32 R6, R36, UR4, R4 ;  /* 0x0000000424067c25 */ /* 0x000fc8000f8e0004 */
[----:B------:R-:W-:Y:S01]  /*0e50*/  IMAD R13, R36, UR5, R13 ;  /* 0x00000005240d7c24 */ /* 0x000fe2000f8e020d */
[----:B--2---:R-:W-:-:S03]  /*0e60*/  LEA R12, P3, R6, UR8, 0x1 ;  /* 0x00000008060c7c11 */ /* 0x004fc6000f8608ff */
[----:B------:R-:W-:-:S05]  /*0e70*/  IMAD.IADD R7, R7, 0x1, R13 ;  /* 0x0000000107077824 */ /* 0x000fca00078e020d */
[----:B------:R-:W-:-:S05]  /*0e80*/  LEA.HI.X R13, R6, UR9, R7, 0x1, P3 ;  /* 0x00000009060d7c11 */ /* 0x000fca00098f0c07 */
[----:B0-----:R0:W-:Y:S02]  /*0e90*/  STG.E.128 desc[UR6][R12.64], R8 ;  /* 0x000000080c007986 */ /* 0x0011e4000c101d06 */
.L_x_91:
[----:B------:R-:W-:Y:S05]  /*0ea0*/  BSYNC.RECONVERGENT B0 ;  /* 0x0000000000007941 */ /* 0x000fea0003800200 */
.L_x_90:
[----:B01----:R0:W1:Y:S01]  /*0eb0*/  LDS.128 R8, [R0+0x8200] ;  /* 0x0082000000087984 */ /* 0x0030620000000c00 */
[----:B------:R-:W-:Y:S04]  /*0ec0*/  BSSY.RECONVERGENT B0, `(.L_x_92) ;  /* 0x000000f000007945 */ /* 0x000fe80003800200 */
[----:B------:R-:W-:Y:S05]  /*0ed0*/  @P2 BRA `(.L_x_93) ;  /* 0x0000000000342947 */ /* 0x000fea0003800000 */
[----:B------:R-:W2:Y:S01]  /*0ee0*/  LDCU.64 UR4, c[0x0][0x3c0] ;  /* 0x00007800ff0477ac */ /* 0x000ea20008000a00 */
[----:B------:R-:W-:Y:S01]  /*0ef0*/  IADD3 R13, P2, PT, R36, 0x10, RZ ;  /* 0x00000010240d7810 */ /* 0x000fe20007f5e0ff */
[----:B------:R-:W-:Y:S01]  /*0f00*/  IMAD.MOV.U32 R7, RZ, RZ, R5 ;  /* 0x000000ffff077224 */ /* 0x000fe200078e0005 */
[----:B------:R-:W3:Y:S02]  /*0f10*/  LDCU.64 UR8, c[0x0][0x3a8] ;  /* 0x00007500ff0877ac */ /* 0x000ee40008000a00 */
[----:B------:R-:W-:-:S05]  /*0f20*/  IADD3.X R6, PT, PT, RZ, R37, RZ, P2, !PT ;  /* 0x00000025ff067210 */ /* 0x000fca00017fe4ff */
[----:B--2---:R-:W-:Y:S02]  /*0f30*/  IMAD R12, R6, UR4, RZ ;  /* 0x00000004060c7c24 */ /* 0x004fe4000f8e02ff */
[----:B------:R-:W-:-:S04]  /*0f40*/  IMAD.MOV.U32 R6, RZ, RZ, R2 ;  /* 0x000000ffff067224 */ /* 0x000fc800078e0002 */
[----:B------:R-:W-:-:S04]  /*0f50*/  IMAD.WIDE.U32 R6, R13, UR4, R6 ;  /* 0x000000040d067c25 */ /* 0x000fc8000f8e0006 */
[----:B------:R-:W-:Y:S01]  /*0f60*/  IMAD R13, R13, UR5, R12 ;  /* 0x000000050d0d7c24 */ /* 0x000fe2000f8e020c */
[----:B---3--:R-:W-:-:S04]  /*0f70*/  LEA R12, P2, R6, UR8, 0x1 ;  /* 0x00000008060c7c11 */ /* 0x008fc8000f8408ff */
[----:B------:R-:W-:-:S04]  /*0f80*/  IADD3 R7, PT, PT, R7, R13, RZ ;  /* 0x0000000d07077210 */ /* 0x000fc80007ffe0ff */
[----:B------:R-:W-:-:S05]  /*0f90*/  LEA.HI.X R13, R6, UR9, R7, 0x1, P2 ;  /* 0x00000009060d7c11 */ /* 0x000fca00090f0c07 */
[----:B-1----:R2:W-:Y:S02]  /*0fa0*/  STG.E.128 desc[UR6][R12.64], R8 ;  /* 0x000000080c007986 */ /* 0x0025e4000c101d06 */
.L_x_93:
[----:B------:R-:W-:Y:S05]  /*0fb0*/  BSYNC.RECONVERGENT B0 ;  /* 0x0000000000007941 */ /* 0x000fea0003800200 */
.L_x_92:
[----:B-12---:R1:W2:Y:S01]  /*0fc0*/  LDS.128 R8, [R0+0x8400] ;  /* 0x0084000000087984 */ /* 0x0062a20000000c00 */
[----:B------:R-:W-:Y:S04]  /*0fd0*/  BSSY.RECONVERGENT B0, `(.L_x_94) ;  /* 0x000000f000007945 */ /* 0x000fe80003800200 */
[----:B------:R-:W-:Y:S05]  /*0fe0*/  @P1 BRA `(.L_x_95) ;  /* 0x0000000000341947 */ /* 0x000fea0003800000 */
[----:B------:R-:W3:Y:S01]  /*0ff0*/  LDCU.64 UR4, c[0x0][0x3c0] ;  /* 0x00007800ff0477ac */ /* 0x000ee20008000a00 */
[----:B------:R-:W-:Y:S02]  /*1000*/  IADD3 R13, P1, PT, R36, 0x20, RZ ;  /* 0x00000020240d7810 */ /* 0x000fe40007f3e0ff */
[----:B------:R-:W-:Y:S01]  /*1010*/  MOV R7, R5 ;  /* 0x0000000500077202 */ /* 0x000fe20000000f00 */
[----:B------:R-:W4:Y:S02]  /*1020*/  LDCU.64 UR8, c[0x0][0x3a8] ;  /* 0x00007500ff0877ac */ /* 0x000f240008000a00 */
[----:B------:R-:W-:-:S04]  /*1030*/  IMAD.X R6, RZ, RZ, R37, P1 ;  /* 0x000000ffff067224 */ /* 0x000fc800008e0625 */
[----:B---3--:R-:W-:Y:S02]  /*1040*/  IMAD R12, R6, UR4, RZ ;  /* 0x00000004060c7c24 */ /* 0x008fe4000f8e02ff */
[----:B------:R-:W-:-:S04]  /*1050*/  IMAD.MOV.U32 R6, RZ, RZ, R2 ;  /* 0x000000ffff067224 */ /* 0x000fc800078e0002 */
[----:B------:R-:W-:-:S04]  /*1060*/  IMAD.WIDE.U32 R6, R13, UR4, R6 ;  /* 0x000000040d067c25 */ /* 0x000fc8000f8e0006 */
[----:B------:R-:W-:Y:S01]  /*1070*/  IMAD R13, R13, UR5, R12 ;  /* 0x000000050d0d7c24 */ /* 0x000fe2000f8e020c */
[----:B----4-:R-:W-:-:S03]  /*1080*/  LEA R12, P1, R6, UR8, 0x1 ;  /* 0x00000008060c7c11 */ /* 0x010fc6000f8208ff */
[----:B------:R-:W-:-:S05]  /*1090*/  IMAD.IADD R7, R7, 0x1, R13 ;  /* 0x0000000107077824 */ /* 0x000fca00078e020d */
[----:B------:R-:W-:-:S05]  /*10a0*/  LEA.HI.X R13, R6, UR9, R7, 0x1, P1 ;  /* 0x00000009060d7c11 */ /* 0x000fca00088f0c07 */
[----:B--2---:R3:W-:Y:S02]  /*10b0*/  STG.E.128 desc[UR6][R12.64], R8 ;  /* 0x000000080c007986 */ /* 0x0047e4000c101d06 */
.L_x_95:
[----:B------:R-:W-:Y:S05]  /*10c0*/  BSYNC.RECONVERGENT B0 ;  /* 0x0000000000007941 */ /* 0x000fea0003800200 */
.L_x_94:
[----:B--23--:R2:W3:Y:S01]  /*10d0*/  LDS.128 R8, [R0+0x8600] ;  /* 0x0086000000087984 */ /* 0x00c4e20000000c00 */
[----:B------:R-:W-:Y:S05]  /*10e0*/  @P0 EXIT ;  /* 0x000000000000094d */ /* 0x000fea0003800000 */
[----:B------:R-:W4:Y:S01]  /*10f0*/  LDCU.64 UR4, c[0x0][0x3c0] ;  /* 0x00007800ff0477ac */ /* 0x000f220008000a00 */
[----:B------:R-:W-:Y:S02]  /*1100*/  IADD3 R7, P0, PT, R36, 0x30, RZ ;  /* 0x0000003024077810 */ /* 0x000fe40007f1e0ff */
[----:B------:R-:W-:Y:S01]  /*1110*/  MOV R3, R5 ;  /* 0x0000000500037202 */ /* 0x000fe20000000f00 */
[----:B------:R-:W5:Y:S02]  /*1120*/  LDCU.64 UR8, c[0x0][0x3a8] ;  /* 0x00007500ff0877ac */ /* 0x000f640008000a00 */
[----:B------:R-:W-:-:S04]  /*1130*/  IMAD.X R36, RZ, RZ, R37, P0 ;  /* 0x000000ffff247224 */ /* 0x000fc800000e0625 */
[----:B----4-:R-:W-:Y:S02]  /*1140*/  IMAD R36, R36, UR4, RZ ;  /* 0x0000000424247c24 */ /* 0x010fe4000f8e02ff */
[----:B------:R-:W-:-:S04]  /*1150*/  IMAD.WIDE.U32 R2, R7, UR4, R2 ;  /* 0x0000000407027c25 */ /* 0x000fc8000f8e0002 */
[----:B------:R-:W-:Y:S01]  /*1160*/  IMAD R7, R7, UR5, R36 ;  /* 0x0000000507077c24 */ /* 0x000fe2000f8e0224 */
[----:B-----5:R-:W-:-:S03]  /*1170*/  LEA R4, P0, R2, UR8, 0x1 ;  /* 0x0000000802047c11 */ /* 0x020fc6000f8008ff */
[----:B------:R-:W-:-:S05]  /*1180*/  IMAD.IADD R3, R3, 0x1, R7 ;  /* 0x0000000103037824 */ /* 0x000fca00078e0207 */
[----:B------:R-:W-:-:S05]  /*1190*/  LEA.HI.X R5, R2, UR9, R3, 0x1, P0 ;  /* 0x0000000902057c11 */ /* 0x000fca00080f0c03 */
[----:B---3--:R-:W-:Y:S01]  /*11a0*/  STG.E.128 desc[UR6][R4.64], R8 ;  /* 0x0000000804007986 */ /* 0x008fe2000c101d06 */
[----:B------:R-:W-:Y:S05]  /*11b0*/  EXIT ;  /* 0x000000000000794d */ /* 0x000fea0003800000 */
.L_x_96:
        /* <DEDUP_REMOVED lines=12> */
.L_x_157:


//--------------------- .text._ZN7cutlass13device_kernelIN5flash19enable_sm80_to_sm89INS1_16FlashAttnBwdSm80INS1_25CollectiveMainloopBwdSm80ILi2ELi2EN4cute5tupleIJNS5_1CILi64EEENS7_ILi128EEES9_EEENS_6half_tEfNS_4arch4Sm80ELb1ELb0ELb0ELb1ELb1ELb0ELb0ELb0ELi2ELi2ELi2ELi2ELb0EEENS1_24CollectiveEpilogueBwdGQAISA_fSD_Li256ELb1ELb1EEENS1_25SingleTileBwdLPTSchedulerILb1ELi128ELb1EEEEEEEEEvNT_6ParamsE --------------------------
	.section	.text._ZN7cutlass13device_kernelIN5flash19enable_sm80_to_sm89INS1_16FlashAttnBwdSm80INS1_25CollectiveMainloopBwdSm80ILi2ELi2EN4cute5tupleIJNS5_1CILi64EEENS7_ILi128EEES9_EEENS_6half_tEfNS_4arch4Sm80ELb1ELb0ELb0ELb1ELb1ELb0ELb0ELb0ELi2ELi2ELi2ELi2ELb0EEENS1_24CollectiveEpilogueBwdGQAISA_fSD_Li256ELb1ELb1EEENS1_25SingleTileBwdLPTSchedulerILb1ELi128ELb1EEEEEEEEEvNT_6ParamsE,"ax",@progbits
	.align	128
.text._ZN7cutlass13device_kernelIN5flash19enable_sm80_to_sm89INS1_16FlashAttnBwdSm80INS1_25CollectiveMainloopBwdSm80ILi2ELi2EN4cute5tupleIJNS5_1CILi64EEENS7_ILi128EEES9_EEENS_6half_tEfNS_4arch4Sm80ELb1ELb0ELb0ELb1ELb1ELb0ELb0ELb0ELi2ELi2ELi2ELi2ELb0EEENS1_24CollectiveEpilogueBwdGQAISA_fSD_Li256ELb1ELb1EEENS1_25SingleTileBwdLPTSchedulerILb1ELi128ELb1EEEEEEEEEvNT_6ParamsE:
        .type           _ZN7cutlass13device_kernelIN5flash19enable_sm80_to_sm89INS1_16FlashAttnBwdSm80INS1_25CollectiveMainloopBwdSm80ILi2ELi2EN4cute5tupleIJNS5_1CILi64EEENS7_ILi128EEES9_EEENS_6half_tEfNS_4arch4Sm80ELb1ELb0ELb0ELb1ELb1ELb0ELb0ELb0ELi2ELi2ELi2ELi2ELb0EEENS1_24CollectiveEpilogueBwdGQAISA_fSD_Li256ELb1ELb1EEENS1_25SingleTileBwdLPTSchedulerILb1ELi128ELb1EEEEEEEEEvNT_6ParamsE,@function
        .size           _ZN7cutlass13device_kernelIN5flash19enable_sm80_to_sm89INS1_16FlashAttnBwdSm80INS1_25CollectiveMainloopBwdSm80ILi2ELi2EN4cute5tupleIJNS5_1CILi64EEENS7_ILi128EEES9_EEENS_6half_tEfNS_4arch4Sm80ELb1ELb0ELb0ELb1ELb1ELb0ELb0ELb0ELi2ELi2ELi2ELi2ELb0EEENS1_24CollectiveEpilogueBwdGQAISA_fSD_Li256ELb1ELb1EEENS1_25SingleTileBwdLPTSchedulerILb1ELi128ELb1EEEEEEEEEvNT_6ParamsE,(.L_x_158 - _ZN7cutlass13device_kernelIN5flash19enable_sm80_to_sm89INS1_16FlashAttnBwdSm80INS1_25CollectiveMainloopBwdSm80ILi2ELi2EN4cute5tupleIJNS5_1CILi64EEENS7_ILi128EEES9_EEENS_6half_tEfNS_4arch4Sm80ELb1ELb0ELb0ELb1ELb1ELb0ELb0ELb0ELi2ELi2ELi2ELi2ELb0EEENS1_24CollectiveEpilogueBwdGQAISA_fSD_Li256ELb1ELb1EEENS1_25SingleTileBwdLPTSchedulerILb1ELi128ELb1EEEEEEEEEvNT_6ParamsE)
        .other          _ZN7cutlass13device_kernelIN5flash19enable_sm80_to_sm89INS1_16FlashAttnBwdSm80INS1_25CollectiveMainloopBwdSm80ILi2ELi2EN4cute5tupleIJNS5_1CILi64EEENS7_ILi128EEES9_EEENS_6half_tEfNS_4arch4Sm80ELb1ELb0ELb0ELb1ELb1ELb0ELb0ELb0ELi2ELi2ELi2ELi2ELb0EEENS1_24CollectiveEpilogueBwdGQAISA_fSD_Li256ELb1ELb1EEENS1_25SingleTileBwdLPTSchedulerILb1ELi128ELb1EEEEEEEEEvNT_6ParamsE,@"STO_CUDA_ENTRY STV_DEFAULT"
_ZN7cutlass13device_kernelIN5flash19enable_sm80_to_sm89INS1_16FlashAttnBwdSm80INS1_25CollectiveMainloopBwdSm80ILi2ELi2EN4cute5tupleIJNS5_1CILi64EEENS7_ILi128EEES9_EEENS_6half_tEfNS_4arch4Sm80ELb1ELb0ELb0ELb1ELb1ELb0ELb0ELb0ELi2ELi2ELi2ELi2ELb0EEENS1_24CollectiveEpilogueBwdGQAISA_fSD_Li256ELb1ELb1EEENS1_25SingleTileBwdLPTSchedulerILb1ELi128ELb1EEEEEEEEEvNT_6ParamsE:
[----:B------:R-:W-:Y:S01]  /*0000*/  LDC R1, c[0x0][0x37c] ;  /* 0x0000df00ff017b82 */ /* 0x000fe20000000800 */
[----:B------:R-:W-:Y:S05]  /*0010*/  EXIT ;  /* 0x000000000000794d */ /* 0x000fea0003800000 */
.L_x_97:
        /* <DEDUP_REMOVED lines=14> */
.L_x_158:


//--------------------- .text._ZN7cutlass13device_kernelIN5flash22FlashAttnBwdPreprocessIN4cute5tupleIJNS3_1CILi64EEENS5_ILi128EEEEEENS_6half_tEfNS_4arch4Sm80ELb1ELb1EEEEEvNT_6ParamsE --------------------------
	.section	.text._ZN7cutlass13device_kernelIN5flash22FlashAttnBwdPreprocessIN4cute5tupleIJNS3_1CILi64EEENS5_ILi128EEEEEENS_6half_tEfNS_4arch4Sm80ELb1ELb1EEEEEvNT_6ParamsE,"ax",@progbits
	.align	128
.text._ZN7cutlass13device_kernelIN5flash22FlashAttnBwdPreprocessIN4cute5tupleIJNS3_1CILi64EEENS5_ILi128EEEEEENS_6half_tEfNS_4arch4Sm80ELb1ELb1EEEEEvNT_6ParamsE:
        .type           _ZN7cutlass13device_kernelIN5flash22FlashAttnBwdPreprocessIN4cute5tupleIJNS3_1CILi64EEENS5_ILi128EEEEEENS_6half_tEfNS_4arch4Sm80ELb1ELb1EEEEEvNT_6ParamsE,@function
        .size           _ZN7cutlass13device_kernelIN5flash22FlashAttnBwdPreprocessIN4cute5tupleIJNS3_1CILi64EEENS5_ILi128EEEEEENS_6half_tEfNS_4arch4Sm80ELb1ELb1EEEEEvNT_6ParamsE,(.L_x_159 - _ZN7cutlass13device_kernelIN5flash22FlashAttnBwdPreprocessIN4cute5tupleIJNS3_1CILi64EEENS5_ILi128EEEEEENS_6half_tEfNS_4arch4Sm80ELb1ELb1EEEEEvNT_6ParamsE)
        .other          _ZN7cutlass13device_kernelIN5flash22FlashAttnBwdPreprocessIN4cute5tupleIJNS3_1CILi64EEENS5_ILi128EEEEEENS_6half_tEfNS_4arch4Sm80ELb1ELb1EEEEEvNT_6ParamsE,@"STO_CUDA_ENTRY STV_DEFAULT"
_ZN7cutlass13device_kernelIN5flash22FlashAttnBwdPreprocessIN4cute5tupleIJNS3_1CILi64EEENS5_ILi128EEEEEENS_6half_tEfNS_4arch4Sm80ELb1ELb1EEEEEvNT_6ParamsE:
[----:B------:R-:W-:Y:S08]  /*0000*/  LDC R1, c[0x0][0x37c] ;  /* 0x0000df00ff017b82 */ /* 0x000ff00000000800 */
[----:B------:R-:W0:Y:S01]  /*0010*/  LDC.64 R6, c[0x0][0x460] ;  /* 0x00011800ff067b82 */ /* 0x000e220000000a00 */
[----:B------:R-:W1:Y:S01]  /*0020*/  S2R R0, SR_CTAID.X ;  /* 0x0000000000007919 */ /* 0x000e620000002500 */
[----:B------:R-:W2:Y:S01]  /*0030*/  LDCU.64 UR4, c[0x0][0x358] ;  /* 0x00006b00ff0477ac */ /* 0x000ea20008000a00 */
[----:B------:R-:W3:Y:S05]  /*0040*/  S2R R2, SR_CTAID.Z ;  /* 0x0000000000027919 */ /* 0x000eea0000002700 */
[----:B------:R-:W4:Y:S01]  /*0050*/  S2UR UR6, SR_CTAID.Y ;  /* 0x00000000000679c3 */ /* 0x000f220000002600 */
[----:B0-----:R-:W-:-:S04]  /*0060*/  ISETP.NE.U32.AND P0, PT, R6, RZ, PT ;  /* 0x000000ff0600720c */ /* 0x001fc80003f05070 */
[----:B------:R-:W-:-:S13]  /*0070*/  ISETP.NE.AND.EX P3, PT, R7, RZ, PT, P0 ;  /* 0x000000ff0700720c */ /* 0x000fda0003f65300 */
[----:B-1234-:R-:W-:Y:S05]  /*0080*/  @P3 BRA `(.L_x_98) ;  /* 0x0000000000243947 */ /* 0x01efea0003800000 */
[----:B------:R-:W0:Y:S01]  /*0090*/  LDCU.64 UR8, c[0x0][0x468] ;  /* 0x00008d00ff0877ac */ /* 0x000e220008000a00 */
[----:B------:R-:W-:Y:S01]  /*00a0*/  HFMA2 R3, -RZ, RZ, 0, 0 ;  /* 0x00000000ff037431 */ /* 0x000fe200000001ff */
[----:B------:R-:W-:Y:S01]  /*00b0*/  CS2R R42, SRZ ;  /* 0x00000000002a7805 */ /* 0x000fe2000001ff00 */
[----:B------:R-:W1:Y:S01]  /*00c0*/  LDCU UR7, c[0x0][0x388] ;  /* 0x00007100ff0777ac */ /* 0x000e620008000800 */
[----:B0-----:R-:W-:-:S04]  /*00d0*/  UISETP.NE.U32.AND UP0, UPT, UR8, URZ, UPT ;  /* 0x000000ff0800728c */ /* 0x001fc8000bf05070 */
[----:B------:R-:W-:Y:S01]  /*00e0*/  UISETP.NE.AND.EX UP0, UPT, UR9, URZ, UPT, UP0 ;  /* 0x000000ff0900728c */ /* 0x000fe2000bf05300 */
[----:B-1----:R-:W-:-:S08]  /*00f0*/  MOV R53, UR7 ;  /* 0x0000000700357c02 */ /* 0x002fd00008000f00 */
[----:B------:R-:W-:Y:S05]  /*0100*/  BRA.U !UP0, `(.L_x_99) ;  /* 0x00000001084c7547 */ /* 0x000fea000b800000 */
[----:B------:R-:W-:Y:S05]  /*0110*/  BRA `(.L_x_100) ;  /* 0x0000000000307947 */ /* 0x000fea0003800000 */
.L_x_98:
[----:B------:R-:W0:Y:S01]  /*0120*/  LDC.64 R4, c[0x0][0x460] ;  /* 0x00011800ff047b82 */ /* 0x000e220000000a00 */
[----:B------:R-:W1:Y:S01]  /*0130*/  LDCU.64 UR8, c[0x0][0x468] ;  /* 0x00008d00ff0877ac */ /* 0x000e620008000a00 */
[----:B0-----:R-:W-:-:S05]  /*0140*/  IMAD.WIDE.U32 R4, R2, 0x4, R4 ;  /* 0x0000000402047825 */ /* 0x001fca00078e0004 */
[----:B------:R-:W2:Y:S01]  /*0150*/  LDG.E R42, desc[UR4][R4.64] ;  /* 0x00000004042a7981 */ /* 0x000ea2000c1e1900 */
[----:B-1----:R-:W-:-:S04]  /*0160*/  UISETP.NE.U32.AND UP0, UPT, UR8, URZ, UPT ;  /* 0x000000ff0800728c */ /* 0x002fc8000bf05070 */
[----:B------:R-:W-:Y:S01]  /*0170*/  UISETP.NE.AND.EX UP0, UPT, UR9, URZ, UPT, UP0 ;  /* 0x000000ff0900728c */ /* 0x000fe2000bf05300 */
[----:B--2---:R-:W-:Y:S02]  /*0180*/  LEA R3, R2, R42, 0x6 ;  /* 0x0000002a02037211 */ /* 0x004fe400078e30ff */
[----:B------:R-:W-:Y:S02]  /*0190*/  SHF.R.S32.HI R43, RZ, 0x1f, R42 ;  /* 0x0000001fff2b7819 */ /* 0x000fe4000001142a */
[----:B------:R-:W-:-:S04]  /*01a0*/  SHF.R.S32.HI R6, RZ, 0x1f, R3 ;  /* 0x0000001fff067819 */ /* 0x000fc80000011403 */
[----:B------:R-:W-:-:S04]  /*01b0*/  LEA.HI R3, R6, R3, RZ, 0x6 ;  /* 0x0000000306037211 */ /* 0x000fc800078f30ff */
[----:B------:R-:W-:Y:S01]  /*01c0*/  LOP3.LUT R3, R3, 0xffffffc0, RZ, 0xc0, !PT ;  /* 0xffffffc003037812 */ /* 0x000fe200078ec0ff */
[----:B------:R-:W-:Y:S06]  /*01d0*/  BRA.U !UP0, `(.L_x_101) ;  /* 0x0000000108107547 */ /* 0x000fec000b800000 */
.L_x_100:
[----:B------:R-:W0:Y:S02]  /*01e0*/  LDC.64 R4, c[0x0][0x468] ;  /* 0x00011a00ff047b82 */ /* 0x000e240000000a00 */
[----:B0-----:R-:W-:-:S05]  /*01f0*/  IMAD.WIDE.U32 R4, R2, 0x4, R4 ;  /* 0x0000000402047825 */ /* 0x001fca00078e0004 */
[----:B------:R0:W5:Y:S01]  /*0200*/  LDG.E R53, desc[UR4][R4.64] ;  /* 0x0000000404357981 */ /* 0x000162000c1e1900 */
[----:B------:R-:W-:Y:S05]  /*0210*/  BRA `(.L_x_99) ;  /* 0x0000000000087947 */ /* 0x000fea0003800000 */
.L_x_101:
[----:B------:R-:W2:Y:S02]  /*0220*/  LDG.E R5, desc[UR4][R4.64+0x4] ;  /* 0x0000040404057981 */ /* 0x000ea4000c1e1900 */
[----:B--2---:R-:W-:-:S07]  /*0230*/  IADD3 R53, PT, PT, -R42, R5, RZ ;  /* 0x000000052a357210 */ /* 0x004fce0007ffe1ff */
.L_x_99:
[----:B0-----:R-:W0:Y:S01]  /*0240*/  S2R R4, SR_TID.X ;  /* 0x0000000000047919 */ /* 0x001e220000002100 */
[----:B------:R-:W-:Y:S02]  /*0250*/  SHF.L.U32 R5, R0, 0x6, RZ ;  /* 0x0000000600057819 */ /* 0x000fe400000006ff */
[----:B------:R-:W-:Y:S02]  /*0260*/  ISETP.NE.AND.EX P0, PT, R7, RZ, PT, P0 ;  /* 0x000000ff0700720c */ /* 0x000fe40003f05300 */
[----:B-----5:R-:W-:-:S13]  /*0270*/  ISETP.GT.AND P1, PT, R53, R5, PT ;  /* 0x000000053500720c */ /* 0x020fda0003f24270 */
[----:B------:R-:W-:Y:S05]  /*0280*/  @!P1 EXIT P0 ;  /* 0x000000000000994d */ /* 0x000fea0000000000 */
[----:B------:R-:W1:Y:S01]  /*0290*/  LDCU UR7, c[0x0][0x38c] ;  /* 0x00007180ff0777ac */ /* 0x000e620008000800 */
[----:B------:R-:W2:Y:S01]  /*02a0*/  LDC.64 R10, c[0x0][0x3a0] ;  /* 0x0000e800ff0a7b82 */ /* 0x000ea20000000a00 */
[----:B0-----:R-:W-:Y:S02]  /*02b0*/  SHF.L.U32 R44, R4, 0x3, RZ ;  /* 0x00000003042c7819 */ /* 0x001fe400000006ff */
[----:B------:R-:W-:Y:S02]  /*02c0*/  SHF.R.U32.HI R6, RZ, 0x4, R4 ;  /* 0x00000004ff067819 */ /* 0x000fe40000011604 */
[----:B------:R-:W-:Y:S02]  /*02d0*/  LOP3.LUT R44, R44, 0x78, RZ, 0xc0, !PT ;  /* 0x000000782c2c7812 */ /* 0x000fe400078ec0ff */
[----:B------:R-:W-:Y:S01]  /*02e0*/  IADD3 R7, PT, PT, -R5, R53, RZ ;  /* 0x0000003505077210 */ /* 0x000fe20007ffe1ff */
[----:B------:R-:W0:Y:S01]  /*02f0*/  LDC.64 R14, c[0x0][0x3c0] ;  /* 0x0000f000ff0e7b82 */ /* 0x000e220000000a00 */
[----:B------:R-:W-:-:S02]  /*0300*/  IADD3 R40, PT, PT, R6, 0x10, RZ ;  /* 0x0000001006287810 */ /* 0x000fc40007ffe0ff */
[----:B------:R-:W-:Y:S02]  /*0310*/  MOV R45, RZ ;  /* 0x000000ff002d7202 */ /* 0x000fe40000000f00 */
[----:B------:R-:W-:Y:S02]  /*0320*/  IADD3 R34, P4, PT, R6, R42, RZ ;  /* 0x0000002a06227210 */ /* 0x000fe40007f9e0ff */
[----:B------:R-:W-:Y:S01]  /*0330*/  SEL R41, R2, RZ, !P3 ;  /* 0x000000ff02297207 */ /* 0x000fe20005800000 */
[----:B------:R-:W3:Y:S01]  /*0340*/  LDC.64 R22, c[0x0][0x3a8] ;  /* 0x0000ea00ff167b82 */ /* 0x000ee20000000a00 */
[----:B-1----:R-:W-:Y:S02]  /*0350*/  ISETP.GE.AND P0, PT, R44, UR7, PT ;  /* 0x000000072c007c0c */ /* 0x002fe4000bf06270 */
[----:B------:R-:W-:Y:S02]  /*0360*/  IADD3.X R35, PT, PT, RZ, R43, RZ, P4, !PT ;  /* 0x0000002bff237210 */ /* 0x000fe400027fe4ff */
[----:B------:R-:W-:-:S02]  /*0370*/  ISETP.GE.OR P1, PT, R40, R7, P0 ;  /* 0x000000072800720c */ /* 0x000fc40000726670 */
[----:B------:R-:W-:Y:S01]  /*0380*/  ISETP.GE.OR P2, PT, R6, R7, P0 ;  /* 0x000000070600720c */ /* 0x000fe20000746670 */
[----:B--2---:R-:W-:Y:S01]  /*0390*/  IMAD.WIDE.U32 R8, R10, UR6, R44 ;  /* 0x000000060a087c25 */ /* 0x004fe2000f8e002c */
[----:B------:R-:W1:Y:S01]  /*03a0*/  LDC.64 R30, c[0x0][0x3b8] ;  /* 0x0000ee00ff1e7b82 */ /* 0x000e620000000a00 */
[----:B------:R-:W-:Y:S02]  /*03b0*/  IADD3 R52, PT, PT, R6, 0x30, RZ ;  /* 0x0000003006347810 */ /* 0x000fe40007ffe0ff */
[----:B------:R-:W-:Y:S02]  /*03c0*/  IMAD R9, R11, UR6, R9 ;  /* 0x000000060b097c24 */ /* 0x000fe4000f8e0209 */
[----:B------:R-:W-:-:S03]  /*03d0*/  IMAD.WIDE.U32 R34, R0, 0x40, R34 ;  /* 0x0000004000227825 */ /* 0x000fc600078e0022 */
[----:B------:R-:W2:Y:S01]  /*03e0*/  LDC.64 R10, c[0x0][0x3c8] ;  /* 0x0000f200ff0a7b82 */ /* 0x000ea20000000a00 */
[----:B0-----:R-:W-:Y:S01]  /*03f0*/  IMAD.WIDE.U32 R12, R14, UR6, R44 ;  /* 0x000000060e0c7c25 */ /* 0x001fe2000f8e002c */
[----:B------:R-:W-:Y:S02]  /*0400*/  IADD3 R45, PT, PT, R6, 0x20, RZ ;  /* 0x00000020062d7810 */ /* 0x000fe40007ffe0ff */
[----:B------:R-:W-:Y:S01]  /*0410*/  @!P1 IADD3 R19, P4, PT, R34, 0x10, RZ ;  /* 0x0000001022139810 */ /* 0x000fe20007f9e0ff */
[----:B------:R-:W-:Y:S01]  /*0420*/  IMAD R13, R15, UR6, R13 ;  /* 0x000000060f0d7c24 */ /* 0x000fe2000f8e020d */
[-C--:B------:R-:W-:Y:S01]  /*0430*/  ISETP.GE.OR P3, PT, R45, R7.reuse, P0 ;  /* 0x000000072d00720c */ /* 0x080fe20000766670 */
[C---:B---3--:R-:W-:Y:S01]  /*0440*/  IMAD.WIDE.U32 R32, R41.reuse, R22, R8 ;  /* 0x0000001629207225 */ /* 0x048fe200078e0008 */
[----:B------:R-:W0:Y:S01]  /*0450*/  @!P1 LDC.64 R36, c[0x0][0x398] ;  /* 0x0000e600ff249b82 */ /* 0x000e220000000a00 */
[----:B------:R-:W-:Y:S02]  /*0460*/  ISETP.GE.OR P0, PT, R52, R7, P0 ;  /* 0x000000073400720c */ /* 0x000fe40000706670 */
[----:B------:R-:W-:Y:S01]  /*0470*/  @!P1 IADD3.X R9, PT, PT, RZ, R35, RZ, P4, !PT ;  /* 0x00000023ff099210 */ /* 0x000fe200027fe4ff */
[----:B------:R-:W-:Y:S01]  /*0480*/  IMAD R23, R41, R23, R33 ;  /* 0x0000001729177224 */ /* 0x000fe200078e0221 */
[----:B------:R-:W-:-:S02]  /*0490*/  @!P1 IADD3 R27, P5, PT, R34, 0x10, RZ ;  /* 0x00000010221b9810 */ /* 0x000fc40007fbe0ff */
[-C--:B------:R-:W-:Y:S01]  /*04a0*/  @!P1 MOV R22, R32.reuse ;  /* 0x0000002000169202 */ /* 0x080fe20000000f00 */
[----:B------:R-:W3:Y:S01]  /*04b0*/  @!P2 LDC.64 R20, c[0x0][0x398] ;  /* 0x0000e600ff14ab82 */ /* 0x000ee20000000a00 */
[----:B------:R-:W-:Y:S02]  /*04c0*/  @!P2 MOV R8, R32 ;  /* 0x000000200008a202 */ /* 0x000fe40000000f00 */
[-C--:B------:R-:W-:Y:S02]  /*04d0*/  @!P3 MOV R59, R23.reuse ;  /* 0x00000017003bb202 */ /* 0x080fe40000000f00 */
[C---:B------:R-:W-:Y:S02]  /*04e0*/  @!P3 IADD3 R26, P6, PT, R34.reuse, 0x20, RZ ;  /* 0x00000020221ab810 */ /* 0x040fe40007fde0ff */
[----:B------:R-:W-:Y:S01]  /*04f0*/  @!P0 MOV R33, R23 ;  /* 0x0000001700218202 */ /* 0x000fe20000000f00 */
[C---:B--2---:R-:W-:Y:S01]  /*0500*/  IMAD.WIDE.U32 R24, R41.reuse, R10, R12 ;  /* 0x0000000a29187225 */ /* 0x044fe200078e000c */
[----:B------:R-:W-:Y:S01]  /*0510*/  @!P1 IADD3.X R13, PT, PT, RZ, R35, RZ, P5, !PT ;  /* 0x00000023ff0d9210 */ /* 0x000fe20002ffe4ff */
[----:B------:R-:W2:Y:S01]  /*0520*/  LDC.64 R14, c[0x0][0x3b8] ;  /* 0x0000ee00ff0e7b82 */ /* 0x000ea20000000a00 */
[C---:B------:R-:W-:Y:S01]  /*0530*/  @!P3 IADD3 R48, P4, PT, R34.reuse, 0x20, RZ ;  /* 0x000000202230b810 */ /* 0x040fe20007f9e0ff */
[----:B------:R-:W-:Y:S01]  /*0540*/  IMAD R25, R41, R11, R25 ;  /* 0x0000000b29197224 */ /* 0x000fe200078e0219 */
[----:B------:R-:W-:Y:S01]  /*0550*/  @!P0 IADD3 R55, P5, PT, R34, 0x30, RZ ;  /* 0x0000003022378810 */ /* 0x000fe20007fbe0ff */
[----:B-1----:R-:W-:Y:S01]  /*0560*/  @!P1 IMAD R12, R13, R30, RZ ;  /* 0x0000001e0d0c9224 */ /* 0x002fe200078e02ff */
[----:B------:R-:W-:Y:S01]  /*0570*/  @!P3 IADD3.X R50, PT, PT, RZ, R35, RZ, P4, !PT ;  /* 0x00000023ff32b210 */ /* 0x000fe200027fe4ff */
[-C--:B0-----:R-:W-:Y:S01]  /*0580*/  @!P1 IMAD R10, R9, R36.reuse, RZ ;  /* 0x00000024090a9224 */ /* 0x081fe200078e02ff */
[----:B------:R-:W-:Y:S01]  /*0590*/  @!P2 MOV R9, R23 ;  /* 0x000000170009a202 */ /* 0x000fe20000000f00 */
[----:B------:R-:W-:Y:S01]  /*05a0*/  @!P1 IMAD.WIDE.U32 R22, R19, R36, R22 ;  /* 0x0000002413169225 */ /* 0x000fe200078e0016 */
[----:B------:R-:W0:Y:S01]  /*05b0*/  @!P1 LDC.64 R16, c[0x0][0x380] ;  /* 0x0000e000ff109b82 */ /* 0x000e220000000a00 */
[----:B------:R-:W-:-:S02]  /*05c0*/  @!P0 IADD3.X R28, PT, PT, RZ, R35, RZ, P5, !PT ;  /* 0x00000023ff1c8210 */ /* 0x000fc40002ffe4ff */
[----:B------:R-:W-:Y:S01]  /*05d0*/  @!P1 IMAD R37, R19, R37, R10 ;  /* 0x0000002513259224 */ /* 0x000fe200078e020a */
[----:B------:R-:W-:Y:S01]  /*05e0*/  @!P3 MOV R58, R32 ;  /* 0x00000020003ab202 */ /* 0x000fe20000000f00 */
[----:B---3--:R-:W-:Y:S02]  /*05f0*/  @!P2 IMAD R10, R35, R20, RZ ;  /* 0x00000014230aa224 */ /* 0x008fe400078e02ff */
[----:B------:R-:W-:Y:S01]  /*0600*/  @!P1 IMAD.WIDE.U32 R18, R27, R30, R24 ;  /* 0x0000001e1b129225 */ /* 0x000fe200078e0018 */
[----:B------:R-:W1:Y:S01]  /*0610*/  LDC.64 R46, c[0x0][0x3b0] ;  /* 0x0000ec00ff2e7b82 */ /* 0x000e620000000a00 */
[----:B------:R-:W-:Y:S02]  /*0620*/  @!P1 IADD3 R23, PT, PT, R23, R37, RZ ;  /* 0x0000002517179210 */ /* 0x000fe40007ffe0ff */
[C---:B------:R-:W-:Y:S02]  /*0630*/  @!P2 IMAD R30, R34.reuse, R21, R10 ;  /* 0x00000015221ea224 */ /* 0x040fe400078e020a */
[----:B------:R-:W-:-:S03]  /*0640*/  @!P2 IMAD.WIDE.U32 R20, R34, R20, R8 ;  /* 0x000000142214a225 */ /* 0x000fc600078e0008 */
[----:B------:R-:W3:Y:S01]  /*0650*/  @!P3 LDC.64 R8, c[0x0][0x398] ;  /* 0x0000e600ff08bb82 */ /* 0x000ee20000000a00 */
[----:B------:R-:W-:Y:S01]  /*0660*/  @!P1 IMAD R31, R27, R31, R12 ;  /* 0x0000001f1b1f9224 */ /* 0x000fe200078e020c */
[----:B------:R-:W-:Y:S01]  /*0670*/  @!P3 IADD3.X R27, PT, PT, RZ, R35, RZ, P6, !PT ;  /* 0x00000023ff1bb210 */ /* 0x000fe200037fe4ff */
[----:B--2---:R-:W-:Y:S01]  /*0680*/  @!P2 IMAD R29, R35, R14, RZ ;  /* 0x0000000e231da224 */ /* 0x004fe200078e02ff */
[----:B------:R-:W-:Y:S02]  /*0690*/  @!P2 IADD3 R30, PT, PT, R21, R30, RZ ;  /* 0x0000001e151ea210 */ /* 0x000fe40007ffe0ff */
[C---:B------:R-:W-:Y:S01]  /*06a0*/  @!P0 IADD3 R49, P6, PT, R34.reuse, 0x30, RZ ;  /* 0x0000003022318810 */ /* 0x040fe20007fde0ff */
[----:B------:R-:W-:Y:S01]  /*06b0*/  @!P2 IMAD R29, R34, R15, R29 ;  /* 0x0000000f221da224 */ /* 0x000fe200078e021d */
[----:B------:R-:W2:Y:S01]  /*06c0*/  @!P2 LDC.64 R12, c[0x0][0x380] ;  /* 0x0000e000ff0cab82 */ /* 0x000ea20000000a00 */
[----:B0-----:R-:W-:Y:S01]  /*06d0*/  @!P1 LEA R56, P4, R22, R16, 0x1 ;  /* 0x0000001016389211 */ /* 0x001fe200078808ff */
[----:B------:R-:W-:Y:S01]  /*06e0*/  @!P2 IMAD.WIDE.U32 R14, R34, R14, R24 ;  /* 0x0000000e220ea225 */ /* 0x000fe200078e0018 */
[----:B------:R-:W-:-:S02]  /*06f0*/  @!P1 IADD3 R16, PT, PT, R19, R31, RZ ;  /* 0x0000001f13109210 */ /* 0x000fc40007ffe0ff */
[----:B------:R-:W-:Y:S02]  /*0700*/  @!P1 LEA.HI.X R57, R22, R17, R23, 0x1, P4 ;  /* 0x0000001116399211 */ /* 0x000fe400020f0c17 */
[----:B------:R-:W-:Y:S01]  /*0710*/  @!P2 IADD3 R29, PT, PT, R15, R29, RZ ;  /* 0x0000001d0f1da210 */ /* 0x000fe20007ffe0ff */
[----:B------:R-:W0:Y:S01]  /*0720*/  @!P0 LDC.64 R38, c[0x0][0x398] ;  /* 0x0000e600ff268b82 */ /* 0x000e220000000a00 */
[C---:B-1----:R-:W-:Y:S02]  /*0730*/  @!P1 LEA R46, P5, R18.reuse, R46, 0x1 ;  /* 0x0000002e122e9211 */ /* 0x042fe400078a08ff */
[----:B------:R-:W-:Y:S02]  /*0740*/  @!P0 IADD3.X R51, PT, PT, RZ, R35, RZ, P6, !PT ;  /* 0x00000023ff338210 */ /* 0x000fe400037fe4ff */
[----:B------:R-:W-:-:S03]  /*0750*/  @!P1 LEA.HI.X R47, R18, R47, R16, 0x1, P5 ;  /* 0x0000002f122f9211 */ /* 0x000fc600028f0c10 */
[----:B------:R-:W1:Y:S01]  /*0760*/  LDC.64 R10, c[0x0][0x3b0] ;  /* 0x0000ec00ff0a7b82 */ /* 0x000e620000000a00 */
[-C--:B---3--:R-:W-:Y:S02]  /*0770*/  @!P3 IMAD R27, R27, R8.reuse, RZ ;  /* 0x000000081b1bb224 */ /* 0x088fe400078e02ff */
[----:B------:R-:W-:-:S04]  /*0780*/  @!P3 IMAD.WIDE.U32 R58, R26, R8, R58 ;  /* 0x000000081a3ab225 */ /* 0x000fc800078e003a */
[----:B------:R-:W-:Y:S01]  /*0790*/  @!P3 IMAD R54, R26, R9, R27 ;  /* 0x000000091a36b224 */ /* 0x000fe200078e021b */
[C---:B--2---:R-:W-:Y:S01]  /*07a0*/  @!P2 LEA R18, P4, R20.reuse, R12, 0x1 ;  /* 0x0000000c1412a211 */ /* 0x044fe200078808ff */
[----:B------:R-:W2:Y:S01]  /*07b0*/  LDC.64 R26, c[0x0][0x3b8] ;  /* 0x0000ee00ff1a7b82 */ /* 0x000ea20000000a00 */
[----:B------:R-:W-:Y:S02]  /*07c0*/  CS2R R8, SRZ ;  /* 0x0000000000087805 */ /* 0x000fe4000001ff00 */
[----:B------:R-:W-:Y:S02]  /*07d0*/  @!P2 LEA.HI.X R19, R20, R13, R30, 0x1, P4 ;  /* 0x0000000d1413a211 */ /* 0x000fe400020f0c1e */
[----:B------:R-:W-:Y:S01]  /*07e0*/  CS2R R12, SRZ ;  /* 0x00000000000c7805 */ /* 0x000fe2000001ff00 */
[----:B0-----:R-:W-:Y:S02]  /*07f0*/  @!P0 IMAD R28, R28, R38, RZ ;  /* 0x000000261c1c8224 */ /* 0x001fe400078e02ff */
[----:B------:R-:W0:Y:S02]  /*0800*/  LDC.64 R30, c[0x0][0x3b8] ;  /* 0x0000ee00ff1e7b82 */ /* 0x000e240000000a00 */
[----:B------:R-:W-:Y:S01]  /*0810*/  @!P0 IMAD R39, R55, R39, R28 ;  /* 0x0000002737278224 */ /* 0x000fe200078e021c */
[----:B-1----:R-:W-:-:S05]  /*0820*/  @!P2 LEA R16, P5, R14, R10, 0x1 ;  /* 0x0000000a0e10a211 */ /* 0x002fca00078a08ff */
[----:B------:R-:W1:Y:S01]  /*0830*/  LDC.64 R34, c[0x0][0x3b0] ;  /* 0x0000ec00ff227b82 */ /* 0x000e620000000a00 */
[----:B------:R-:W-:Y:S02]  /*0840*/  @!P2 LEA.HI.X R17, R14, R11, R29, 0x1, P5 ;  /* 0x0000000b0e11a211 */ /* 0x000fe400028f0c1d */
[----:B------:R-:W-:Y:S02]  /*0850*/  CS2R R10, SRZ ;  /* 0x00000000000a7805 */ /* 0x000fe4000001ff00 */
[----:B------:R-:W-:-:S03]  /*0860*/  CS2R R14, SRZ ;  /* 0x00000000000e7805 */ /* 0x000fc6000001ff00 */
[----:B------:R-:W3:Y:S01]  /*0870*/  @!P3 LDC.64 R28, c[0x0][0x380] ;  /* 0x0000e000ff1cbb82 */ /* 0x000ee20000000a00 */
[----:B------:R-:W-:Y:S01]  /*0880*/  @!P0 IMAD.WIDE.U32 R60, R55, R38, R32 ;  /* 0x00000026373c8225 */ /* 0x000fe200078e0020 */
[----:B------:R4:W3:Y:S01]  /*0890*/  @!P2 LDG.E.128 R8, desc[UR4][R18.64] ;  /* 0x000000041208a981 */ /* 0x0008e2000c1e1d00 */
[----:B------:R-:W-:-:S05]  /*08a0*/  CS2R R20, SRZ ;  /* 0x0000000000147805 */ /* 0x000fca000001ff00 */
[----:B------:R-:W1:Y:S01]  /*08b0*/  @!P0 LDC.64 R36, c[0x0][0x380] ;  /* 0x0000e000ff248b82 */ /* 0x000e620000000a00 */
[----:B------:R2:W3:Y:S01]  /*08c0*/  @!P2 LDG.E.128 R12, desc[UR4][R16.64] ;  /* 0x00000004100ca981 */ /* 0x0004e2000c1e1d00 */
[----:B------:R-:W-:Y:S02]  /*08d0*/  CS2R R22, SRZ ;  /* 0x0000000000167805 */ /* 0x000fe4000001ff00 */
[----:B----4-:R-:W-:-:S04]  /*08e0*/  CS2R R18, SRZ ;  /* 0x0000000000127805 */ /* 0x010fc8000001ff00 */
[----:B------:R-:W4:Y:S01]  /*08f0*/  LDC.64 R32, c[0x0][0x3b0] ;  /* 0x0000ec00ff207b82 */ /* 0x000f220000000a00 */
[----:B------:R3:W4:Y:S01]  /*0900*/  @!P1 LDG.E.128 R20, desc[UR4][R46.64] ;  /* 0x000000042e149981 */ /* 0x000722000c1e1d00 */
[----:B--2---:R-:W-:Y:S01]  /*0910*/  CS2R R16, SRZ ;  /* 0x0000000000107805 */ /* 0x004fe2000001ff00 */
[----:B------:R-:W-:-:S05]  /*0920*/  @!P3 IMAD R50, R50, R26, RZ ;  /* 0x0000001a3232b224 */ /* 0x000fca00078e02ff */
[----:B------:R2:W4:Y:S01]  /*0930*/  @!P1 LDG.E.128 R16, desc[UR4][R56.64] ;  /* 0x0000000438109981 */ /* 0x000522000c1e1d00 */
[----:B------:R-:W-:Y:S01]  /*0940*/  @!P3 IADD3 R54, PT, PT, R59, R54, RZ ;  /* 0x000000363b36b210 */ /* 0x000fe20007ffe0ff */
[----:B------:R-:W-:Y:S01]  /*0950*/  @!P3 IMAD R27, R48, R27, R50 ;  /* 0x0000001b301bb224 */ /* 0x000fe200078e0232 */
[----:B---3--:R-:W-:Y:S02]  /*0960*/  @!P3 LEA R46, P1, R58, R28, 0x1 ;  /* 0x0000001c3a2eb211 */ /* 0x008fe400078208ff */
[----:B--2---:R-:W-:Y:S02]  /*0970*/  @!P0 MOV R56, R24 ;  /* 0x0000001800388202 */ /* 0x004fe40000000f00 */
[----:B------:R-:W-:Y:S01]  /*0980*/  @!P0 MOV R57, R25 ;  /* 0x0000001900398202 */ /* 0x000fe20000000f00 */
[----:B------:R-:W-:-:S04]  /*0990*/  @!P3 IMAD.WIDE.U32 R24, R48, R26, R24 ;  /* 0x0000001a3018b225 */ /* 0x000fc800078e0018 */
[-C--:B0-----:R-:W-:Y:S02]  /*09a0*/  @!P0 IMAD R26, R51, R30.reuse, RZ ;  /* 0x0000001e331a8224 */ /* 0x081fe400078e02ff */
[----:B------:R-:W-:Y:S01]  /*09b0*/  @!P0 IMAD.WIDE.U32 R56, R49, R30, R56 ;  /* 0x0000001e31388225 */ /* 0x000fe200078e0038 */
[----:B------:R-:W-:-:S03]  /*09c0*/  @!P3 LEA.HI.X R47, R58, R29, R54, 0x1, P1 ;  /* 0x0000001d3a2fb211 */ /* 0x000fc600008f0c36 */
[----:B------:R-:W-:Y:S01]  /*09d0*/  @!P0 IMAD R31, R49, R31, R26 ;  /* 0x0000001f311f8224 */ /* 0x000fe200078e021a */
[----:B------:R-:W-:Y:S02]  /*09e0*/  @!P0 IADD3 R39, PT, PT, R61, R39, RZ ;  /* 0x000000273d278210 */ /* 0x000fe40007ffe0ff */
[----:B-1----:R-:W-:Y:S02]  /*09f0*/  @!P0 LEA R50, P1, R60, R36, 0x1 ;  /* 0x000000243c328211 */ /* 0x002fe400078208ff */
[----:B------:R-:W-:Y:S02]  /*0a00*/  @!P3 IADD3 R27, PT, PT, R25, R27, RZ ;  /* 0x0000001b191bb210 */ /* 0x000fe40007ffe0ff */
[----:B------:R-:W-:Y:S02]  /*0a10*/  @!P3 LEA R34, P2, R24, R34, 0x1 ;  /* 0x000000221822b211 */ /* 0x000fe400078408ff */
[----:B------:R-:W-:Y:S02]  /*0a20*/  CS2R R28, SRZ ;  /* 0x00000000001c7805 */ /* 0x000fe4000001ff00 */
[----:B------:R-:W-:-:S02]  /*0a30*/  @!P0 IADD3 R36, PT, PT, R57, R31, RZ ;  /* 0x0000001f39248210 */ /* 0x000fc40007ffe0ff */
[----:B------:R-:W-:Y:S02]  /*0a40*/  CS2R R30, SRZ ;  /* 0x00000000001e7805 */ /* 0x000fe4000001ff00 */
[----:B------:R-:W-:Y:S02]  /*0a50*/  @!P0 LEA.HI.X R51, R60, R37, R39, 0x1, P1 ;  /* 0x000000253c338211 */ /* 0x000fe400008f0c27 */
[----:B------:R-:W-:Y:S02]  /*0a60*/  @!P3 LEA.HI.X R35, R24, R35, R27, 0x1, P2 ;  /* 0x000000231823b211 */ /* 0x000fe400010f0c1b */
[C---:B----4-:R-:W-:Y:S02]  /*0a70*/  @!P0 LEA R48, P1, R56.reuse, R32, 0x1 ;  /* 0x0000002038308211 */ /* 0x050fe400078208ff */
[----:B------:R-:W-:Y:S02]  /*0a80*/  CS2R R24, SRZ ;  /* 0x0000000000187805 */ /* 0x000fe4000001ff00 */
[----:B------:R-:W-:Y:S01]  /*0a90*/  CS2R R26, SRZ ;  /* 0x00000000001a7805 */ /* 0x000fe2000001ff00 */
[----:B------:R0:W2:Y:S01]  /*0aa0*/  @!P3 LDG.E.128 R28, desc[UR4][R34.64] ;  /* 0x00000004221cb981 */ /* 0x0000a2000c1e1d00 */
[----:B------:R-:W-:-:S02]  /*0ab0*/  @!P0 LEA.HI.X R49, R56, R33, R36, 0x1, P1 ;  /* 0x0000002138318211 */ /* 0x000fc400008f0c24 */
[----:B------:R-:W-:Y:S02]  /*0ac0*/  CS2R R32, SRZ ;  /* 0x0000000000207805 */ /* 0x000fe4000001ff00 */
[----:B------:R-:W-:Y:S02]  /*0ad0*/  CS2R R36, SRZ ;  /* 0x0000000000247805 */ /* 0x000fe4000001ff00 */
[----:B------:R-:W-:Y:S01]  /*0ae0*/  CS2R R38, SRZ ;  /* 0x0000000000267805 */ /* 0x000fe2000001ff00 */
[----:B------:R1:W3:Y:S01]  /*0af0*/  @!P3 LDG.E.128 R24, desc[UR4][R46.64] ;  /* 0x000000042e18b981 */ /* 0x0002e2000c1e1d00 */
[----:B0-----:R-:W-:-:S04]  /*0b00*/  CS2R R34, SRZ ;  /* 0x0000000000227805 */ /* 0x001fc8000001ff00 */
[----:B------:R0:W4:Y:S01]  /*0b10*/  @!P0 LDG.E.128 R36, desc[UR4][R48.64] ;  /* 0x0000000430248981 */ /* 0x000122000c1e1d00 */
[----:B-1----:R-:W1:Y:S03]  /*0b20*/  LDC.64 R46, c[0x0][0x400] ;  /* 0x00010000ff2e7b82 */ /* 0x002e660000000a00 */
[----:B------:R0:W4:Y:S01]  /*0b30*/  @!P0 LDG.E.128 R32, desc[UR4][R50.64] ;  /* 0x0000000432208981 */ /* 0x000122000c1e1d00 */
[----:B------:R-:W-:-:S04]  /*0b40*/  ISETP.GE.AND P0, PT, R4, R7, PT ;  /* 0x000000070400720c */ /* 0x000fc80003f06270 */
[----:B------:R-:W-:Y:S01]  /*0b50*/  ISETP.GT.U32.OR P0, PT, R4, 0x3f, P0 ;  /* 0x0000003f0400780c */ /* 0x000fe20000704470 */
[----:B0-----:R-:W0:-:S12]  /*0b60*/  LDC.64 R48, c[0x0][0x408] ;  /* 0x00010200ff307b82 */ /* 0x001e180000000a00 */
[----:B------:R-:W-:Y:S01]  /*0b70*/  @!P0 IADD3 R55, PT, PT, R5, R4, RZ ;  /* 0x0000000405378210 */ /* 0x000fe20007ffe0ff */
[----:B------:R-:W0:Y:S03]  /*0b80*/  @!P0 LDC.64 R50, c[0x0][0x3f8] ;  /* 0x0000fe00ff328b82 */ /* 0x000e260000000a00 */
[----:B------:R-:W-:-:S04]  /*0b90*/  @!P0 IADD3 R42, P1, PT, R55, R42, RZ ;  /* 0x0000002a372a8210 */ /* 0x000fc80007f3e0ff */
[----:B------:R-:W-:-:S03]  /*0ba0*/  @!P0 IADD3.X R43, PT, PT, RZ, R43, RZ, P1, !PT ;  /* 0x0000002bff2b8210 */ /* 0x000fc60000ffe4ff */
[----:B-1----:R-:W-:-:S04]  /*0bb0*/  @!P0 IMAD.WIDE.U32 R42, R46, UR6, R42 ;  /* 0x000000062e2a8c25 */ /* 0x002fc8000f8e002a */
[----:B------:R-:W-:Y:S02]  /*0bc0*/  @!P0 IMAD R43, R47, UR6, R43 ;  /* 0x000000062f2b8c24 */ /* 0x000fe4000f8e022b */
[----:B0-----:R-:W-:-:S04]  /*0bd0*/  @!P0 IMAD.WIDE.U32 R42, R41, R48, R42 ;  /* 0x00000030292a8225 */ /* 0x001fc800078e002a */
[----:B------:R-:W-:Y:S01]  /*0be0*/  @!P0 IMAD R49, R41, R49, R43 ;  /* 0x0000003129318224 */ /* 0x000fe200078e022b */
[----:B------:R-:W-:-:S04]  /*0bf0*/  @!P0 LEA R50, P1, R42, R50, 0x2 ;  /* 0x000000322a328211 */ /* 0x000fc800078210ff */
[----:B------:R-:W-:Y:S02]  /*0c00*/  @!P0 LEA.HI.X R51, R42, R51, R49, 0x2, P1 ;  /* 0x000000332a338211 */ /* 0x000fe400008f1431 */
[----:B------:R-:W-:-:S06]  /*0c10*/  MOV R49, 0x7f800000 ;  /* 0x7f80000000317802 */ /* 0x000fcc0000000f00 */
[----:B------:R0:W5:Y:S01]  /*0c20*/  @!P0 LDG.E R49, desc[UR4][R50.64] ;  /* 0x0000000432318981 */ /* 0x000162000c1e1900 */
[--C-:B------:R-:W-:Y:S02]  /*0c30*/  HADD2.F32 R47, -RZ, R8.reuse.H1_H1 ;  /* 0x30000008ff2f7230 */ /* 0x100fe40000004100 */
[----:B------:R-:W-:Y:S02]  /*0c40*/  HADD2.F32 R42, -RZ, R8.H0_H0 ;  /* 0x20000008ff2a7230 */ /* 0x000fe40000004100 */
[--C-:B------:R-:W-:Y:S02]  /*0c50*/  HADD2.F32 R48, -RZ, R12.reuse.H1_H1 ;  /* 0x3000000cff307230 */ /* 0x100fe40000004100 */
[----:B------:R-:W-:-:S03]  /*0c60*/  HADD2.F32 R55, -RZ, R12.H0_H0 ;  /* 0x2000000cff377230 */ /* 0x000fc60000004100 */
[----:B------:R-:W-:Y:S01]  /*0c70*/  FMUL.FTZ R59, R47, R48 ;  /* 0x000000302f3b7220 */ /* 0x000fe20000410000 */
[--C-:B------:R-:W-:Y:S02]  /*0c80*/  HADD2.F32 R48, -RZ, R14.reuse.H0_H0 ;  /* 0x2000000eff307230 */ /* 0x100fe40000004100 */
[----:B------:R-:W-:Y:S02]  /*0c90*/  HADD2.F32 R47, -RZ, R14.H1_H1 ;  /* 0x3000000eff2f7230 */ /* 0x000fe40000004100 */
[----:B------:R-:W-:Y:S02]  /*0ca0*/  HADD2.F32 R57, -RZ, R20.H1_H1 ;  /* 0x30000014ff397230 */ /* 0x000fe40000004100 */
[----:B------:R-:W-:Y:S01]  /*0cb0*/  FFMA.FTZ R55, R42, R55, R59 ;  /* 0x000000372a377223 */ /* 0x000fe2000001003b */
[----:B------:R-:W-:Y:S02]  /*0cc0*/  HADD2.F32 R8, -RZ, R9.H0_H0 ;  /* 0x20000009ff087230 */ /* 0x000fe40000004100 */
[----:B0-----:R-:W-:-:S02]  /*0cd0*/  HADD2.F32 R51, -RZ, R13.H0_H0 ;  /* 0x2000000dff337230 */ /* 0x001fc40000004100 */
[--C-:B------:R-:W-:Y:S02]  /*0ce0*/  HADD2.F32 R14, -RZ, R16.reuse.H1_H1 ;  /* 0x30000010ff0e7230 */ /* 0x100fe40000004100 */
[----:B------:R-:W-:Y:S02]  /*0cf0*/  HADD2.F32 R50, -RZ, R13.H1_H1 ;  /* 0x3000000dff327230 */ /* 0x000fe40000004100 */
[--C-:B------:R-:W-:Y:S02]  /*0d00*/  HADD2.F32 R13, -RZ, R15.reuse.H0_H0 ;  /* 0x2000000fff0d7230 */ /* 0x100fe40000004100 */
[----:B------:R-:W-:Y:S02]  /*0d10*/  HADD2.F32 R12, -RZ, R15.H1_H1 ;  /* 0x3000000fff0c7230 */ /* 0x000fe40000004100 */
[----:B------:R-:W-:Y:S01]  /*0d20*/  FMUL.FTZ R57, R14, R57 ;  /* 0x000000390e397220 */ /* 0x000fe20000410000 */
[----:B------:R-:W-:Y:S02]  /*0d30*/  HADD2.F32 R16, -RZ, R16.H0_H0 ;  /* 0x20000010ff107230 */ /* 0x000fe40000004100 */
[----:B------:R-:W-:-:S02]  /*0d40*/  HADD2.F32 R15, -RZ, R20.H0_H0 ;  /* 0x20000014ff0f7230 */ /* 0x000fc40000004100 */
[----:B------:R-:W-:Y:S01]  /*0d50*/  FFMA.FTZ R14, R8, R51, R55 ;  /* 0x00000033080e7223 */ /* 0x000fe20000010037 */
[----:B------:R-:W-:Y:S02]  /*0d60*/  HADD2.F32 R43, -RZ, R9.H1_H1 ;  /* 0x30000009ff2b7230 */ /* 0x000fe40000004100 */
[----:B------:R-:W-:Y:S02]  /*0d70*/  HADD2.F32 R8, -RZ, R17.H0_H0 ;  /* 0x20000011ff087230 */ /* 0x000fe40000004100 */
[----:B------:R-:W-:Y:S01]  /*0d80*/  FFMA.FTZ R15, R16, R15, R57 ;  /* 0x0000000f100f7223 */ /* 0x000fe20000010039 */
[----:B------:R-:W-:Y:S02]  /*0d90*/  HADD2.F32 R51, -RZ, R21.H0_H0 ;  /* 0x20000015ff337230 */ /* 0x000fe40000004100 */
[----:B------:R-:W-:Y:S01]  /*0da0*/  FFMA.FTZ R50, R43, R50, R14 ;  /* 0x000000322b327223 */ /* 0x000fe2000001000e */
[----:B------:R-:W-:Y:S02]  /*0db0*/  HADD2.F32 R9, -RZ, R10.H0_H0 ;  /* 0x2000000aff097230 */ /* 0x000fe40000004100 */
[----:B------:R-:W-:-:S02]  /*0dc0*/  HADD2.F32 R17, -RZ, R17.H1_H1 ;  /* 0x30000011ff117230 */ /* 0x000fc40000004100 */
[----:B------:R-:W-:Y:S01]  /*0dd0*/  FFMA.FTZ R16, R8, R51, R15 ;  /* 0x0000003308107223 */ /* 0x000fe2000001000f */
[----:B------:R-:W-:Y:S02]  /*0de0*/  HADD2.F32 R14, -RZ, R21.H1_H1 ;  /* 0x30000015ff0e7230 */ /* 0x000fe40000004100 */
[----:B------:R-:W-:Y:S01]  /*0df0*/  FFMA.FTZ R15, R9, R48, R50 ;  /* 0x00000030090f7223 */ /* 0x000fe20000010032 */
[----:B------:R-:W-:Y:S02]  /*0e00*/  HADD2.F32 R46, -RZ, R10.H1_H1 ;  /* 0x3000000aff2e7230 */ /* 0x000fe40000004100 */
[----:B------:R-:W-:Y:S02]  /*0e10*/  HADD2.F32 R8, -RZ, R18.H0_H0 ;  /* 0x20000012ff087230 */ /* 0x000fe40000004100 */
[----:B------:R-:W-:Y:S01]  /*0e20*/  FFMA.FTZ R17, R17, R14, R16 ;  /* 0x0000000e11117223 */ /* 0x000fe20000010010 */
[----:B------:R-:W-:Y:S02]  /*0e30*/  HADD2.F32 R9, -RZ, R22.H0_H0 ;  /* 0x20000016ff097230 */ /* 0x000fe40000004100 */
[----:B------:R-:W-:Y:S01]  /*0e40*/  FFMA.FTZ R47, R46, R47, R15 ;  /* 0x0000002f2e2f7223 */ /* 0x000fe2000001000f */
[----:B------:R-:W-:-:S02]  /*0e50*/  HADD2.F32 R10, -RZ, R11.H0_H0 ;  /* 0x2000000bff0a7230 */ /* 0x000fc40000004100 */
[----:B------:R-:W-:Y:S02]  /*0e60*/  HADD2.F32 R18, -RZ, R18.H1_H1 ;  /* 0x30000012ff127230 */ /* 0x000fe40000004100 */
[----:B------:R-:W-:Y:S01]  /*0e70*/  FFMA.FTZ R17, R8, R9, R17 ;  /* 0x0000000908117223 */ /* 0x000fe20000010011 */
[----:B------:R-:W-:Y:S02]  /*0e80*/  HADD2.F32 R15, -RZ, R22.H1_H1 ;  /* 0x30000016ff0f7230 */ /* 0x000fe40000004100 */
[----:B------:R-:W-:Y:S01]  /*0e90*/  FFMA.FTZ R8, R10, R13, R47 ;  /* 0x0000000d0a087223 */ /* 0x000fe2000001002f */
[----:B------:R-:W-:Y:S02]  /*0ea0*/  HADD2.F32 R11, -RZ, R11.H1_H1 ;  /* 0x3000000bff0b7230 */ /* 0x000fe40000004100 */
[----:B------:R-:W-:Y:S01]  /*0eb0*/  FFMA.FTZ R15, R18, R15, R17 ;  /* 0x0000000f120f7223 */ /* 0x000fe20000010011 */
[----:B------:R-:W-:Y:S02]  /*0ec0*/  HADD2.F32 R9, -RZ, R23.H0_H0 ;  /* 0x20000017ff097230 */ /* 0x000fe40000004100 */
[----:B------:R-:W-:Y:S01]  /*0ed0*/  FFMA.FTZ R11, R11, R12, R8 ;  /* 0x0000000c0b0b7223 */ /* 0x000fe20000010008 */
[----:B--2---:R-:W-:-:S02]  /*0ee0*/  HADD2.F32 R21, -RZ, R28.H1_H1 ;  /* 0x3000001cff157230 */ /* 0x004fc40000004100 */
[----:B------:R-:W-:Y:S02]  /*0ef0*/  HADD2.F32 R8, -RZ, R23.H1_H1 ;  /* 0x30000017ff087230 */ /* 0x000fe40000004100 */
[--C-:B---3--:R-:W-:Y:S02]  /*0f00*/  HADD2.F32 R17, -RZ, R24.reuse.H0_H0 ;  /* 0x20000018ff117230 */ /* 0x108fe40000004100 */
[----:B------:R-:W-:Y:S02]  /*0f10*/  HADD2.F32 R24, -RZ, R24.H1_H1 ;  /* 0x30000018ff187230 */ /* 0x000fe40000004100 */
[----:B------:R-:W-:Y:S02]  /*0f20*/  HADD2.F32 R22, -RZ, R28.H0_H0 ;  /* 0x2000001cff167230 */ /* 0x000fe40000004100 */
[----:B----4-:R-:W-:Y:S02]  /*0f30*/  HADD2.F32 R23, -RZ, R36.H1_H1 ;  /* 0x30000024ff177230 */ /* 0x010fe40000004100 */
[----:B------:R-:W-:Y:S01]  /*0f40*/  FMUL.FTZ R24, R24, R21 ;  /* 0x0000001518187220 */ /* 0x000fe20000410000 */
[----:B------:R-:W-:-:S02]  /*0f50*/  HADD2.F32 R18, -RZ, R32.H1_H1 ;  /* 0x30000020ff127230 */ /* 0x000fc40000004100 */
[--C-:B------:R-:W-:Y:S02]  /*0f60*/  HADD2.F32 R43, -RZ, R29.reuse.H0_H0 ;  /* 0x2000001dff2b7230 */ /* 0x100fe40000004100 */
        /* <DEDUP_REMOVED lines=10> */
[----:B------:R-:W-:Y:S02]  /*1010*/  HADD2.F32 R25, -RZ, R25.H1_H1 ;  /* 0x30000019ff197230 */ /* 0x000fe40000004100 */
[----:B------:R-:W-:Y:S02]  /*1020*/  HADD2.F32 R10, -RZ, R19.H0_H0 ;  /* 0x20000013ff0a7230 */ /* 0x000fe40000004100 */
        /* <DEDUP_REMOVED lines=8> */
[----:B------:R-:W-:Y:S01]  /*10b0*/  FFMA.FTZ R20, R33, R20, R32 ;  /* 0x0000001421147223 */ /* 0x000fe20000010020 */
        /* <DEDUP_REMOVED lines=12> */
[----:B------:R-:W-:Y:S02]  /*1180*/  HADD2.F32 R16, -RZ, R39.H0_H0 ;  /* 0x20000027ff107230 */ /* 0x000fe40000004100 */
[----:B------:R-:W-:Y:S01]  /*1190*/  FFMA.FTZ R26, R9, R14, R26 ;  /* 0x0000000e091a7223 */ /* 0x000fe2000001001a */
[----:B------:R-:W-:Y:S02]  /*11a0*/  HADD2.F32 R19, -RZ, R19.H1_H1 ;  /* 0x30000013ff137230 */ /* 0x000fe40000004100 */
[----:B------:R-:W-:-:S02]  /*11b0*/  HADD2.F32 R27, -RZ, R27.H1_H1 ;  /* 0x3000001bff1b7230 */ /* 0x000fc40000004100 */
[----:B------:R-:W-:Y:S02]  /*11c0*/  HADD2.F32 R12, -RZ, R31.H1_H1 ;  /* 0x3000001fff0c7230 */ /* 0x000fe40000004100 */
[----:B------:R-:W-:Y:S01]  /*11d0*/  FFMA.FTZ R16, R13, R16, R34 ;  /* 0x000000100d107223 */ /* 0x000fe20000010022 */
[----:B------:R-:W-:Y:S02]  /*11e0*/  HADD2.F32 R35, -RZ, R35.H1_H1 ;  /* 0x30000023ff237230 */ /* 0x000fe40000004100 */
[----:B------:R-:W-:Y:S02]  /*11f0*/  HADD2.F32 R14, -RZ, R39.H1_H1 ;  /* 0x30000027ff0e7230 */ /* 0x000fe40000004100 */
[----:B------:R-:W-:Y:S01]  /*1200*/  FFMA.FTZ R10, R19, R8, R10 ;  /* 0x00000008130a7223 */ /* 0x000fe2000001000a */
[----:B------:R-:W-:Y:S01]  /*1210*/  FFMA.FTZ R26, R27, R12, R26 ;  /* 0x0000000c1b1a7223 */ /* 0x000fe2000001001a */
[----:B------:R-:W0:Y:S01]  /*1220*/  SHFL.BFLY PT, R8, R11, 0x8, 0x1f ;  /* 0x0d001f000b087f89 */ /* 0x000e2200000e0000 */
[----:B------:R-:W-:-:S03]  /*1230*/  FFMA.FTZ R16, R35, R14, R16 ;  /* 0x0000000e23107223 */ /* 0x000fc60000010010 */
[----:B------:R-:W1:Y:S04]  /*1240*/  SHFL.BFLY PT, R9, R10, 0x8, 0x1f ;  /* 0x0d001f000a097f89 */ /* 0x000e6800000e0000 */
[----:B------:R-:W2:Y:S04]  /*1250*/  SHFL.BFLY PT, R13, R26, 0x8, 0x1f ;  /* 0x0d001f001a0d7f89 */ /* 0x000ea800000e0000 */
[----:B------:R-:W3:Y:S01]  /*1260*/  SHFL.BFLY PT, R17, R16, 0x8, 0x1f ;  /* 0x0d001f0010117f89 */ /* 0x000ee200000e0000 */
[----:B0-----:R-:W-:Y:S01]  /*1270*/  FADD.FTZ R8, R11, R8 ;  /* 0x000000080b087221 */ /* 0x001fe20000010000 */
[----:B-1----:R-:W-:-:S04]  /*1280*/  FADD.FTZ R12, R10, R9 ;  /* 0x000000090a0c7221 */ /* 0x002fc80000010000 */
[----:B------:R-:W0:Y:S01]  /*1290*/  SHFL.BFLY PT, R9, R8, 0x4, 0x1f ;  /* 0x0c801f0008097f89 */ /* 0x000e2200000e0000 */
[----:B--2---:R-:W-:Y:S01]  /*12a0*/  FADD.FTZ R15, R26, R13 ;  /* 0x0000000d1a0f7221 */ /* 0x004fe20000010000 */
[----:B---3--:R-:W-:-:S04]  /*12b0*/  FADD.FTZ R17, R16, R17 ;  /* 0x0000001110117221 */ /* 0x008fc80000010000 */
[----:B------:R-:W1:Y:S04]  /*12c0*/  SHFL.BFLY PT, R14, R15, 0x4, 0x1f ;  /* 0x0c801f000f0e7f89 */ /* 0x000e6800000e0000 */
[----:B------:R-:W2:Y:S04]  /*12d0*/  SHFL.BFLY PT, R13, R12, 0x4, 0x1f ;  /* 0x0c801f000c0d7f89 */ /* 0x000ea800000e0000 */
[----:B------:R-:W3:Y:S01]  /*12e0*/  SHFL.BFLY PT, R18, R17, 0x4, 0x1f ;  /* 0x0c801f0011127f89 */ /* 0x000ee200000e0000 */
[----:B0-----:R-:W-:-:S05]  /*12f0*/  FADD.FTZ R9, R8, R9 ;  /* 0x0000000908097221 */ /* 0x001fca0000010000 */
[----:B------:R-:W0:Y:S01]  /*1300*/  SHFL.BFLY PT, R10, R9, 0x2, 0x1f ;  /* 0x0c401f00090a7f89 */ /* 0x000e2200000e0000 */
[----:B-1----:R-:W-:Y:S01]  /*1310*/  FADD.FTZ R16, R15, R14 ;  /* 0x0000000e0f107221 */ /* 0x002fe20000010000 */
[----:B--2---:R-:W-:Y:S01]  /*1320*/  FADD.FTZ R11, R12, R13 ;  /* 0x0000000d0c0b7221 */ /* 0x004fe20000010000 */
[----:B---3--:R-:W-:-:S03]  /*1330*/  FADD.FTZ R18, R17, R18 ;  /* 0x0000001211127221 */ /* 0x008fc60000010000 */
[----:B------:R-:W1:Y:S04]  /*1340*/  SHFL.BFLY PT, R13, R16, 0x2, 0x1f ;  /* 0x0c401f00100d7f89 */ /* 0x000e6800000e0000 */
[----:B------:R-:W2:Y:S04]  /*1350*/  SHFL.BFLY PT, R14, R11, 0x2, 0x1f ;  /* 0x0c401f000b0e7f89 */ /* 0x000ea800000e0000 */
[----:B------:R-:W3:Y:S01]  /*1360*/  SHFL.BFLY PT, R19, R18, 0x2, 0x1f ;  /* 0x0c401f0012137f89 */ /* 0x000ee200000e0000 */
[----:B------:R-:W-:Y:S01]  /*1370*/  IADD3 R20, PT, PT, R53, 0x3f, RZ ;  /* 0x0000003f35147810 */ /* 0x000fe20007ffe0ff */
[----:B0-----:R-:W-:-:S03]  /*1380*/  FADD.FTZ R12, R9, R10 ;  /* 0x0000000a090c7221 */ /* 0x001fc60000010000 */
[----:B------:R-:W-:-:S04]  /*1390*/  SHF.R.S32.HI R15, RZ, 0x1f, R20 ;  /* 0x0000001fff0f7819 */ /* 0x000fc80000011414 */
[----:B------:R-:W-:Y:S01]  /*13a0*/  LEA.HI R8, R15, R20, RZ, 0x6 ;  /* 0x000000140f087211 */ /* 0x000fe200078f30ff */
[----:B-1----:R-:W-:Y:S02]  /*13b0*/  FADD.FTZ R17, R16, R13 ;  /* 0x0000000d10117221 */ /* 0x002fe40000010000 */
[----:B------:R-:W0:Y:S01]  /*13c0*/  SHFL.BFLY PT, R13, R12, 0x1, 0x1f ;  /* 0x0c201f000c0d7f89 */ /* 0x000e2200000e0000 */
[----:B--2---:R-:W-:Y:S01]  /*13d0*/  FADD.FTZ R14, R11, R14 ;  /* 0x0000000e0b0e7221 */ /* 0x004fe20000010000 */
[----:B------:R-:W-:Y:S01]  /*13e0*/  LOP3.LUT R8, R8, 0xffffffc0, RZ, 0xc0, !PT ;  /* 0xffffffc008087812 */ /* 0x000fe200078ec0ff */
[----:B---3--:R-:W-:-:S03]  /*13f0*/  FADD.FTZ R19, R18, R19 ;  /* 0x0000001312137221 */ /* 0x008fc60000010000 */
[----:B------:R-:W1:Y:S01]  /*1400*/  SHFL.BFLY PT, R15, R14, 0x1, 0x1f ;  /* 0x0c201f000e0f7f89 */ /* 0x000e6200000e0000 */
[----:B------:R-:W-:Y:S01]  /*1410*/  IADD3 R21, PT, PT, R5, R20, -R8 ;  /* 0x0000001405157210 */ /* 0x000fe20007ffe808 */
[----:B------:R-:W2:Y:S02]  /*1420*/  LDC.64 R10, c[0x0][0x440] ;  /* 0x00011000ff0a7b82 */ /* 0x000ea40000000a00 */
[----:B------:R-:W3:Y:S04]  /*1430*/  SHFL.BFLY PT, R16, R17, 0x1, 0x1f ;  /* 0x0c201f0011107f89 */ /* 0x000ee800000e0000 */
[----:B------:R-:W4:Y:S02]  /*1440*/  SHFL.BFLY PT, R18, R19, 0x1, 0x1f ;  /* 0x0c201f0013127f89 */ /* 0x000f2400000e0000 */
[----:B------:R-:W2:Y:S01]  /*1450*/  LDC.64 R8, c[0x0][0x448] ;  /* 0x00011200ff087b82 */ /* 0x000ea20000000a00 */
[----:B------:R-:W-:-:S02]  /*1460*/  IADD3 R21, PT, PT, R20, -R21, RZ ;  /* 0x8000001514157210 */ /* 0x000fc40007ffe0ff */
[----:B------:R-:W-:Y:S02]  /*1470*/  ISETP.NE.AND P1, PT, R44, RZ, PT ;  /* 0x000000ff2c00720c */ /* 0x000fe40003f25270 */
[----:B------:R-:W-:Y:S02]  /*1480*/  SHF.L.U32 R20, R0, 0xd, RZ ;  /* 0x0000000d00147819 */ /* 0x000fe400000006ff */
[----:B------:R-:W-:-:S04]  /*1490*/  SHF.L.U32 R23, R4, 0x2, RZ ;  /* 0x0000000204177819 */ /* 0x000fc800000006ff */
[----:B------:R-:W-:Y:S02]  /*14a0*/  LOP3.LUT R23, R23, R20, RZ, 0xfc, !PT ;  /* 0x0000001417177212 */ /* 0x000fe400078efcff */
[----:B------:R-:W-:Y:S02]  /*14b0*/  SHF.L.U32 R20, R3, 0x7, RZ ;  /* 0x0000000703147819 */ /* 0x000fe400000006ff */
[----:B------:R-:W-:Y:S01]  /*14c0*/  ISETP.GE.AND P0, PT, R4, R21, PT ;  /* 0x000000150400720c */ /* 0x000fe20003f06270 */
[----:B0-----:R-:W-:Y:S01]  /*14d0*/  FADD.FTZ R21, R12, R13 ;  /* 0x0000000d0c157221 */ /* 0x001fe20000010000 */
[----:B------:R-:W-:Y:S01]  /*14e0*/  IADD3 R12, P2, PT, R20, R23, RZ ;  /* 0x00000017140c7210 */ /* 0x000fe20007f5e0ff */
[----:B------:R-:W-:Y:S01]  /*14f0*/  BSSY.RECONVERGENT B0, `(.L_x_102) ;  /* 0x0000021000007945 */ /* 0x000fe20003800200 */
[----:B------:R-:W-:Y:S01]  /*1500*/  ISETP.GT.U32.OR P0, PT, R4, 0x3f, P0 ;  /* 0x0000003f0400780c */ /* 0x000fe20000704470 */
[----:B-1----:R-:W-:Y:S01]  /*1510*/  FADD.FTZ R22, R14, R15 ;  /* 0x0000000f0e167221 */ /* 0x002fe20000010000 */
[----:B------:R-:W-:Y:S01]  /*1520*/  LEA.HI.X.SX32 R13, R20, RZ, 0x1, P2 ;  /* 0x000000ff140d7211 */ /* 0x000fe200010f0eff */
[----:B---3--:R-:W-:Y:S01]  /*1530*/  FADD.FTZ R23, R17, R16 ;  /* 0x0000001011177221 */ /* 0x008fe20000010000 */
[----:B----4-:R-:W-:Y:S01]  /*1540*/  FADD.FTZ R18, R19, R18 ;  /* 0x0000001213127221 */ /* 0x010fe20000010000 */
[----:B------:R-:W-:Y:S01]  /*1550*/  SHF.R.S32.HI R20, RZ, 0x1f, R3 ;  /* 0x0000001fff147819 */ /* 0x000fe20000011403 */
[----:B------:R-:W-:Y:S07]  /*1560*/  @P1 BRA `(.L_x_103) ;  /* 0x0000000000641947 */ /* 0x000fee0003800000 */
[----:B------:R-:W0:Y:S01]  /*1570*/  LDC.64 R16, c[0x0][0x3e8] ;  /* 0x0000fa00ff107b82 */ /* 0x000e220000000a00 */
[----:B------:R-:W1:Y:S01]  /*1580*/  LDCU.64 UR8, c[0x0][0x3f0] ;  /* 0x00007e00ff0877ac */ /* 0x000e620008000a00 */
[----:B------:R-:W-:Y:S02]  /*1590*/  IADD3 R14, P1, PT, R5, R3, RZ ;  /* 0x00000003050e7210 */ /* 0x000fe40007f3e0ff */
[-C--:B------:R-:W-:Y:S01]  /*15a0*/  ISETP.GE.AND P4, PT, R6, R7.reuse, PT ;  /* 0x000000070600720c */ /* 0x080fe20003f86270 */
[----:B------:R-:W3:Y:S01]  /*15b0*/  LDCU.64 UR10, c[0x0][0x3d0] ;  /* 0x00007a00ff0a77ac */ /* 0x000ee20008000a00 */
[----:B------:R-:W-:Y:S02]  /*15c0*/  IADD3.X R15, PT, PT, RZ, R20, RZ, P1, !PT ;  /* 0x00000014ff0f7210 */ /* 0x000fe40000ffe4ff */
[-C--:B------:R-:W-:Y:S02]  /*15d0*/  ISETP.GE.AND P1, PT, R52, R7.reuse, PT ;  /* 0x000000073400720c */ /* 0x080fe40003f26270 */
[----:B------:R-:W-:Y:S01]  /*15e0*/  ISETP.GE.AND P3, PT, R40, R7, PT ;  /* 0x000000072800720c */ /* 0x000fe20003f66270 */
[----:B0-----:R-:W-:-:S04]  /*15f0*/  IMAD.WIDE.U32 R14, R16, UR6, R14 ;  /* 0x00000006100e7c25 */ /* 0x001fc8000f8e000e */
[----:B------:R-:W-:Y:S01]  /*1600*/  IMAD R15, R17, UR6, R15 ;  /* 0x00000006110f7c24 */ /* 0x000fe2000f8e020f */
[----:B------:R-:W-:Y:S01]  /*1610*/  FSEL R17, R22, RZ, !P3 ;  /* 0x000000ff16117208 */ /* 0x000fe20005800000 */
[----:B-1----:R-:W-:-:S04]  /*1620*/  IMAD.WIDE.U32 R14, R41, UR8, R14 ;  /* 0x00000008290e7c25 */ /* 0x002fc8000f8e000e */
[----:B------:R-:W-:Y:S01]  /*1630*/  IMAD R16, R41, UR9, R15 ;  /* 0x0000000929107c24 */ /* 0x000fe2000f8e020f */
[----:B------:R-:W-:-:S04]  /*1640*/  IADD3 R15, P2, PT, R6, R14, RZ ;  /* 0x0000000e060f7210 */ /* 0x000fc80007f5e0ff */
[----:B------:R-:W-:Y:S02]  /*1650*/  IADD3.X R16, PT, PT, RZ, R16, RZ, P2, !PT ;  /* 0x00000010ff107210 */ /* 0x000fe400017fe4ff */
[----:B---3--:R-:W-:Y:S02]  /*1660*/  LEA R14, P5, R15, UR10, 0x2 ;  /* 0x0000000a0f0e7c11 */ /* 0x008fe4000f8a10ff */
[----:B------:R-:W-:Y:S02]  /*1670*/  ISETP.GE.AND P2, PT, R45, R7, PT ;  /* 0x000000072d00720c */ /* 0x000fe40003f46270 */
[----:B------:R-:W-:Y:S02]  /*1680*/  FSEL R7, R21, RZ, !P4 ;  /* 0x000000ff15077208 */ /* 0x000fe40006000000 */
[----:B------:R-:W-:Y:S02]  /*1690*/  LEA.HI.X R15, R15, UR11, R16, 0x2, P5 ;  /* 0x0000000b0f0f7c11 */ /* 0x000fe4000a8f1410 */
[----:B------:R-:W-:-:S02]  /*16a0*/  FSEL R19, R23, RZ, !P2 ;  /* 0x000000ff17137208 */ /* 0x000fc40005000000 */
[----:B------:R-:W-:Y:S01]  /*16b0*/  FSEL R21, R18, RZ, !P1 ;  /* 0x000000ff12157208 */ /* 0x000fe20004800000 */
[----:B------:R0:W-:Y:S04]  /*16c0*/  STG.E desc[UR4][R14.64], R7 ;  /* 0x000000070e007986 */ /* 0x0001e8000c101904 */
[----:B------:R0:W-:Y:S04]  /*16d0*/  STG.E desc[UR4][R14.64+0x40], R17 ;  /* 0x000040110e007986 */ /* 0x0001e8000c101904 */
[----:B------:R0:W-:Y:S04]  /*16e0*/  STG.E desc[UR4][R14.64+0x80], R19 ;  /* 0x000080130e007986 */ /* 0x0001e8000c101904 */
[----:B------:R0:W-:Y:S02]  /*16f0*/  STG.E desc[UR4][R14.64+0xc0], R21 ;  /* 0x0000c0150e007986 */ /* 0x0001e4000c101904 */
.L_x_103:
[----:B------:R-:W-:Y:S05]  /*1700*/  BSYNC.RECONVERGENT B0 ;  /* 0x0000000000007941 */ /* 0x000fea0003800200 */
.L_x_102:
[----:B------:R-:W-:Y:S04]  /*1710*/  BSSY.RECONVERGENT B0, `(.L_x_104) ;  /* 0x0000012000007945 */ /* 0x000fe80003800200 */
[----:B------:R-:W-:Y:S05]  /*1720*/  @P0 BRA `(.L_x_105) ;  /* 0x0000000000400947 */ /* 0x000fea0003800000 */
[----:B0-----:R-:W0:Y:S01]  /*1730*/  LDC.64 R14, c[0x0][0x418] ;  /* 0x00010600ff0e7b82 */ /* 0x001e220000000a00 */
[----:B------:R-:W-:Y:S01]  /*1740*/  IADD3 R6, PT, PT, R5, R4, RZ ;  /* 0x0000000405067210 */ /* 0x000fe20007ffe0ff */
[----:B------:R-:W1:Y:S03]  /*1750*/  LDCU.64 UR8, c[0x0][0x420] ;  /* 0x00008400ff0877ac */ /* 0x000e660008000a00 */
[----:B------:R-:W-:Y:S01]  /*1760*/  IADD3 R6, P0, PT, R6, R3, RZ ;  /* 0x0000000306067210 */ /* 0x000fe20007f1e0ff */
[C---:B-----5:R-:W-:Y:S02]  /*1770*/  FMUL.FTZ R3, R49.reuse, 1.4426950216293334961 ;  /* 0x3fb8aa3b31037820 */ /* 0x060fe40000410000 */
[----:B------:R-:W3:Y:S01]  /*1780*/  LDC.64 R16, c[0x0][0x410] ;  /* 0x00010400ff107b82 */ /* 0x000ee20000000a00 */
[----:B------:R-:W-:Y:S02]  /*1790*/  IADD3.X R7, PT, PT, RZ, R20, RZ, P0, !PT ;  /* 0x00000014ff077210 */ /* 0x000fe400007fe4ff */
[----:B------:R-:W-:-:S04]  /*17a0*/  FSETP.NEU.FTZ.AND P0, PT, R49, -INF , PT ;  /* 0xff8000003100780b */ /* 0x000fc80003f1d000 */
[----:B------:R-:W-:Y:S01]  /*17b0*/  FSEL R3, R3, RZ, P0 ;  /* 0x000000ff03037208 */ /* 0x000fe20000000000 */
[----:B0-----:R-:W-:-:S04]  /*17c0*/  IMAD.WIDE.U32 R6, R14, UR6, R6 ;  /* 0x000000060e067c25 */ /* 0x001fc8000f8e0006 */
[----:B------:R-:W-:Y:S02]  /*17d0*/  IMAD R7, R15, UR6, R7 ;  /* 0x000000060f077c24 */ /* 0x000fe4000f8e0207 */
[----:B-1----:R-:W-:-:S04]  /*17e0*/  IMAD.WIDE.U32 R6, R41, UR8, R6 ;  /* 0x0000000829067c25 */ /* 0x002fc8000f8e0006 */
[----:B------:R-:W-:Y:S01]  /*17f0*/  IMAD R5, R41, UR9, R7 ;  /* 0x0000000929057c24 */ /* 0x000fe2000f8e0207 */
[----:B---3--:R-:W-:-:S04]  /*1800*/  LEA R14, P1, R6, R16, 0x2 ;  /* 0x00000010060e7211 */ /* 0x008fc800078210ff */
[----:B------:R-:W-:-:S05]  /*1810*/  LEA.HI.X R15, R6, R17, R5, 0x2, P1 ;  /* 0x00000011060f7211 */ /* 0x000fca00008f1405 */
[----:B------:R1:W-:Y:S04]  /*1820*/  STG.E desc[UR4][R14.64], R3 ;  /* 0x000000030e007986 */ /* 0x0003e8000c101904 */
.L_x_105:
[----:B------:R-:W-:Y:S05]  /*1830*/  BSYNC.RECONVERGENT B0 ;  /* 0x0000000000007941 */ /* 0x000fea0003800200 */
.L_x_104:
[----:B------:R-:W3:Y:S01]  /*1840*/  LDCU.64 UR10, c[0x0][0x458] ;  /* 0x00008b00ff0a77ac */ /* 0x000ee20008000a00 */
[----:B--2---:R-:W-:Y:S01]  /*1850*/  IMAD.WIDE.U32 R12, R10, UR6, R12 ;  /* 0x000000060a0c7c25 */ /* 0x004fe2000f8e000c */
[----:B------:R-:W2:Y:S03]  /*1860*/  LDCU.64 UR8, c[0x0][0x428] ;  /* 0x00008500ff0877ac */ /* 0x000ea60008000a00 */
[----:B------:R-:W-:Y:S02]  /*1870*/  IMAD R13, R11, UR6, R13 ;  /* 0x000000060b0d7c24 */ /* 0x000fe4000f8e020d */
[----:B0-----:R-:W-:-:S04]  /*1880*/  IMAD.WIDE.U32 R6, R41, R8, R12 ;  /* 0x0000000829067225 */ /* 0x001fc800078e000c */
[----:B------:R-:W-:Y:S01]  /*1890*/  IMAD R9, R41, R9, R7 ;  /* 0x0000000929097224 */ /* 0x000fe200078e0207 */
[----:B---3--:R-:W-:-:S04]  /*18a0*/  ISETP.NE.U32.AND P0, PT, RZ, UR10, PT ;  /* 0x0000000aff007c0c */ /* 0x008fc8000bf05070 */
[----:B------:R-:W-:Y:S02]  /*18b0*/  ISETP.NE.AND.EX P0, PT, RZ, UR11, PT, P0 ;  /* 0x0000000bff007c0c */ /* 0x000fe4000bf05300 */
[----:B--2---:R-:W-:Y:S02]  /*18c0*/  LEA R8, P1, R6, UR8, 0x2 ;  /* 0x0000000806087c11 */ /* 0x004fe4000f8210ff */
[----:B------:R-:W-:Y:S02]  /*18d0*/  ISETP.NE.OR P0, PT, R4, RZ, !P0 ;  /* 0x000000ff0400720c */ /* 0x000fe40004705670 */
        /* <DEDUP_REMOVED lines=10> */
[----:B-1----:R-:W1:Y:S01]  /*1980*/  LDC R3, c[0x0][0x390] ;  /* 0x0000e400ff037b82 */ /* 0x002e620000000800 */
[----:B------:R-:W2:Y:S07]  /*1990*/  LDCU UR7, c[0x0][0x450] ;  /* 0x00008a00ff0777ac */ /* 0x000eae0008000800 */
[----:B------:R-:W3:Y:S01]  /*19a0*/  LDC.64 R4, c[0x0][0x458] ;  /* 0x00011600ff047b82 */ /* 0x000ee20000000a00 */
[----:B--2---:R-:W-:-:S04]  /*19b0*/  IMAD R0, R0, UR7, R2 ;  /* 0x0000000700007c24 */ /* 0x004fc8000f8e0202 */
[----:B-1----:R-:W-:-:S04]  /*19c0*/  IMAD R3, R0, R3, UR6 ;  /* 0x0000000600037e24 */ /* 0x002fc8000f8e0203 */
[----:B---3--:R-:W-:-:S05]  /*19d0*/  IMAD.WIDE R2, R3, 0x4, R4 ;  /* 0x0000000403027825 */ /* 0x008fca00078e0204 */
[----:B------:R-:W-:Y:S01]  /*19e0*/  STG.E desc[UR4][R2.64], RZ ;  /* 0x000000ff02007986 */ /* 0x000fe2000c101904 */
[----:B------:R-:W-:Y:S05]  /*19f0*/  EXIT ;  /* 0x000000000000794d */ /* 0x000fea0003800000 */
.L_x_106:
        /* <DEDUP_REMOVED lines=16> */
.L_x_159:


//--------------------- .nv.shared._ZN7cutlass13device_kernelIN5flash19enable_sm80_to_sm89INS1_16FlashAttnBwdSm80INS1_25CollectiveMainloopBwdSm80ILi2ELi1EN4cute5tupleIJNS5_1CILi64EEENS7_ILi96EEENS7_ILi128EEEEEENS_6half_tEfNS_4arch4Sm80ELb0ELb0ELb0ELb0ELb0ELb0ELb0ELb0ELi2ELi2ELi2ELi2ELb1EEENS1_21CollectiveEpilogueBwdISB_SC_SE_Li256ELb0ELb0ELi4EEENS1_19SingleTileSchedulerILb0ELb0ELb0ELi96EEEEEEEEEvNT_6ParamsE --------------------------
	.section	.nv.shared._ZN7cutlass13device_kernelIN5flash19enable_sm80_to_sm89INS1_16FlashAttnBwdSm80INS1_25CollectiveMainloopBwdSm80ILi2ELi1EN4cute5tupleIJNS5_1CILi64EEENS7_ILi96EEENS7_ILi128EEEEEENS_6half_tEfNS_4arch4Sm80ELb0ELb0ELb0ELb0ELb0ELb0ELb0ELb0ELi2ELi2ELi2ELi2ELb1EEENS1_21CollectiveEpilogueBwdISB_SC_SE_Li256ELb0ELb0ELi4EEENS1_19SingleTileSchedulerILb0ELb0ELb0ELi96EEEEEEEEEvNT_6ParamsE,"aw",@nobits
	.sectionflags	@""
	.align	16
	.zero		1024


//--------------------- .nv.shared.reserved.0     --------------------------
	.section	.nv.shared.reserved.0,"aw",@nobits
	.weak		__nv_reservedSMEM_offset_0_alias
	.size		__nv_reservedSMEM_offset_0_alias, 0, 64
	.other		__nv_reservedSMEM_offset_0_alias,@"STO_CUDA_RESERVED_SHARED STV_DEFAULT"
__nv_reservedSMEM_offset_0_alias:
	.zero		0
	.zero		64


//--------------------- .nv.global                --------------------------
	.section	.nv.global,"aw",@nobits
.nv.global:
	.type		_ZN66_INTERNAL_6fb7e682_30_flash_bwd_hdim128_fp16_sm80_cu_49158569_32784cute1_E,@object
	.size		_ZN66_INTERNAL_6fb7e682_30_flash_bwd_hdim128_fp16_sm80_cu_49158569_32784cute1_E,(_ZN66_INTERNAL_6fb7e682_30_flash_bwd_hdim128_fp16_sm80_cu_49158569_32784cuda3std3__45__cpo6cbeginE - _ZN66_INTERNAL_6fb7e682_30_flash_bwd_hdim128_fp16_sm80_cu_49158569_32784cute1_E)
_ZN66_INTERNAL_6fb7e682_30_flash_bwd_hdim128_fp16_sm80_cu_49158569_32784cute1_E:
	.zero		1
	.type		_ZN66_INTERNAL_6fb7e682_30_flash_bwd_hdim128_fp16_sm80_cu_49158569_32784cuda3std3__45__cpo6cbeginE,@object
	.size		_ZN66_INTERNAL_6fb7e682_30_flash_bwd_hdim128_fp16_sm80_cu_49158569_32784cuda3std3__45__cpo6cbeginE,(_ZN66_INTERNAL_6fb7e682_30_flash_bwd_hdim128_fp16_sm80_cu_49158569_32784cuda3std3__48in_placeE - _ZN66_INTERNAL_6fb7e682_30_flash_bwd_hdim128_fp16_sm80_cu_49158569_32784cuda3std3__45__cpo6cbeginE)
_ZN66_INTERNAL_6fb7e682_30_flash_bwd_hdim128_fp16_sm80_cu_49158569_32784cuda3std3__45__cpo6cbeginE:
	.zero		1
	.type		_ZN66_INTERNAL_6fb7e682_30_flash_bwd_hdim128_fp16_sm80_cu_49158569_32784cuda3std3__48in_placeE,@object
	.size		_ZN66_INTERNAL_6fb7e682_30_flash_bwd_hdim128_fp16_sm80_cu_49158569_32784cuda3std3__48in_placeE,(_ZN66_INTERNAL_6fb7e682_30_flash_bwd_hdim128_fp16_sm80_cu_49158569_32784cuda3std6ranges3__45__cpo9iter_moveE - _ZN66_INTERNAL_6fb7e682_30_flash_bwd_hdim128_fp16_sm80_cu_49158569_32784cuda3std3__48in_placeE)
_ZN66_INTERNAL_6fb7e682_30_flash_bwd_hdim128_fp16_sm80_cu_49158569_32784cuda3std3__48in_placeE:
	.zero		1
	.type		_ZN66_INTERNAL_6fb7e682_30_flash_bwd_hdim128_fp16_sm80_cu_49158569_32784cuda3std6ranges3__45__cpo9iter_moveE,@object
	.size		_ZN66_INTERNAL_6fb7e682_30_flash_bwd_hdim128_fp16_sm80_cu_49158569_32784cuda3std6ranges3__45__cpo9iter_moveE,(_ZN66_INTERNAL_6fb7e682_30_flash_bwd_hdim128_fp16_sm80_cu_49158569_32784cuda3std3__45__cpo5beginE - _ZN66_INTERNAL_6fb7e682_30_flash_bwd_hdim128_fp16_sm80_cu_49158569_32784cuda3std6ranges3__45__cpo9iter_moveE)
_ZN66_INTERNAL_6fb7e682_30_flash_bwd_hdim128_fp16_sm80_cu_49158569_32784cuda3std6ranges3__45__cpo9iter_moveE:
	.zero		1
	.type		_ZN66_INTERNAL_6fb7e682_30_flash_bwd_hdim128_fp16_sm80_cu_49158569_32784cuda3std3__45__cpo5beginE,@object
	.size		_ZN66_INTERNAL_6fb7e682_30_flash_bwd_hdim128_fp16_sm80_cu_49158569_32784cuda3std3__45__cpo5beginE,(_ZN66_INTERNAL_6fb7e682_30_flash_bwd_hdim128_fp16_sm80_cu_49158569_32784cuda3std3__468_GLOBAL__N__6fb7e682_30_flash_bwd_hdim128_fp16_sm80_cu_49158569_32786ignoreE - _ZN66_INTERNAL_6fb7e682_30_flash_bwd_hdim128_fp16_sm80_cu_49158569_32784cuda3std3__45__cpo5beginE)
_ZN66_INTERNAL_6fb7e682_30_flash_bwd_hdim128_fp16_sm80_cu_49158569_32784cuda3std3__45__cpo5beginE:
	.zero		1
	.type		_ZN66_INTERNAL_6fb7e682_30_flash_bwd_hdim128_fp16_sm80_cu_49158569_32784cuda3std3__468_GLOBAL__N__6fb7e682_30_flash_bwd_hdim128_fp16_sm80_cu_49158569_32786ignoreE,@object
	.size		_ZN66_INTERNAL_6fb7e682_30_flash_bwd_hdim128_fp16_sm80_cu_49158569_32784cuda3std3__468_GLOBAL__N__6fb7e682_30_flash_bwd_hdim128_fp16_sm80_cu_49158569_32786ignoreE,(_ZN66_INTERNAL_6fb7e682_30_flash_bwd_hdim128_fp16_sm80_cu_49158569_32784cute7productE - _ZN66_INTERNAL_6fb7e682_30_flash_bwd_hdim128_fp16_sm80_cu_49158569_32784cuda3std3__468_GLOBAL__N__6fb7e682_30_flash_bwd_hdim128_fp16_sm80_cu_49158569_32786ignoreE)
_ZN66_INTERNAL_6fb7e682_30_flash_bwd_hdim128_fp16_sm80_cu_49158569_32784cuda3std3__468_GLOBAL__N__6fb7e682_30_flash_bwd_hdim128_fp16_sm80_cu_49158569_32786ignoreE:
	.zero		1
	.type		_ZN66_INTERNAL_6fb7e682_30_flash_bwd_hdim128_fp16_sm80_cu_49158569_32784cute7productE,@object
	.size		_ZN66_INTERNAL_6fb7e682_30_flash_bwd_hdim128_fp16_sm80_cu_49158569_32784cute7productE,(_ZN66_INTERNAL_6fb7e682_30_flash_bwd_hdim128_fp16_sm80_cu_49158569_32784cuda3std3__45__cpo3endE - _ZN66_INTERNAL_6fb7e682_30_flash_bwd_hdim128_fp16_sm80_cu_49158569_32784cute7productE)
_ZN66_INTERNAL_6fb7e682_30_flash_bwd_hdim128_fp16_sm80_cu_49158569_32784cute7productE:
	.zero		1
	.type		_ZN66_INTERNAL_6fb7e682_30_flash_bwd_hdim128_fp16_sm80_cu_49158569_32784cuda3std3__45__cpo3endE,@object
	.size		_ZN66_INTERNAL_6fb7e682_30_flash_bwd_hdim128_fp16_sm80_cu_49158569_32784cuda3std3__45__cpo3endE,(_ZN66_INTERNAL_6fb7e682_30_flash_bwd_hdim128_fp16_sm80_cu_49158569_32784cuda3std3__419piecewise_constructE - _ZN66_INTERNAL_6fb7e682_30_flash_bwd_hdim128_fp16_sm80_cu_49158569_32784cuda3std3__45__cpo3endE)
_ZN66_INTERNAL_6fb7e682_30_flash_bwd_hdim128_fp16_sm80_cu_49158569_32784cuda3std3__45__cpo3endE:
	.zero		1
	.type		_ZN66_INTERNAL_6fb7e682_30_flash_bwd_hdim128_fp16_sm80_cu_49158569_32784cuda3std3__419piecewise_constructE,@object
	.size		_ZN66_INTERNAL_6fb7e682_30_flash_bwd_hdim128_fp16_sm80_cu_49158569_32784cuda3std3__419piecewise_constructE,(_ZN66_INTERNAL_6fb7e682_30_flash_bwd_hdim128_fp16_sm80_cu_49158569_32784cuda3std3__45__cpo4cendE - _ZN66_INTERNAL_6fb7e682_30_flash_bwd_hdim128_fp16_sm80_cu_49158569_32784cuda3std3__419piecewise_constructE)
_ZN66_INTERNAL_6fb7e682_30_flash_bwd_hdim128_fp16_sm80_cu_49158569_32784cuda3std3__419piecewise_constructE:
	.zero		1
	.type		_ZN66_INTERNAL_6fb7e682_30_flash_bwd_hdim128_fp16_sm80_cu_49158569_32784cuda3std3__45__cpo4cendE,@object
	.size		_ZN66_INTERNAL_6fb7e682_30_flash_bwd_hdim128_fp16_sm80_cu_49158569_32784cuda3std3__45__cpo4cendE,(_ZN66_INTERNAL_6fb7e682_30_flash_bwd_hdim128_fp16_sm80_cu_49158569_32784cuda3std6ranges3__45__cpo4swapE - _ZN66_INTERNAL_6fb7e682_30_flash_bwd_hdim128_fp16_sm80_cu_49158569_32784cuda3std3__45__cpo4cendE)
_ZN66_INTERNAL_6fb7e682_30_flash_bwd_hdim128_fp16_sm80_cu_49158569_32784cuda3std3__45__cpo4cendE:
	.zero		1
	.type		_ZN66_INTERNAL_6fb7e682_30_flash_bwd_hdim128_fp16_sm80_cu_49158569_32784cuda3std6ranges3__45__cpo4swapE,@object
	.size		_ZN66_INTERNAL_6fb7e682_30_flash_bwd_hdim128_fp16_sm80_cu_49158569_32784cuda3std6ranges3__45__cpo4swapE,(.L_7 - _ZN66_INTERNAL_6fb7e682_30_flash_bwd_hdim128_fp16_sm80_cu_49158569_32784cuda3std6ranges3__45__cpo4swapE)
_ZN66_INTERNAL_6fb7e682_30_flash_bwd_hdim128_fp16_sm80_cu_49158569_32784cuda3std6ranges3__45__cpo4swapE:
	.zero		1
.L_7:


//--------------------- .nv.shared._ZN7cutlass13device_kernelIN5flash19enable_sm80_to_sm89INS1_16FlashAttnBwdSm80INS1_25CollectiveMainloopBwdSm80ILi2ELi1EN4cute5tupleIJNS5_1CILi64EEENS7_ILi96EEENS7_ILi128EEEEEENS_6half_tEfNS_4arch4Sm80ELb0ELb0ELb0ELb0ELb1ELb0ELb0ELb0ELi2ELi2ELi2ELi2ELb1EEENS1_21CollectiveEpilogueBwdISB_SC_SE_Li256ELb0ELb0ELi4EEENS1_19SingleTileSchedulerILb0ELb0ELb0ELi96EEEEEEEEEvNT_6ParamsE --------------------------
	.section	.nv.shared._ZN7cutlass13device_kernelIN5flash19enable_sm80_to_sm89INS1_16FlashAttnBwdSm80INS1_25CollectiveMainloopBwdSm80ILi2ELi1EN4cute5tupleIJNS5_1CILi64EEENS7_ILi96EEENS7_ILi128EEEEEENS_6half_tEfNS_4arch4Sm80ELb0ELb0ELb0ELb0ELb1ELb0ELb0ELb0ELi2ELi2ELi2ELi2ELb1EEENS1_21CollectiveEpilogueBwdISB_SC_SE_Li256ELb0ELb0ELi4EEENS1_19SingleTileSchedulerILb0ELb0ELb0ELi96EEEEEEEEEvNT_6ParamsE,"aw",@nobits
	.sectionflags	@""
	.align	16
	.zero		1024


//--------------------- .nv.shared._ZN7cutlass13device_kernelIN5flash19enable_sm80_to_sm89INS1_16FlashAttnBwdSm80INS1_25CollectiveMainloopBwdSm80ILi2ELi1EN4cute5tupleIJNS5_1CILi64EEENS7_ILi96EEENS7_ILi128EEEEEENS_6half_tEfNS_4arch4Sm80ELb0ELb0ELb0ELb0ELb0ELb0ELb0ELb0ELi2ELi2ELi2ELi2ELb1EEENS1_24CollectiveEpilogueBwdGQAISB_fSE_Li256ELb0ELb0EEENS1_19SingleTileSchedulerILb0ELb0ELb0ELi96EEEEEEEEEvNT_6ParamsE --------------------------
	.section	.nv.shared._ZN7cutlass13device_kernelIN5flash19enable_sm80_to_sm89INS1_16FlashAttnBwdSm80INS1_25CollectiveMainloopBwdSm80ILi2ELi1EN4cute5tupleIJNS5_1CILi64EEENS7_ILi96EEENS7_ILi128EEEEEENS_6half_tEfNS_4arch4Sm80ELb0ELb0ELb0ELb0ELb0ELb0ELb0ELb0ELi2ELi2ELi2ELi2ELb1EEENS1_24CollectiveEpilogueBwdGQAISB_fSE_Li256ELb0ELb0EEENS1_19SingleTileSchedulerILb0ELb0ELb0ELi96EEEEEEEEEvNT_6ParamsE,"aw",@nobits
	.sectionflags	@""
	.align	16
	.zero		1024


//--------------------- .nv.shared._ZN7cutlass13device_kernelIN5flash19enable_sm80_to_sm89INS1_16FlashAttnBwdSm80INS1_25CollectiveMainloopBwdSm80ILi2ELi1EN4cute5tupleIJNS5_1CILi64EEENS7_ILi96EEENS7_ILi128EEEEEENS_6half_tEfNS_4arch4Sm80ELb0ELb0ELb0ELb0ELb1ELb0ELb0ELb0ELi2ELi2ELi2ELi2ELb1EEENS1_24CollectiveEpilogueBwdGQAISB_fSE_Li256ELb0ELb1EEENS1_19SingleTileSchedulerILb0ELb0ELb0ELi96EEEEEEEEEvNT_6ParamsE --------------------------
	.section	.nv.shared._ZN7cutlass13device_kernelIN5flash19enable_sm80_to_sm89INS1_16FlashAttnBwdSm80INS1_25CollectiveMainloopBwdSm80ILi2ELi1EN4cute5tupleIJNS5_1CILi64EEENS7_ILi96EEENS7_ILi128EEEEEENS_6half_tEfNS_4arch4Sm80ELb0ELb0ELb0ELb0ELb1ELb0ELb0ELb0ELi2ELi2ELi2ELi2ELb1EEENS1_24CollectiveEpilogueBwdGQAISB_fSE_Li256ELb0ELb1EEENS1_19SingleTileSchedulerILb0ELb0ELb0ELi96EEEEEEEEEvNT_6ParamsE,"aw",@nobits
	.sectionflags	@""
	.align	16
	.zero		1024


//--------------------- .nv.shared._ZN7cutlass13device_kernelIN5flash19enable_sm80_to_sm89INS1_16FlashAttnBwdSm80INS1_25CollectiveMainloopBwdSm80ILi2ELi1EN4cute5tupleIJNS5_1CILi64EEENS7_ILi96EEENS7_ILi128EEEEEENS_6half_tEfNS_4arch4Sm80ELb0ELb0ELb0ELb1ELb0ELb0ELb0ELb0ELi2ELi2ELi2ELi2ELb1EEENS1_21CollectiveEpilogueBwdISB_SC_SE_Li256ELb1ELb0ELi4EEENS1_19SingleTileSchedulerILb1ELb0ELb0ELi96EEEEEEEEEvNT_6ParamsE --------------------------
	.section	.nv.shared._ZN7cutlass13device_kernelIN5flash19enable_sm80_to_sm89INS1_16FlashAttnBwdSm80INS1_25CollectiveMainloopBwdSm80ILi2ELi1EN4cute5tupleIJNS5_1CILi64EEENS7_ILi96EEENS7_ILi128EEEEEENS_6half_tEfNS_4arch4Sm80ELb0ELb0ELb0ELb1ELb0ELb0ELb0ELb0ELi2ELi2ELi2ELi2ELb1EEENS1_21CollectiveEpilogueBwdISB_SC_SE_Li256ELb1ELb0ELi4EEENS1_19SingleTileSchedulerILb1ELb0ELb0ELi96EEEEEEEEEvNT_6ParamsE,"aw",@nobits
	.sectionflags	@""
	.align	16
	.zero		1024


//--------------------- .nv.shared._ZN7cutlass13device_kernelIN5flash19enable_sm80_to_sm89INS1_16FlashAttnBwdSm80INS1_25CollectiveMainloopBwdSm80ILi2ELi1EN4cute5tupleIJNS5_1CILi64EEENS7_ILi96EEENS7_ILi128EEEEEENS_6half_tEfNS_4arch4Sm80ELb0ELb0ELb0ELb1ELb1ELb0ELb0ELb0ELi2ELi2ELi2ELi2ELb1EEENS1_21CollectiveEpilogueBwdISB_SC_SE_Li256ELb1ELb0ELi4EEENS1_19SingleTileSchedulerILb1ELb0ELb0ELi96EEEEEEEEEvNT_6ParamsE --------------------------
	.section	.nv.shared._ZN7cutlass13device_kernelIN5flash19enable_sm80_to_sm89INS1_16FlashAttnBwdSm80INS1_25CollectiveMainloopBwdSm80ILi2ELi1EN4cute5tupleIJNS5_1CILi64EEENS7_ILi96EEENS7_ILi128EEEEEENS_6half_tEfNS_4arch4Sm80ELb0ELb0ELb0ELb1ELb1ELb0ELb0ELb0ELi2ELi2ELi2ELi2ELb1EEENS1_21CollectiveEpilogueBwdISB_SC_SE_Li256ELb1ELb0ELi4EEENS1_19SingleTileSchedulerILb1ELb0ELb0ELi96EEEEEEEEEvNT_6ParamsE,"aw",@nobits
	.sectionflags	@""
	.align	16
	.zero		1024


//--------------------- .nv.shared._ZN7cutlass13device_kernelIN5flash19enable_sm80_to_sm89INS1_16FlashAttnBwdSm80INS1_25CollectiveMainloopBwdSm80ILi2ELi1EN4cute5tupleIJNS5_1CILi64EEENS7_ILi96EEENS7_ILi128EEEEEENS_6half_tEfNS_4arch4Sm80ELb0ELb0ELb0ELb1ELb0ELb0ELb0ELb0ELi2ELi2ELi2ELi2ELb1EEENS1_24CollectiveEpilogueBwdGQAISB_fSE_Li256ELb1ELb0EEENS1_19SingleTileSchedulerILb1ELb0ELb0ELi96EEEEEEEEEvNT_6ParamsE --------------------------
	.section	.nv.shared._ZN7cutlass13device_kernelIN5flash19enable_sm80_to_sm89INS1_16FlashAttnBwdSm80INS1_25CollectiveMainloopBwdSm80ILi2ELi1EN4cute5tupleIJNS5_1CILi64EEENS7_ILi96EEENS7_ILi128EEEEEENS_6half_tEfNS_4arch4Sm80ELb0ELb0ELb0ELb1ELb0ELb0ELb0ELb0ELi2ELi2ELi2ELi2ELb1EEENS1_24CollectiveEpilogueBwdGQAISB_fSE_Li256ELb1ELb0EEENS1_19SingleTileSchedulerILb1ELb0ELb0ELi96EEEEEEEEEvNT_6ParamsE,"aw",@nobits
	.sectionflags	@""
	.align	16
	.zero		1024


//--------------------- .nv.shared._ZN7cutlass13device_kernelIN5flash19enable_sm80_to_sm89INS1_16FlashAttnBwdSm80INS1_25CollectiveMainloopBwdSm80ILi2ELi1EN4cute5tupleIJNS5_1CILi64EEENS7_ILi96EEENS7_ILi128EEEEEENS_6half_tEfNS_4arch4Sm80ELb0ELb0ELb0ELb1ELb1ELb0ELb0ELb0ELi2ELi2ELi2ELi2ELb1EEENS1_24CollectiveEpilogueBwdGQAISB_fSE_Li256ELb1ELb1EEENS1_19SingleTileSchedulerILb1ELb0ELb0ELi96EEEEEEEEEvNT_6ParamsE --------------------------
	.section	.nv.shared._ZN7cutlass13device_kernelIN5flash19enable_sm80_to_sm89INS1_16FlashAttnBwdSm80INS1_25CollectiveMainloopBwdSm80ILi2ELi1EN4cute5tupleIJNS5_1CILi64EEENS7_ILi96EEENS7_ILi128EEEEEENS_6half_tEfNS_4arch4Sm80ELb0ELb0ELb0ELb1ELb1ELb0ELb0ELb0ELi2ELi2ELi2ELi2ELb1EEENS1_24CollectiveEpilogueBwdGQAISB_fSE_Li256ELb1ELb1EEENS1_19SingleTileSchedulerILb1ELb0ELb0ELi96EEEEEEEEEvNT_6ParamsE,"aw",@nobits
	.sectionflags	@""
	.align	16
	.zero		1024


//--------------------- .nv.shared._ZN7cutlass13device_kernelIN5flash19enable_sm80_to_sm89INS1_16FlashAttnBwdSm80INS1_25CollectiveMainloopBwdSm80ILi2ELi1EN4cute5tupleIJNS5_1CILi64EEENS7_ILi96EEENS7_ILi128EEEEEENS_6half_tEfNS_4arch4Sm80ELb0ELb1ELb0ELb0ELb0ELb0ELb0ELb0ELi2ELi2ELi2ELi2ELb1EEENS1_21CollectiveEpilogueBwdISB_SC_SE_Li256ELb0ELb0ELi4EEENS1_19SingleTileSchedulerILb0ELb0ELb0ELi96EEEEEEEEEvNT_6ParamsE --------------------------
	.section	.nv.shared._ZN7cutlass13device_kernelIN5flash19enable_sm80_to_sm89INS1_16FlashAttnBwdSm80INS1_25CollectiveMainloopBwdSm80ILi2ELi1EN4cute5tupleIJNS5_1CILi64EEENS7_ILi96EEENS7_ILi128EEEEEENS_6half_tEfNS_4arch4Sm80ELb0ELb1ELb0ELb0ELb0ELb0ELb0ELb0ELi2ELi2ELi2ELi2ELb1EEENS1_21CollectiveEpilogueBwdISB_SC_SE_Li256ELb0ELb0ELi4EEENS1_19SingleTileSchedulerILb0ELb0ELb0ELi96EEEEEEEEEvNT_6ParamsE,"aw",@nobits
	.sectionflags	@""
	.align	16
	.zero		1024


//--------------------- .nv.shared._ZN7cutlass13device_kernelIN5flash19enable_sm80_to_sm89INS1_16FlashAttnBwdSm80INS1_25CollectiveMainloopBwdSm80ILi2ELi1EN4cute5tupleIJNS5_1CILi64EEENS7_ILi96EEENS7_ILi128EEEEEENS_6half_tEfNS_4arch4Sm80ELb0ELb1ELb0ELb0ELb1ELb0ELb0ELb0ELi2ELi2ELi2ELi2ELb1EEENS1_21CollectiveEpilogueBwdISB_SC_SE_Li256ELb0ELb0ELi4EEENS1_19SingleTileSchedulerILb0ELb0ELb0ELi96EEEEEEEEEvNT_6ParamsE --------------------------
	.section	.nv.shared._ZN7cutlass13device_kernelIN5flash19enable_sm80_to_sm89INS1_16FlashAttnBwdSm80INS1_25CollectiveMainloopBwdSm80ILi2ELi1EN4cute5tupleIJNS5_1CILi64EEENS7_ILi96EEENS7_ILi128EEEEEENS_6half_tEfNS_4arch4Sm80ELb0ELb1ELb0ELb0ELb1ELb0ELb0ELb0ELi2ELi2ELi2ELi2ELb1EEENS1_21CollectiveEpilogueBwdISB_SC_SE_Li256ELb0ELb0ELi4EEENS1_19SingleTileSchedulerILb0ELb0ELb0ELi96EEEEEEEEEvNT_6ParamsE,"aw",@nobits
	.sectionflags	@""
	.align	16
	.zero		1024


//--------------------- .nv.shared._ZN7cutlass13device_kernelIN5flash19enable_sm80_to_sm89INS1_16FlashAttnBwdSm80INS1_25CollectiveMainloopBwdSm80ILi2ELi1EN4cute5tupleIJNS5_1CILi64EEENS7_ILi96EEENS7_ILi128EEEEEENS_6half_tEfNS_4arch4Sm80ELb0ELb1ELb0ELb0ELb0ELb0ELb0ELb0ELi2ELi2ELi2ELi2ELb1EEENS1_24CollectiveEpilogueBwdGQAISB_fSE_Li256ELb0ELb0EEENS1_19SingleTileSchedulerILb0ELb0ELb0ELi96EEEEEEEEEvNT_6ParamsE --------------------------
	.section	.nv.shared._ZN7cutlass13device_kernelIN5flash19enable_sm80_to_sm89INS1_16FlashAttnBwdSm80INS1_25CollectiveMainloopBwdSm80ILi2ELi1EN4cute5tupleIJNS5_1CILi64EEENS7_ILi96EEENS7_ILi128EEEEEENS_6half_tEfNS_4arch4Sm80ELb0ELb1ELb0ELb0ELb0ELb0ELb0ELb0ELi2ELi2ELi2ELi2ELb1EEENS1_24CollectiveEpilogueBwdGQAISB_fSE_Li256ELb0ELb0EEENS1_19SingleTileSchedulerILb0ELb0ELb0ELi96EEEEEEEEEvNT_6ParamsE,"aw",@nobits
	.sectionflags	@""
	.align	16
	.zero		1024


//--------------------- .nv.shared._ZN7cutlass13device_kernelIN5flash19enable_sm80_to_sm89INS1_16FlashAttnBwdSm80INS1_25CollectiveMainloopBwdSm80ILi2ELi1EN4cute5tupleIJNS5_1CILi64EEENS7_ILi96EEENS7_ILi128EEEEEENS_6half_tEfNS_4arch4Sm80ELb0ELb1ELb0ELb0ELb1ELb0ELb0ELb0ELi2ELi2ELi2ELi2ELb1EEENS1_24CollectiveEpilogueBwdGQAISB_fSE_Li256ELb0ELb1EEENS1_19SingleTileSchedulerILb0ELb0ELb0ELi96EEEEEEEEEvNT_6ParamsE --------------------------
	.section	.nv.shared._ZN7cutlass13device_kernelIN5flash19enable_sm80_to_sm89INS1_16FlashAttnBwdSm80INS1_25CollectiveMainloopBwdSm80ILi2ELi1EN4cute5tupleIJNS5_1CILi64EEENS7_ILi96EEENS7_ILi128EEEEEENS_6half_tEfNS_4arch4Sm80ELb0ELb1ELb0ELb0ELb1ELb0ELb0ELb0ELi2ELi2ELi2ELi2ELb1EEENS1_24CollectiveEpilogueBwdGQAISB_fSE_Li256ELb0ELb1EEENS1_19SingleTileSchedulerILb0ELb0ELb0ELi96EEEEEEEEEvNT_6ParamsE,"aw",@nobits
	.sectionflags	@""
	.align	16
	.zero		1024


//--------------------- .nv.shared._ZN7cutlass13device_kernelIN5flash19enable_sm80_to_sm89INS1_16FlashAttnBwdSm80INS1_25CollectiveMainloopBwdSm80ILi2ELi1EN4cute5tupleIJNS5_1CILi64EEENS7_ILi96EEENS7_ILi128EEEEEENS_6half_tEfNS_4arch4Sm80ELb0ELb1ELb0ELb1ELb0ELb0ELb0ELb0ELi2ELi2ELi2ELi2ELb1EEENS1_21CollectiveEpilogueBwdISB_SC_SE_Li256ELb1ELb0ELi4EEENS1_19SingleTileSchedulerILb1ELb0ELb0ELi96EEEEEEEEEvNT_6ParamsE --------------------------
	.section	.nv.shared._ZN7cutlass13device_kernelIN5flash19enable_sm80_to_sm89INS1_16FlashAttnBwdSm80INS1_25CollectiveMainloopBwdSm80ILi2ELi1EN4cute5tupleIJNS5_1CILi64EEENS7_ILi96EEENS7_ILi128EEEEEENS_6half_tEfNS_4arch4Sm80ELb0ELb1ELb0ELb1ELb0ELb0ELb0ELb0ELi2ELi2ELi2ELi2ELb1EEENS1_21CollectiveEpilogueBwdISB_SC_SE_Li256ELb1ELb0ELi4EEENS1_19SingleTileSchedulerILb1ELb0ELb0ELi96EEEEEEEEEvNT_6ParamsE,"aw",@nobits
	.sectionflags	@""
	.align	16
	.zero		1024


//--------------------- .nv.shared._ZN7cutlass13device_kernelIN5flash19enable_sm80_to_sm89INS1_16FlashAttnBwdSm80INS1_25CollectiveMainloopBwdSm80ILi2ELi1EN4cute5tupleIJNS5_1CILi64EEENS7_ILi96EEENS7_ILi128EEEEEENS_6half_tEfNS_4arch4Sm80ELb0ELb1ELb0ELb1ELb1ELb0ELb0ELb0ELi2ELi2ELi2ELi2ELb1EEENS1_21CollectiveEpilogueBwdISB_SC_SE_Li256ELb1ELb0ELi4EEENS1_19SingleTileSchedulerILb1ELb0ELb0ELi96EEEEEEEEEvNT_6ParamsE --------------------------
	.section	.nv.shared._ZN7cutlass13device_kernelIN5flash19enable_sm80_to_sm89INS1_16FlashAttnBwdSm80INS1_25CollectiveMainloopBwdSm80ILi2ELi1EN4cute5tupleIJNS5_1CILi64EEENS7_ILi96EEENS7_ILi128EEEEEENS_6half_tEfNS_4arch4Sm80ELb0ELb1ELb0ELb1ELb1ELb0ELb0ELb0ELi2ELi2ELi2ELi2ELb1EEENS1_21CollectiveEpilogueBwdISB_SC_SE_Li256ELb1ELb0ELi4EEENS1_19SingleTileSchedulerILb1ELb0ELb0ELi96EEEEEEEEEvNT_6ParamsE,"aw",@nobits
	.sectionflags	@""
	.align	16
	.zero		1024


//--------------------- .nv.shared._ZN7cutlass13device_kernelIN5flash19enable_sm80_to_sm89INS1_16FlashAttnBwdSm80INS1_25CollectiveMainloopBwdSm80ILi2ELi1EN4cute5tupleIJNS5_1CILi64EEENS7_ILi96EEENS7_ILi128EEEEEENS_6half_tEfNS_4arch4Sm80ELb0ELb1ELb0ELb1ELb0ELb0ELb0ELb0ELi2ELi2ELi2ELi2ELb1EEENS1_24CollectiveEpilogueBwdGQAISB_fSE_Li256ELb1ELb0EEENS1_19SingleTileSchedulerILb1ELb0ELb0ELi96EEEEEEEEEvNT_6ParamsE --------------------------
	.section	.nv.shared._ZN7cutlass13device_kernelIN5flash19enable_sm80_to_sm89INS1_16FlashAttnBwdSm80INS1_25CollectiveMainloopBwdSm80ILi2ELi1EN4cute5tupleIJNS5_1CILi64EEENS7_ILi96EEENS7_ILi128EEEEEENS_6half_tEfNS_4arch4Sm80ELb0ELb1ELb0ELb1ELb0ELb0ELb0ELb0ELi2ELi2ELi2ELi2ELb1EEENS1_24CollectiveEpilogueBwdGQAISB_fSE_Li256ELb1ELb0EEENS1_19SingleTileSchedulerILb1ELb0ELb0ELi96EEEEEEEEEvNT_6ParamsE,"aw",@nobits
	.sectionflags	@""
	.align	16
	.zero		1024


//--------------------- .nv.shared._ZN7cutlass13device_kernelIN5flash19enable_sm80_to_sm89INS1_16FlashAttnBwdSm80INS1_25CollectiveMainloopBwdSm80ILi2ELi1EN4cute5tupleIJNS5_1CILi64EEENS7_ILi96EEENS7_ILi128EEEEEENS_6half_tEfNS_4arch4Sm80ELb0ELb1ELb0ELb1ELb1ELb0ELb0ELb0ELi2ELi2ELi2ELi2ELb1EEENS1_24CollectiveEpilogueBwdGQAISB_fSE_Li256ELb1ELb1EEENS1_19SingleTileSchedulerILb1ELb0ELb0ELi96EEEEEEEEEvNT_6ParamsE --------------------------
	.section	.nv.shared._ZN7cutlass13device_kernelIN5flash19enable_sm80_to_sm89INS1_16FlashAttnBwdSm80INS1_25CollectiveMainloopBwdSm80ILi2ELi1EN4cute5tupleIJNS5_1CILi64EEENS7_ILi96EEENS7_ILi128EEEEEENS_6half_tEfNS_4arch4Sm80ELb0ELb1ELb0ELb1ELb1ELb0ELb0ELb0ELi2ELi2ELi2ELi2ELb1EEENS1_24CollectiveEpilogueBwdGQAISB_fSE_Li256ELb1ELb1EEENS1_19SingleTileSchedulerILb1ELb0ELb0ELi96EEEEEEEEEvNT_6ParamsE,"aw",@nobits
	.sectionflags	@""
	.align	16
	.zero		1024


//--------------------- .nv.shared._ZN7cutlass13device_kernelIN5flash19enable_sm80_to_sm89INS1_16FlashAttnBwdSm80INS1_25CollectiveMainloopBwdSm80ILi2ELi1EN4cute5tupleIJNS5_1CILi64EEENS7_ILi96EEENS7_ILi128EEEEEENS_6half_tEfNS_4arch4Sm80ELb1ELb0ELb0ELb0ELb0ELb0ELb0ELb0ELi2ELi2ELi2ELi2ELb1EEENS1_21CollectiveEpilogueBwdISB_SC_SE_Li256ELb0ELb0ELi4EEENS1_25SingleTileBwdLPTSchedulerILb0ELi96ELb0EEEEEEEEEvNT_6ParamsE --------------------------
	.section	.nv.shared._ZN7cutlass13device_kernelIN5flash19enable_sm80_to_sm89INS1_16FlashAttnBwdSm80INS1_25CollectiveMainloopBwdSm80ILi2ELi1EN4cute5tupleIJNS5_1CILi64EEENS7_ILi96EEENS7_ILi128EEEEEENS_6half_tEfNS_4arch4Sm80ELb1ELb0ELb0ELb0ELb0ELb0ELb0ELb0ELi2ELi2ELi2ELi2ELb1EEENS1_21CollectiveEpilogueBwdISB_SC_SE_Li256ELb0ELb0ELi4EEENS1_25SingleTileBwdLPTSchedulerILb0ELi96ELb0EEEEEEEEEvNT_6ParamsE,"aw",@nobits
	.sectionflags	@""
	.align	16
	.zero		1024


//--------------------- .nv.shared._ZN7cutlass13device_kernelIN5flash19enable_sm80_to_sm89INS1_16FlashAttnBwdSm80INS1_25CollectiveMainloopBwdSm80ILi2ELi1EN4cute5tupleIJNS5_1CILi64EEENS7_ILi96EEENS7_ILi128EEEEEENS_6half_tEfNS_4arch4Sm80ELb1ELb0ELb0ELb0ELb1ELb0ELb0ELb0ELi2ELi2ELi2ELi2ELb1EEENS1_21CollectiveEpilogueBwdISB_SC_SE_Li256ELb0ELb0ELi4EEENS1_25SingleTileBwdLPTSchedulerILb0ELi96ELb1EEEEEEEEEvNT_6ParamsE --------------------------
	.section	.nv.shared._ZN7cutlass13device_kernelIN5flash19enable_sm80_to_sm89INS1_16FlashAttnBwdSm80INS1_25CollectiveMainloopBwdSm80ILi2ELi1EN4cute5tupleIJNS5_1CILi64EEENS7_ILi96EEENS7_ILi128EEEEEENS_6half_tEfNS_4arch4Sm80ELb1ELb0ELb0ELb0ELb1ELb0ELb0ELb0ELi2ELi2ELi2ELi2ELb1EEENS1_21CollectiveEpilogueBwdISB_SC_SE_Li256ELb0ELb0ELi4EEENS1_25SingleTileBwdLPTSchedulerILb0ELi96ELb1EEEEEEEEEvNT_6ParamsE,"aw",@nobits
	.sectionflags	@""
	.align	16
	.zero		1024


//--------------------- .nv.shared._ZN7cutlass13device_kernelIN5flash19enable_sm80_to_sm89INS1_16FlashAttnBwdSm80INS1_25CollectiveMainloopBwdSm80ILi2ELi1EN4cute5tupleIJNS5_1CILi64EEENS7_ILi96EEENS7_ILi128EEEEEENS_6half_tEfNS_4arch4Sm80ELb1ELb0ELb0ELb0ELb0ELb0ELb0ELb0ELi2ELi2ELi2ELi2ELb1EEENS1_24CollectiveEpilogueBwdGQAISB_fSE_Li256ELb0ELb0EEENS1_25SingleTileBwdLPTSchedulerILb0ELi96ELb0EEEEEEEEEvNT_6ParamsE --------------------------
	.section	.nv.shared._ZN7cutlass13device_kernelIN5flash19enable_sm80_to_sm89INS1_16FlashAttnBwdSm80INS1_25CollectiveMainloopBwdSm80ILi2ELi1EN4cute5tupleIJNS5_1CILi64EEENS7_ILi96EEENS7_ILi128EEEEEENS_6half_tEfNS_4arch4Sm80ELb1ELb0ELb0ELb0ELb0ELb0ELb0ELb0ELi2ELi2ELi2ELi2ELb1EEENS1_24CollectiveEpilogueBwdGQAISB_fSE_Li256ELb0ELb0EEENS1_25SingleTileBwdLPTSchedulerILb0ELi96ELb0EEEEEEEEEvNT_6ParamsE,"aw",@nobits
	.sectionflags	@""
	.align	16
	.zero		1024


//--------------------- .nv.shared._ZN7cutlass13device_kernelIN5flash19enable_sm80_to_sm89INS1_16FlashAttnBwdSm80INS1_25CollectiveMainloopBwdSm80ILi2ELi1EN4cute5tupleIJNS5_1CILi64EEENS7_ILi96EEENS7_ILi128EEEEEENS_6half_tEfNS_4arch4Sm80ELb1ELb0ELb0ELb0ELb1ELb0ELb0ELb0ELi2ELi2ELi2ELi2ELb1EEENS1_24CollectiveEpilogueBwdGQAISB_fSE_Li256ELb0ELb1EEENS1_25SingleTileBwdLPTSchedulerILb0ELi96ELb1EEEEEEEEEvNT_6ParamsE --------------------------
	.section	.nv.shared._ZN7cutlass13device_kernelIN5flash19enable_sm80_to_sm89INS1_16FlashAttnBwdSm80INS1_25CollectiveMainloopBwdSm80ILi2ELi1EN4cute5tupleIJNS5_1CILi64EEENS7_ILi96EEENS7_ILi128EEEEEENS_6half_tEfNS_4arch4Sm80ELb1ELb0ELb0ELb0ELb1ELb0ELb0ELb0ELi2ELi2ELi2ELi2ELb1EEENS1_24CollectiveEpilogueBwdGQAISB_fSE_Li256ELb0ELb1EEENS1_25SingleTileBwdLPTSchedulerILb0ELi96ELb1EEEEEEEEEvNT_6ParamsE,"aw",@nobits
	.sectionflags	@""
	.align	16
	.zero		1024


//--------------------- .nv.shared._ZN7cutlass13device_kernelIN5flash19enable_sm80_to_sm89INS1_16FlashAttnBwdSm80INS1_25CollectiveMainloopBwdSm80ILi2ELi1EN4cute5tupleIJNS5_1CILi64EEENS7_ILi96EEENS7_ILi128EEEEEENS_6half_tEfNS_4arch4Sm80ELb1ELb0ELb0ELb1ELb0ELb0ELb0ELb0ELi2ELi2ELi2ELi2ELb1EEENS1_21CollectiveEpilogueBwdISB_SC_SE_Li256ELb1ELb0ELi4EEENS1_25SingleTileBwdLPTSchedulerILb1ELi96ELb0EEEEEEEEEvNT_6ParamsE --------------------------
	.section	.nv.shared._ZN7cutlass13device_kernelIN5flash19enable_sm80_to_sm89INS1_16FlashAttnBwdSm80INS1_25CollectiveMainloopBwdSm80ILi2ELi1EN4cute5tupleIJNS5_1CILi64EEENS7_ILi96EEENS7_ILi128EEEEEENS_6half_tEfNS_4arch4Sm80ELb1ELb0ELb0ELb1ELb0ELb0ELb0ELb0ELi2ELi2ELi2ELi2ELb1EEENS1_21CollectiveEpilogueBwdISB_SC_SE_Li256ELb1ELb0ELi4EEENS1_25SingleTileBwdLPTSchedulerILb1ELi96ELb0EEEEEEEEEvNT_6ParamsE,"aw",@nobits
	.sectionflags	@""
	.align	16
	.zero		1024


//--------------------- .nv.shared._ZN7cutlass13device_kernelIN5flash19enable_sm80_to_sm89INS1_16FlashAttnBwdSm80INS1_25CollectiveMainloopBwdSm80ILi2ELi1EN4cute5tupleIJNS5_1CILi64EEENS7_ILi96EEENS7_ILi128EEEEEENS_6half_tEfNS_4arch4Sm80ELb1ELb0ELb0ELb1ELb1ELb0ELb0ELb0ELi2ELi2ELi2ELi2ELb1EEENS1_21CollectiveEpilogueBwdISB_SC_SE_Li256ELb1ELb0ELi4EEENS1_25SingleTileBwdLPTSchedulerILb1ELi96ELb1EEEEEEEEEvNT_6ParamsE --------------------------
	.section	.nv.shared._ZN7cutlass13device_kernelIN5flash19enable_sm80_to_sm89INS1_16FlashAttnBwdSm80INS1_25CollectiveMainloopBwdSm80ILi2ELi1EN4cute5tupleIJNS5_1CILi64EEENS7_ILi96EEENS7_ILi128EEEEEENS_6half_tEfNS_4arch4Sm80ELb1ELb0ELb0ELb1ELb1ELb0ELb0ELb0ELi2ELi2ELi2ELi2ELb1EEENS1_21CollectiveEpilogueBwdISB_SC_SE_Li256ELb1ELb0ELi4EEENS1_25SingleTileBwdLPTSchedulerILb1ELi96ELb1EEEEEEEEEvNT_6ParamsE,"aw",@nobits
	.sectionflags	@""
	.align	16
	.zero		1024


//--------------------- .nv.shared._ZN7cutlass13device_kernelIN5flash19enable_sm80_to_sm89INS1_16FlashAttnBwdSm80INS1_25CollectiveMainloopBwdSm80ILi2ELi1EN4cute5tupleIJNS5_1CILi64EEENS7_ILi96EEENS7_ILi128EEEEEENS_6half_tEfNS_4arch4Sm80ELb1ELb0ELb0ELb1ELb0ELb0ELb0ELb0ELi2ELi2ELi2ELi2ELb1EEENS1_24CollectiveEpilogueBwdGQAISB_fSE_Li256ELb1ELb0EEENS1_25SingleTileBwdLPTSchedulerILb1ELi96ELb0EEEEEEEEEvNT_6ParamsE --------------------------
	.section	.nv.shared._ZN7cutlass13device_kernelIN5flash19enable_sm80_to_sm89INS1_16FlashAttnBwdSm80INS1_25CollectiveMainloopBwdSm80ILi2ELi1EN4cute5tupleIJNS5_1CILi64EEENS7_ILi96EEENS7_ILi128EEEEEENS_6half_tEfNS_4arch4Sm80ELb1ELb0ELb0ELb1ELb0ELb0ELb0ELb0ELi2ELi2ELi2ELi2ELb1EEENS1_24CollectiveEpilogueBwdGQAISB_fSE_Li256ELb1ELb0EEENS1_25SingleTileBwdLPTSchedulerILb1ELi96ELb0EEEEEEEEEvNT_6ParamsE,"aw",@nobits
	.sectionflags	@""
	.align	16
	.zero		1024


//--------------------- .nv.shared._ZN7cutlass13device_kernelIN5flash32FlashAttnBwdPostprocessConvertdQIN4cute5tupleIJNS3_1CILi96EEENS5_ILi128EEEEEENS_6half_tEfNS_4arch4Sm80ELi256ENS3_8TiledMMAINS3_8MMA_AtomIJNS3_28SM80_16x8x16_F32F16F16F32_TNEEEENS3_6LayoutINS4_IJNS5_ILi2EEENS5_ILi4EEENS5_ILi1EEEEEENS4_IJSJ_SH_NS5_ILi0EEEEEEEENS4_IJNS5_ILi32EEENS5_ILi64EEENS5_ILi16EEEEEEEELb0EEEEEvNT_6ParamsE --------------------------
	.section	.nv.shared._ZN7cutlass13device_kernelIN5flash32FlashAttnBwdPostprocessConvertdQIN4cute5tupleIJNS3_1CILi96EEENS5_ILi128EEEEEENS_6half_tEfNS_4arch4Sm80ELi256ENS3_8TiledMMAINS3_8MMA_AtomIJNS3_28SM80_16x8x16_F32F16F16F32_TNEEEENS3_6LayoutINS4_IJNS5_ILi2EEENS5_ILi4EEENS5_ILi1EEEEEENS4_IJSJ_SH_NS5_ILi0EEEEEEEENS4_IJNS5_ILi32EEENS5_ILi64EEENS5_ILi16EEEEEEEELb0EEEEEvNT_6ParamsE,"aw",@nobits
	.sectionflags	@""
	.align	16
	.zero		1024


//--------------------- .nv.shared._ZN7cutlass13device_kernelIN5flash19enable_sm80_to_sm89INS1_16FlashAttnBwdSm80INS1_25CollectiveMainloopBwdSm80ILi2ELi1EN4cute5tupleIJNS5_1CILi64EEENS7_ILi96EEENS7_ILi128EEEEEENS_6half_tEfNS_4arch4Sm80ELb1ELb0ELb0ELb1ELb1ELb0ELb0ELb0ELi2ELi2ELi2ELi2ELb1EEENS1_24CollectiveEpilogueBwdGQAISB_fSE_Li256ELb1ELb1EEENS1_25SingleTileBwdLPTSchedulerILb1ELi96ELb1EEEEEEEEEvNT_6ParamsE --------------------------
	.section	.nv.shared._ZN7cutlass13device_kernelIN5flash19enable_sm80_to_sm89INS1_16FlashAttnBwdSm80INS1_25CollectiveMainloopBwdSm80ILi2ELi1EN4cute5tupleIJNS5_1CILi64EEENS7_ILi96EEENS7_ILi128EEEEEENS_6half_tEfNS_4arch4Sm80ELb1ELb0ELb0ELb1ELb1ELb0ELb0ELb0ELi2ELi2ELi2ELi2ELb1EEENS1_24CollectiveEpilogueBwdGQAISB_fSE_Li256ELb1ELb1EEENS1_25SingleTileBwdLPTSchedulerILb1ELi96ELb1EEEEEEEEEvNT_6ParamsE,"aw",@nobits
	.sectionflags	@""
	.align	16
	.zero		1024


//--------------------- .nv.shared._ZN7cutlass13device_kernelIN5flash19enable_sm80_to_sm89INS1_16FlashAttnBwdSm80INS1_25CollectiveMainloopBwdSm80ILi2ELi2EN4cute5tupleIJNS5_1CILi64EEENS7_ILi128EEES9_EEENS_6half_tEfNS_4arch4Sm80ELb0ELb0ELb0ELb0ELb0ELb0ELb0ELb0ELi2ELi2ELi2ELi2ELb0EEENS1_21CollectiveEpilogueBwdISA_SB_SD_Li256ELb0ELb0ELi4EEENS1_19SingleTileSchedulerILb0ELb0ELb0ELi128EEEEEEEEEvNT_6ParamsE --------------------------
	.section	.nv.shared._ZN7cutlass13device_kernelIN5flash19enable_sm80_to_sm89INS1_16FlashAttnBwdSm80INS1_25CollectiveMainloopBwdSm80ILi2ELi2EN4cute5tupleIJNS5_1CILi64EEENS7_ILi128EEES9_EEENS_6half_tEfNS_4arch4Sm80ELb0ELb0ELb0ELb0ELb0ELb0ELb0ELb0ELi2ELi2ELi2ELi2ELb0EEENS1_21CollectiveEpilogueBwdISA_SB_SD_Li256ELb0ELb0ELi4EEENS1_19SingleTileSchedulerILb0ELb0ELb0ELi128EEEEEEEEEvNT_6ParamsE,"aw",@nobits
	.sectionflags	@""
	.align	16
	.zero		1024


//--------------------- .nv.shared._ZN7cutlass13device_kernelIN5flash19enable_sm80_to_sm89INS1_16FlashAttnBwdSm80INS1_25CollectiveMainloopBwdSm80ILi2ELi2EN4cute5tupleIJNS5_1CILi64EEENS7_ILi128EEES9_EEENS_6half_tEfNS_4arch4Sm80ELb0ELb0ELb0ELb0ELb1ELb0ELb0ELb0ELi2ELi2ELi2ELi2ELb0EEENS1_21CollectiveEpilogueBwdISA_SB_SD_Li256ELb0ELb0ELi4EEENS1_19SingleTileSchedulerILb0ELb0ELb0ELi128EEEEEEEEEvNT_6ParamsE --------------------------
	.section	.nv.shared._ZN7cutlass13device_kernelIN5flash19enable_sm80_to_sm89INS1_16FlashAttnBwdSm80INS1_25CollectiveMainloopBwdSm80ILi2ELi2EN4cute5tupleIJNS5_1CILi64EEENS7_ILi128EEES9_EEENS_6half_tEfNS_4arch4Sm80ELb0ELb0ELb0ELb0ELb1ELb0ELb0ELb0ELi2ELi2ELi2ELi2ELb0EEENS1_21CollectiveEpilogueBwdISA_SB_SD_Li256ELb0ELb0ELi4EEENS1_19SingleTileSchedulerILb0ELb0ELb0ELi128EEEEEEEEEvNT_6ParamsE,"aw",@nobits
	.sectionflags	@""
	.align	16
	.zero		1024


//--------------------- .nv.shared._ZN7cutlass13device_kernelIN5flash19enable_sm80_to_sm89INS1_16FlashAttnBwdSm80INS1_25CollectiveMainloopBwdSm80ILi2ELi2EN4cute5tupleIJNS5_1CILi64EEENS7_ILi128EEES9_EEENS_6half_tEfNS_4arch4Sm80ELb0ELb0ELb0ELb0ELb0ELb0ELb0ELb0ELi2ELi2ELi2ELi2ELb0EEENS1_24CollectiveEpilogueBwdGQAISA_fSD_Li256ELb0ELb0EEENS1_19SingleTileSchedulerILb0ELb0ELb0ELi128EEEEEEEEEvNT_6ParamsE --------------------------
	.section	.nv.shared._ZN7cutlass13device_kernelIN5flash19enable_sm80_to_sm89INS1_16FlashAttnBwdSm80INS1_25CollectiveMainloopBwdSm80ILi2ELi2EN4cute5tupleIJNS5_1CILi64EEENS7_ILi128EEES9_EEENS_6half_tEfNS_4arch4Sm80ELb0ELb0ELb0ELb0ELb0ELb0ELb0ELb0ELi2ELi2ELi2ELi2ELb0EEENS1_24CollectiveEpilogueBwdGQAISA_fSD_Li256ELb0ELb0EEENS1_19SingleTileSchedulerILb0ELb0ELb0ELi128EEEEEEEEEvNT_6ParamsE,"aw",@nobits
	.sectionflags	@""
	.align	16
	.zero		1024


//--------------------- .nv.shared._ZN7cutlass13device_kernelIN5flash19enable_sm80_to_sm89INS1_16FlashAttnBwdSm80INS1_25CollectiveMainloopBwdSm80ILi2ELi2EN4cute5tupleIJNS5_1CILi64EEENS7_ILi128EEES9_EEENS_6half_tEfNS_4arch4Sm80ELb0ELb0ELb0ELb0ELb1ELb0ELb0ELb0ELi2ELi2ELi2ELi2ELb0EEENS1_24CollectiveEpilogueBwdGQAISA_fSD_Li256ELb0ELb1EEENS1_19SingleTileSchedulerILb0ELb0ELb0ELi128EEEEEEEEEvNT_6ParamsE --------------------------
	.section	.nv.shared._ZN7cutlass13device_kernelIN5flash19enable_sm80_to_sm89INS1_16FlashAttnBwdSm80INS1_25CollectiveMainloopBwdSm80ILi2ELi2EN4cute5tupleIJNS5_1CILi64EEENS7_ILi128EEES9_EEENS_6half_tEfNS_4arch4Sm80ELb0ELb0ELb0ELb0ELb1ELb0ELb0ELb0ELi2ELi2ELi2ELi2ELb0EEENS1_24CollectiveEpilogueBwdGQAISA_fSD_Li256ELb0ELb1EEENS1_19SingleTileSchedulerILb0ELb0ELb0ELi128EEEEEEEEEvNT_6ParamsE,"aw",@nobits
	.sectionflags	@""
	.align	16
	.zero		1024


//--------------------- .nv.shared._ZN7cutlass13device_kernelIN5flash19enable_sm80_to_sm89INS1_16FlashAttnBwdSm80INS1_25CollectiveMainloopBwdSm80ILi2ELi2EN4cute5tupleIJNS5_1CILi64EEENS7_ILi128EEES9_EEENS_6half_tEfNS_4arch4Sm80ELb0ELb0ELb0ELb1ELb0ELb0ELb0ELb0ELi2ELi2ELi2ELi2ELb0EEENS1_21CollectiveEpilogueBwdISA_SB_SD_Li256ELb1ELb0ELi4EEENS1_19SingleTileSchedulerILb1ELb0ELb0ELi128EEEEEEEEEvNT_6ParamsE --------------------------
	.section	.nv.shared._ZN7cutlass13device_kernelIN5flash19enable_sm80_to_sm89INS1_16FlashAttnBwdSm80INS1_25CollectiveMainloopBwdSm80ILi2ELi2EN4cute5tupleIJNS5_1CILi64EEENS7_ILi128EEES9_EEENS_6half_tEfNS_4arch4Sm80ELb0ELb0ELb0ELb1ELb0ELb0ELb0ELb0ELi2ELi2ELi2ELi2ELb0EEENS1_21CollectiveEpilogueBwdISA_SB_SD_Li256ELb1ELb0ELi4EEENS1_19SingleTileSchedulerILb1ELb0ELb0ELi128EEEEEEEEEvNT_6ParamsE,"aw",@nobits
	.sectionflags	@""
	.align	16
	.zero		1024


//--------------------- .nv.shared._ZN7cutlass13device_kernelIN5flash19enable_sm80_to_sm89INS1_16FlashAttnBwdSm80INS1_25CollectiveMainloopBwdSm80ILi2ELi2EN4cute5tupleIJNS5_1CILi64EEENS7_ILi128EEES9_EEENS_6half_tEfNS_4arch4Sm80ELb0ELb0ELb0ELb1ELb1ELb0ELb0ELb0ELi2ELi2ELi2ELi2ELb0EEENS1_21CollectiveEpilogueBwdISA_SB_SD_Li256ELb1ELb0ELi4EEENS1_19SingleTileSchedulerILb1ELb0ELb0ELi128EEEEEEEEEvNT_6ParamsE --------------------------
	.section	.nv.shared._ZN7cutlass13device_kernelIN5flash19enable_sm80_to_sm89INS1_16FlashAttnBwdSm80INS1_25CollectiveMainloopBwdSm80ILi2ELi2EN4cute5tupleIJNS5_1CILi64EEENS7_ILi128EEES9_EEENS_6half_tEfNS_4arch4Sm80ELb0ELb0ELb0ELb1ELb1ELb0ELb0ELb0ELi2ELi2ELi2ELi2ELb0EEENS1_21CollectiveEpilogueBwdISA_SB_SD_Li256ELb1ELb0ELi4EEENS1_19SingleTileSchedulerILb1ELb0ELb0ELi128EEEEEEEEEvNT_6ParamsE,"aw",@nobits
	.sectionflags	@""
	.align	16
	.zero		1024


//--------------------- .nv.shared._ZN7cutlass13device_kernelIN5flash19enable_sm80_to_sm89INS1_16FlashAttnBwdSm80INS1_25CollectiveMainloopBwdSm80ILi2ELi2EN4cute5tupleIJNS5_1CILi64EEENS7_ILi128EEES9_EEENS_6half_tEfNS_4arch4Sm80ELb0ELb0ELb0ELb1ELb0ELb0ELb0ELb0ELi2ELi2ELi2ELi2ELb0EEENS1_24CollectiveEpilogueBwdGQAISA_fSD_Li256ELb1ELb0EEENS1_19SingleTileSchedulerILb1ELb0ELb0ELi128EEEEEEEEEvNT_6ParamsE --------------------------
	.section	.nv.shared._ZN7cutlass13device_kernelIN5flash19enable_sm80_to_sm89INS1_16FlashAttnBwdSm80INS1_25CollectiveMainloopBwdSm80ILi2ELi2EN4cute5tupleIJNS5_1CILi64EEENS7_ILi128EEES9_EEENS_6half_tEfNS_4arch4Sm80ELb0ELb0ELb0ELb1ELb0ELb0ELb0ELb0ELi2ELi2ELi2ELi2ELb0EEENS1_24CollectiveEpilogueBwdGQAISA_fSD_Li256ELb1ELb0EEENS1_19SingleTileSchedulerILb1ELb0ELb0ELi128EEEEEEEEEvNT_6ParamsE,"aw",@nobits
	.sectionflags	@""
	.align	16
	.zero		1024


//--------------------- .nv.shared._ZN7cutlass13device_kernelIN5flash19enable_sm80_to_sm89INS1_16FlashAttnBwdSm80INS1_25CollectiveMainloopBwdSm80ILi2ELi2EN4cute5tupleIJNS5_1CILi64EEENS7_ILi128EEES9_EEENS_6half_tEfNS_4arch4Sm80ELb0ELb0ELb0ELb1ELb1ELb0ELb0ELb0ELi2ELi2ELi2ELi2ELb0EEENS1_24CollectiveEpilogueBwdGQAISA_fSD_Li256ELb1ELb1EEENS1_19SingleTileSchedulerILb1ELb0ELb0ELi128EEEEEEEEEvNT_6ParamsE --------------------------
	.section	.nv.shared._ZN7cutlass13device_kernelIN5flash19enable_sm80_to_sm89INS1_16FlashAttnBwdSm80INS1_25CollectiveMainloopBwdSm80ILi2ELi2EN4cute5tupleIJNS5_1CILi64EEENS7_ILi128EEES9_EEENS_6half_tEfNS_4arch4Sm80ELb0ELb0ELb0ELb1ELb1ELb0ELb0ELb0ELi2ELi2ELi2ELi2ELb0EEENS1_24CollectiveEpilogueBwdGQAISA_fSD_Li256ELb1ELb1EEENS1_19SingleTileSchedulerILb1ELb0ELb0ELi128EEEEEEEEEvNT_6ParamsE,"aw",@nobits
	.sectionflags	@""
	.align	16
	.zero		1024


//--------------------- .nv.shared._ZN7cutlass13device_kernelIN5flash19enable_sm80_to_sm89INS1_16FlashAttnBwdSm80INS1_25CollectiveMainloopBwdSm80ILi2ELi2EN4cute5tupleIJNS5_1CILi64EEENS7_ILi128EEES9_EEENS_6half_tEfNS_4arch4Sm80ELb0ELb1ELb0ELb0ELb0ELb0ELb0ELb0ELi2ELi2ELi2ELi2ELb0EEENS1_21CollectiveEpilogueBwdISA_SB_SD_Li256ELb0ELb0ELi4EEENS1_19SingleTileSchedulerILb0ELb0ELb0ELi128EEEEEEEEEvNT_6ParamsE --------------------------
	.section	.nv.shared._ZN7cutlass13device_kernelIN5flash19enable_sm80_to_sm89INS1_16FlashAttnBwdSm80INS1_25CollectiveMainloopBwdSm80ILi2ELi2EN4cute5tupleIJNS5_1CILi64EEENS7_ILi128EEES9_EEENS_6half_tEfNS_4arch4Sm80ELb0ELb1ELb0ELb0ELb0ELb0ELb0ELb0ELi2ELi2ELi2ELi2ELb0EEENS1_21CollectiveEpilogueBwdISA_SB_SD_Li256ELb0ELb0ELi4EEENS1_19SingleTileSchedulerILb0ELb0ELb0ELi128EEEEEEEEEvNT_6ParamsE,"aw",@nobits
	.sectionflags	@""
	.align	16
	.zero		1024


//--------------------- .nv.shared._ZN7cutlass13device_kernelIN5flash19enable_sm80_to_sm89INS1_16FlashAttnBwdSm80INS1_25CollectiveMainloopBwdSm80ILi2ELi2EN4cute5tupleIJNS5_1CILi64EEENS7_ILi128EEES9_EEENS_6half_tEfNS_4arch4Sm80ELb0ELb1ELb0ELb0ELb1ELb0ELb0ELb0ELi2ELi2ELi2ELi2ELb0EEENS1_21CollectiveEpilogueBwdISA_SB_SD_Li256ELb0ELb0ELi4EEENS1_19SingleTileSchedulerILb0ELb0ELb0ELi128EEEEEEEEEvNT_6ParamsE --------------------------
	.section	.nv.shared._ZN7cutlass13device_kernelIN5flash19enable_sm80_to_sm89INS1_16FlashAttnBwdSm80INS1_25CollectiveMainloopBwdSm80ILi2ELi2EN4cute5tupleIJNS5_1CILi64EEENS7_ILi128EEES9_EEENS_6half_tEfNS_4arch4Sm80ELb0ELb1ELb0ELb0ELb1ELb0ELb0ELb0ELi2ELi2ELi2ELi2ELb0EEENS1_21CollectiveEpilogueBwdISA_SB_SD_Li256ELb0ELb0ELi4EEENS1_19SingleTileSchedulerILb0ELb0ELb0ELi128EEEEEEEEEvNT_6ParamsE,"aw",@nobits
	.sectionflags	@""
	.align	16
	.zero		1024


//--------------------- .nv.shared._ZN7cutlass13device_kernelIN5flash19enable_sm80_to_sm89INS1_16FlashAttnBwdSm80INS1_25CollectiveMainloopBwdSm80ILi2ELi2EN4cute5tupleIJNS5_1CILi64EEENS7_ILi128EEES9_EEENS_6half_tEfNS_4arch4Sm80ELb0ELb1ELb0ELb0ELb0ELb0ELb0ELb0ELi2ELi2ELi2ELi2ELb0EEENS1_24CollectiveEpilogueBwdGQAISA_fSD_Li256ELb0ELb0EEENS1_19SingleTileSchedulerILb0ELb0ELb0ELi128EEEEEEEEEvNT_6ParamsE --------------------------
	.section	.nv.shared._ZN7cutlass13device_kernelIN5flash19enable_sm80_to_sm89INS1_16FlashAttnBwdSm80INS1_25CollectiveMainloopBwdSm80ILi2ELi2EN4cute5tupleIJNS5_1CILi64EEENS7_ILi128EEES9_EEENS_6half_tEfNS_4arch4Sm80ELb0ELb1ELb0ELb0ELb0ELb0ELb0ELb0ELi2ELi2ELi2ELi2ELb0EEENS1_24CollectiveEpilogueBwdGQAISA_fSD_Li256ELb0ELb0EEENS1_19SingleTileSchedulerILb0ELb0ELb0ELi128EEEEEEEEEvNT_6ParamsE,"aw",@nobits
	.sectionflags	@""
	.align	16
	.zero		1024


//--------------------- .nv.shared._ZN7cutlass13device_kernelIN5flash19enable_sm80_to_sm89INS1_16FlashAttnBwdSm80INS1_25CollectiveMainloopBwdSm80ILi2ELi2EN4cute5tupleIJNS5_1CILi64EEENS7_ILi128EEES9_EEENS_6half_tEfNS_4arch4Sm80ELb0ELb1ELb0ELb0ELb1ELb0ELb0ELb0ELi2ELi2ELi2ELi2ELb0EEENS1_24CollectiveEpilogueBwdGQAISA_fSD_Li256ELb0ELb1EEENS1_19SingleTileSchedulerILb0ELb0ELb0ELi128EEEEEEEEEvNT_6ParamsE --------------------------
	.section	.nv.shared._ZN7cutlass13device_kernelIN5flash19enable_sm80_to_sm89INS1_16FlashAttnBwdSm80INS1_25CollectiveMainloopBwdSm80ILi2ELi2EN4cute5tupleIJNS5_1CILi64EEENS7_ILi128EEES9_EEENS_6half_tEfNS_4arch4Sm80ELb0ELb1ELb0ELb0ELb1ELb0ELb0ELb0ELi2ELi2ELi2ELi2ELb0EEENS1_24CollectiveEpilogueBwdGQAISA_fSD_Li256ELb0ELb1EEENS1_19SingleTileSchedulerILb0ELb0ELb0ELi128EEEEEEEEEvNT_6ParamsE,"aw",@nobits
	.sectionflags	@""
	.align	16
	.zero		1024


//--------------------- .nv.shared._ZN7cutlass13device_kernelIN5flash19enable_sm80_to_sm89INS1_16FlashAttnBwdSm80INS1_25CollectiveMainloopBwdSm80ILi2ELi2EN4cute5tupleIJNS5_1CILi64EEENS7_ILi128EEES9_EEENS_6half_tEfNS_4arch4Sm80ELb0ELb1ELb0ELb1ELb0ELb0ELb0ELb0ELi2ELi2ELi2ELi2ELb0EEENS1_21CollectiveEpilogueBwdISA_SB_SD_Li256ELb1ELb0ELi4EEENS1_19SingleTileSchedulerILb1ELb0ELb0ELi128EEEEEEEEEvNT_6ParamsE --------------------------
	.section	.nv.shared._ZN7cutlass13device_kernelIN5flash19enable_sm80_to_sm89INS1_16FlashAttnBwdSm80INS1_25CollectiveMainloopBwdSm80ILi2ELi2EN4cute5tupleIJNS5_1CILi64EEENS7_ILi128EEES9_EEENS_6half_tEfNS_4arch4Sm80ELb0ELb1ELb0ELb1ELb0ELb0ELb0ELb0ELi2ELi2ELi2ELi2ELb0EEENS1_21CollectiveEpilogueBwdISA_SB_SD_Li256ELb1ELb0ELi4EEENS1_19SingleTileSchedulerILb1ELb0ELb0ELi128EEEEEEEEEvNT_6ParamsE,"aw",@nobits
	.sectionflags	@""
	.align	16
	.zero		1024


//--------------------- .nv.shared._ZN7cutlass13device_kernelIN5flash19enable_sm80_to_sm89INS1_16FlashAttnBwdSm80INS1_25CollectiveMainloopBwdSm80ILi2ELi2EN4cute5tupleIJNS5_1CILi64EEENS7_ILi128EEES9_EEENS_6half_tEfNS_4arch4Sm80ELb0ELb1ELb0ELb1ELb1ELb0ELb0ELb0ELi2ELi2ELi2ELi2ELb0EEENS1_21CollectiveEpilogueBwdISA_SB_SD_Li256ELb1ELb0ELi4EEENS1_19SingleTileSchedulerILb1ELb0ELb0ELi128EEEEEEEEEvNT_6ParamsE --------------------------
	.section	.nv.shared._ZN7cutlass13device_kernelIN5flash19enable_sm80_to_sm89INS1_16FlashAttnBwdSm80INS1_25CollectiveMainloopBwdSm80ILi2ELi2EN4cute5tupleIJNS5_1CILi64EEENS7_ILi128EEES9_EEENS_6half_tEfNS_4arch4Sm80ELb0ELb1ELb0ELb1ELb1ELb0ELb0ELb0ELi2ELi2ELi2ELi2ELb0EEENS1_21CollectiveEpilogueBwdISA_SB_SD_Li256ELb1ELb0ELi4EEENS1_19SingleTileSchedulerILb1ELb0ELb0ELi128EEEEEEEEEvNT_6ParamsE,"aw",@nobits
	.sectionflags	@""
	.align	16
	.zero		1024


//--------------------- .nv.shared._ZN7cutlass13device_kernelIN5flash19enable_sm80_to_sm89INS1_16FlashAttnBwdSm80INS1_25CollectiveMainloopBwdSm80ILi2ELi2EN4cute5tupleIJNS5_1CILi64EEENS7_ILi128EEES9_EEENS_6half_tEfNS_4arch4Sm80ELb0ELb1ELb0ELb1ELb0ELb0ELb0ELb0ELi2ELi2ELi2ELi2ELb0EEENS1_24CollectiveEpilogueBwdGQAISA_fSD_Li256ELb1ELb0EEENS1_19SingleTileSchedulerILb1ELb0ELb0ELi128EEEEEEEEEvNT_6ParamsE --------------------------
	.section	.nv.shared._ZN7cutlass13device_kernelIN5flash19enable_sm80_to_sm89INS1_16FlashAttnBwdSm80INS1_25CollectiveMainloopBwdSm80ILi2ELi2EN4cute5tupleIJNS5_1CILi64EEENS7_ILi128EEES9_EEENS_6half_tEfNS_4arch4Sm80ELb0ELb1ELb0ELb1ELb0ELb0ELb0ELb0ELi2ELi2ELi2ELi2ELb0EEENS1_24CollectiveEpilogueBwdGQAISA_fSD_Li256ELb1ELb0EEENS1_19SingleTileSchedulerILb1ELb0ELb0ELi128EEEEEEEEEvNT_6ParamsE,"aw",@nobits
	.sectionflags	@""
	.align	16
	.zero		1024


//--------------------- .nv.shared._ZN7cutlass13device_kernelIN5flash19enable_sm80_to_sm89INS1_16FlashAttnBwdSm80INS1_25CollectiveMainloopBwdSm80ILi2ELi2EN4cute5tupleIJNS5_1CILi64EEENS7_ILi128EEES9_EEENS_6half_tEfNS_4arch4Sm80ELb0ELb1ELb0ELb1ELb1ELb0ELb0ELb0ELi2ELi2ELi2ELi2ELb0EEENS1_24CollectiveEpilogueBwdGQAISA_fSD_Li256ELb1ELb1EEENS1_19SingleTileSchedulerILb1ELb0ELb0ELi128EEEEEEEEEvNT_6ParamsE --------------------------
	.section	.nv.shared._ZN7cutlass13device_kernelIN5flash19enable_sm80_to_sm89INS1_16FlashAttnBwdSm80INS1_25CollectiveMainloopBwdSm80ILi2ELi2EN4cute5tupleIJNS5_1CILi64EEENS7_ILi128EEES9_EEENS_6half_tEfNS_4arch4Sm80ELb0ELb1ELb0ELb1ELb1ELb0ELb0ELb0ELi2ELi2ELi2ELi2ELb0EEENS1_24CollectiveEpilogueBwdGQAISA_fSD_Li256ELb1ELb1EEENS1_19SingleTileSchedulerILb1ELb0ELb0ELi128EEEEEEEEEvNT_6ParamsE,"aw",@nobits
	.sectionflags	@""
	.align	16
	.zero		1024


//--------------------- .nv.shared._ZN7cutlass13device_kernelIN5flash19enable_sm80_to_sm89INS1_16FlashAttnBwdSm80INS1_25CollectiveMainloopBwdSm80ILi2ELi2EN4cute5tupleIJNS5_1CILi64EEENS7_ILi128EEES9_EEENS_6half_tEfNS_4arch4Sm80ELb1ELb0ELb0ELb0ELb0ELb0ELb0ELb0ELi2ELi2ELi2ELi2ELb0EEENS1_21CollectiveEpilogueBwdISA_SB_SD_Li256ELb0ELb0ELi4EEENS1_25SingleTileBwdLPTSchedulerILb0ELi128ELb0EEEEEEEEEvNT_6ParamsE --------------------------
	.section	.nv.shared._ZN7cutlass13device_kernelIN5flash19enable_sm80_to_sm89INS1_16FlashAttnBwdSm80INS1_25CollectiveMainloopBwdSm80ILi2ELi2EN4cute5tupleIJNS5_1CILi64EEENS7_ILi128EEES9_EEENS_6half_tEfNS_4arch4Sm80ELb1ELb0ELb0ELb0ELb0ELb0ELb0ELb0ELi2ELi2ELi2ELi2ELb0EEENS1_21CollectiveEpilogueBwdISA_SB_SD_Li256ELb0ELb0ELi4EEENS1_25SingleTileBwdLPTSchedulerILb0ELi128ELb0EEEEEEEEEvNT_6ParamsE,"aw",@nobits
	.sectionflags	@""
	.align	16
	.zero		1024


//--------------------- .nv.shared._ZN7cutlass13device_kernelIN5flash19enable_sm80_to_sm89INS1_16FlashAttnBwdSm80INS1_25CollectiveMainloopBwdSm80ILi2ELi2EN4cute5tupleIJNS5_1CILi64EEENS7_ILi128EEES9_EEENS_6half_tEfNS_4arch4Sm80ELb1ELb0ELb0ELb0ELb1ELb0ELb0ELb0ELi2ELi2ELi2ELi2ELb0EEENS1_21CollectiveEpilogueBwdISA_SB_SD_Li256ELb0ELb0ELi4EEENS1_25SingleTileBwdLPTSchedulerILb0ELi128ELb1EEEEEEEEEvNT_6ParamsE --------------------------
	.section	.nv.shared._ZN7cutlass13device_kernelIN5flash19enable_sm80_to_sm89INS1_16FlashAttnBwdSm80INS1_25CollectiveMainloopBwdSm80ILi2ELi2EN4cute5tupleIJNS5_1CILi64EEENS7_ILi128EEES9_EEENS_6half_tEfNS_4arch4Sm80ELb1ELb0ELb0ELb0ELb1ELb0ELb0ELb0ELi2ELi2ELi2ELi2ELb0EEENS1_21CollectiveEpilogueBwdISA_SB_SD_Li256ELb0ELb0ELi4EEENS1_25SingleTileBwdLPTSchedulerILb0ELi128ELb1EEEEEEEEEvNT_6ParamsE,"aw",@nobits
	.sectionflags	@""
	.align	16
	.zero		1024


//--------------------- .nv.shared._ZN7cutlass13device_kernelIN5flash19enable_sm80_to_sm89INS1_16FlashAttnBwdSm80INS1_25CollectiveMainloopBwdSm80ILi2ELi2EN4cute5tupleIJNS5_1CILi64EEENS7_ILi128EEES9_EEENS_6half_tEfNS_4arch4Sm80ELb1ELb0ELb0ELb0ELb0ELb0ELb0ELb0ELi2ELi2ELi2ELi2ELb0EEENS1_24CollectiveEpilogueBwdGQAISA_fSD_Li256ELb0ELb0EEENS1_25SingleTileBwdLPTSchedulerILb0ELi128ELb0EEEEEEEEEvNT_6ParamsE --------------------------
	.section	.nv.shared._ZN7cutlass13device_kernelIN5flash19enable_sm80_to_sm89INS1_16FlashAttnBwdSm80INS1_25CollectiveMainloopBwdSm80ILi2ELi2EN4cute5tupleIJNS5_1CILi64EEENS7_ILi128EEES9_EEENS_6half_tEfNS_4arch4Sm80ELb1ELb0ELb0ELb0ELb0ELb0ELb0ELb0ELi2ELi2ELi2ELi2ELb0EEENS1_24CollectiveEpilogueBwdGQAISA_fSD_Li256ELb0ELb0EEENS1_25SingleTileBwdLPTSchedulerILb0ELi128ELb0EEEEEEEEEvNT_6ParamsE,"aw",@nobits
	.sectionflags	@""
	.align	16
	.zero		1024


//--------------------- .nv.shared._ZN7cutlass13device_kernelIN5flash19enable_sm80_to_sm89INS1_16FlashAttnBwdSm80INS1_25CollectiveMainloopBwdSm80ILi2ELi2EN4cute5tupleIJNS5_1CILi64EEENS7_ILi128EEES9_EEENS_6half_tEfNS_4arch4Sm80ELb1ELb0ELb0ELb0ELb1ELb0ELb0ELb0ELi2ELi2ELi2ELi2ELb0EEENS1_24CollectiveEpilogueBwdGQAISA_fSD_Li256ELb0ELb1EEENS1_25SingleTileBwdLPTSchedulerILb0ELi128ELb1EEEEEEEEEvNT_6ParamsE --------------------------
	.section	.nv.shared._ZN7cutlass13device_kernelIN5flash19enable_sm80_to_sm89INS1_16FlashAttnBwdSm80INS1_25CollectiveMainloopBwdSm80ILi2ELi2EN4cute5tupleIJNS5_1CILi64EEENS7_ILi128EEES9_EEENS_6half_tEfNS_4arch4Sm80ELb1ELb0ELb0ELb0ELb1ELb0ELb0ELb0ELi2ELi2ELi2ELi2ELb0EEENS1_24CollectiveEpilogueBwdGQAISA_fSD_Li256ELb0ELb1EEENS1_25SingleTileBwdLPTSchedulerILb0ELi128ELb1EEEEEEEEEvNT_6ParamsE,"aw",@nobits
	.sectionflags	@""
	.align	16
	.zero		1024


//--------------------- .nv.shared._ZN7cutlass13device_kernelIN5flash22FlashAttnBwdPreprocessIN4cute5tupleIJNS3_1CILi64EEENS5_ILi128EEEEEENS_6half_tEfNS_4arch4Sm80ELb1ELb0EEEEEvNT_6ParamsE --------------------------
	.section	.nv.shared._ZN7cutlass13device_kernelIN5flash22FlashAttnBwdPreprocessIN4cute5tupleIJNS3_1CILi64EEENS5_ILi128EEEEEENS_6half_tEfNS_4arch4Sm80ELb1ELb0EEEEEvNT_6ParamsE,"aw",@nobits
	.sectionflags	@""
	.align	16
	.zero		1024


//--------------------- .nv.shared._ZN7cutlass13device_kernelIN5flash19enable_sm80_to_sm89INS1_16FlashAttnBwdSm80INS1_25CollectiveMainloopBwdSm80ILi2ELi2EN4cute5tupleIJNS5_1CILi64EEENS7_ILi128EEES9_EEENS_6half_tEfNS_4arch4Sm80ELb1ELb0ELb0ELb1ELb0ELb0ELb0ELb0ELi2ELi2ELi2ELi2ELb0EEENS1_21CollectiveEpilogueBwdISA_SB_SD_Li256ELb1ELb0ELi4EEENS1_25SingleTileBwdLPTSchedulerILb1ELi128ELb0EEEEEEEEEvNT_6ParamsE --------------------------
	.section	.nv.shared._ZN7cutlass13device_kernelIN5flash19enable_sm80_to_sm89INS1_16FlashAttnBwdSm80INS1_25CollectiveMainloopBwdSm80ILi2ELi2EN4cute5tupleIJNS5_1CILi64EEENS7_ILi128EEES9_EEENS_6half_tEfNS_4arch4Sm80ELb1ELb0ELb0ELb1ELb0ELb0ELb0ELb0ELi2ELi2ELi2ELi2ELb0EEENS1_21CollectiveEpilogueBwdISA_SB_SD_Li256ELb1ELb0ELi4EEENS1_25SingleTileBwdLPTSchedulerILb1ELi128ELb0EEEEEEEEEvNT_6ParamsE,"aw",@nobits
	.sectionflags	@""
	.align	16
	.zero		1024


//--------------------- .nv.shared._ZN7cutlass13device_kernelIN5flash19enable_sm80_to_sm89INS1_16FlashAttnBwdSm80INS1_25CollectiveMainloopBwdSm80ILi2ELi2EN4cute5tupleIJNS5_1CILi64EEENS7_ILi128EEES9_EEENS_6half_tEfNS_4arch4Sm80ELb1ELb0ELb0ELb1ELb1ELb0ELb0ELb0ELi2ELi2ELi2ELi2ELb0EEENS1_21CollectiveEpilogueBwdISA_SB_SD_Li256ELb1ELb0ELi4EEENS1_25SingleTileBwdLPTSchedulerILb1ELi128ELb1EEEEEEEEEvNT_6ParamsE --------------------------
	.section	.nv.shared._ZN7cutlass13device_kernelIN5flash19enable_sm80_to_sm89INS1_16FlashAttnBwdSm80INS1_25CollectiveMainloopBwdSm80ILi2ELi2EN4cute5tupleIJNS5_1CILi64EEENS7_ILi128EEES9_EEENS_6half_tEfNS_4arch4Sm80ELb1ELb0ELb0ELb1ELb1ELb0ELb0ELb0ELi2ELi2ELi2ELi2ELb0EEENS1_21CollectiveEpilogueBwdISA_SB_SD_Li256ELb1ELb0ELi4EEENS1_25SingleTileBwdLPTSchedulerILb1ELi128ELb1EEEEEEEEEvNT_6ParamsE,"aw",@nobits
	.sectionflags	@""
	.align	16
	.zero		1024


//--------------------- .nv.shared._ZN7cutlass13device_kernelIN5flash19enable_sm80_to_sm89INS1_16FlashAttnBwdSm80INS1_25CollectiveMainloopBwdSm80ILi2ELi2EN4cute5tupleIJNS5_1CILi64EEENS7_ILi128EEES9_EEENS_6half_tEfNS_4arch4Sm80ELb1ELb0ELb0ELb1ELb0ELb0ELb0ELb0ELi2ELi2ELi2ELi2ELb0EEENS1_24CollectiveEpilogueBwdGQAISA_fSD_Li256ELb1ELb0EEENS1_25SingleTileBwdLPTSchedulerILb1ELi128ELb0EEEEEEEEEvNT_6ParamsE --------------------------
	.section	.nv.shared._ZN7cutlass13device_kernelIN5flash19enable_sm80_to_sm89INS1_16FlashAttnBwdSm80INS1_25CollectiveMainloopBwdSm80ILi2ELi2EN4cute5tupleIJNS5_1CILi64EEENS7_ILi128EEES9_EEENS_6half_tEfNS_4arch4Sm80ELb1ELb0ELb0ELb1ELb0ELb0ELb0ELb0ELi2ELi2ELi2ELi2ELb0EEENS1_24CollectiveEpilogueBwdGQAISA_fSD_Li256ELb1ELb0EEENS1_25SingleTileBwdLPTSchedulerILb1ELi128ELb0EEEEEEEEEvNT_6ParamsE,"aw",@nobits
	.sectionflags	@""
	.align	16
	.zero		1024


//--------------------- .nv.shared._ZN7cutlass13device_kernelIN5flash32FlashAttnBwdPostprocessConvertdQIN4cute5tupleIJNS3_1CILi128EEES6_EEENS_6half_tEfNS_4arch4Sm80ELi256ENS3_8TiledMMAINS3_8MMA_AtomIJNS3_28SM80_16x8x16_F32F16F16F32_TNEEEENS3_6LayoutINS4_IJNS5_ILi2EEENS5_ILi4EEENS5_ILi1EEEEEENS4_IJSI_SG_NS5_ILi0EEEEEEEENS4_IJNS5_ILi32EEENS5_ILi64EEENS5_ILi16EEEEEEEELb0EEEEEvNT_6ParamsE --------------------------
	.section	.nv.shared._ZN7cutlass13device_kernelIN5flash32FlashAttnBwdPostprocessConvertdQIN4cute5tupleIJNS3_1CILi128EEES6_EEENS_6half_tEfNS_4arch4Sm80ELi256ENS3_8TiledMMAINS3_8MMA_AtomIJNS3_28SM80_16x8x16_F32F16F16F32_TNEEEENS3_6LayoutINS4_IJNS5_ILi2EEENS5_ILi4EEENS5_ILi1EEEEEENS4_IJSI_SG_NS5_ILi0EEEEEEEENS4_IJNS5_ILi32EEENS5_ILi64EEENS5_ILi16EEEEEEEELb0EEEEEvNT_6ParamsE,"aw",@nobits
	.sectionflags	@""
	.align	16
	.zero		1024


//--------------------- .nv.shared._ZN7cutlass13device_kernelIN5flash32FlashAttnBwdPostprocessConvertdQIN4cute5tupleIJNS3_1CILi64EEENS5_ILi128EEEEEENS_6half_tEfNS_4arch4Sm80ELi256ENS3_8TiledMMAINS3_8MMA_AtomIJNS3_28SM80_16x8x16_F32F16F16F32_TNEEEENS3_6LayoutINS4_IJNS5_ILi2EEENS5_ILi4EEENS5_ILi1EEEEEENS4_IJSJ_SH_NS5_ILi0EEEEEEEENS4_IJNS5_ILi32EEES6_NS5_ILi16EEEEEEEELb0EEEEEvNT_6ParamsE --------------------------
	.section	.nv.shared._ZN7cutlass13device_kernelIN5flash32FlashAttnBwdPostprocessConvertdQIN4cute5tupleIJNS3_1CILi64EEENS5_ILi128EEEEEENS_6half_tEfNS_4arch4Sm80ELi256ENS3_8TiledMMAINS3_8MMA_AtomIJNS3_28SM80_16x8x16_F32F16F16F32_TNEEEENS3_6LayoutINS4_IJNS5_ILi2EEENS5_ILi4EEENS5_ILi1EEEEEENS4_IJSJ_SH_NS5_ILi0EEEEEEEENS4_IJNS5_ILi32EEES6_NS5_ILi16EEEEEEEELb0EEEEEvNT_6ParamsE,"aw",@nobits
	.sectionflags	@""
	.align	16
	.zero		1024


//--------------------- .nv.shared._ZN7cutlass13device_kernelIN5flash19enable_sm80_to_sm89INS1_16FlashAttnBwdSm80INS1_25CollectiveMainloopBwdSm80ILi2ELi2EN4cute5tupleIJNS5_1CILi64EEENS7_ILi128EEES9_EEENS_6half_tEfNS_4arch4Sm80ELb1ELb0ELb0ELb1ELb1ELb0ELb0ELb0ELi2ELi2ELi2ELi2ELb0EEENS1_24CollectiveEpilogueBwdGQAISA_fSD_Li256ELb1ELb1EEENS1_25SingleTileBwdLPTSchedulerILb1ELi128ELb1EEEEEEEEEvNT_6ParamsE --------------------------
	.section	.nv.shared._ZN7cutlass13device_kernelIN5flash19enable_sm80_to_sm89INS1_16FlashAttnBwdSm80INS1_25CollectiveMainloopBwdSm80ILi2ELi2EN4cute5tupleIJNS5_1CILi64EEENS7_ILi128EEES9_EEENS_6half_tEfNS_4arch4Sm80ELb1ELb0ELb0ELb1ELb1ELb0ELb0ELb0ELi2ELi2ELi2ELi2ELb0EEENS1_24CollectiveEpilogueBwdGQAISA_fSD_Li256ELb1ELb1EEENS1_25SingleTileBwdLPTSchedulerILb1ELi128ELb1EEEEEEEEEvNT_6ParamsE,"aw",@nobits
	.sectionflags	@""
	.align	16
	.zero		1024


//--------------------- .nv.shared._ZN7cutlass13device_kernelIN5flash22FlashAttnBwdPreprocessIN4cute5tupleIJNS3_1CILi64EEENS5_ILi128EEEEEENS_6half_tEfNS_4arch4Sm80ELb1ELb1EEEEEvNT_6ParamsE --------------------------
	.section	.nv.shared._ZN7cutlass13device_kernelIN5flash22FlashAttnBwdPreprocessIN4cute5tupleIJNS3_1CILi64EEENS5_ILi128EEEEEENS_6half_tEfNS_4arch4Sm80ELb1ELb1EEEEEvNT_6ParamsE,"aw",@nobits
	.sectionflags	@""
	.align	16
	.zero		1024


//--------------------- .nv.constant0._ZN7cutlass13device_kernelIN5flash19enable_sm80_to_sm89INS1_16FlashAttnBwdSm80INS1_25CollectiveMainloopBwdSm80ILi2ELi1EN4cute5tupleIJNS5_1CILi64EEENS7_ILi96EEENS7_ILi128EEEEEENS_6half_tEfNS_4arch4Sm80ELb0ELb0ELb0ELb0ELb0ELb0ELb0ELb0ELi2ELi2ELi2ELi2ELb1EEENS1_21CollectiveEpilogueBwdISB_SC_SE_Li256ELb0ELb0ELi4EEENS1_19SingleTileSchedulerILb0ELb0ELb0ELi96EEEEEEEEEvNT_6ParamsE --------------------------
	.section	.nv.constant0._ZN7cutlass13device_kernelIN5flash19enable_sm80_to_sm89INS1_16FlashAttnBwdSm80INS1_25CollectiveMainloopBwdSm80ILi2ELi1EN4cute5tupleIJNS5_1CILi64EEENS7_ILi96EEENS7_ILi128EEEEEENS_6half_tEfNS_4arch4Sm80ELb0ELb0ELb0ELb0ELb0ELb0ELb0ELb0ELi2ELi2ELi2ELi2ELb1EEENS1_21CollectiveEpilogueBwdISB_SC_SE_Li256ELb0ELb0ELi4EEENS1_19SingleTileSchedulerILb0ELb0ELb0ELi96EEEEEEEEEvNT_6ParamsE,"a",@progbits
	.sectionflags	@""
	.align	4
.nv.constant0._ZN7cutlass13device_kernelIN5flash19enable_sm80_to_sm89INS1_16FlashAttnBwdSm80INS1_25CollectiveMainloopBwdSm80ILi2ELi1EN4cute5tupleIJNS5_1CILi64EEENS7_ILi96EEENS7_ILi128EEEEEENS_6half_tEfNS_4arch4Sm80ELb0ELb0ELb0ELb0ELb0ELb0ELb0ELb0ELi2ELi2ELi2ELi2ELb1EEENS1_21CollectiveEpilogueBwdISB_SC_SE_Li256ELb0ELb0ELi4EEENS1_19SingleTileSchedulerILb0ELb0ELb0ELi96EEEEEEEEEvNT_6ParamsE:
	.zero		1520


//--------------------- .nv.constant0._ZN7cutlass13device_kernelIN5flash19enable_sm80_to_sm89INS1_16FlashAttnBwdSm80INS1_25CollectiveMainloopBwdSm80ILi2ELi1EN4cute5tupleIJNS5_1CILi64EEENS7_ILi96EEENS7_ILi128EEEEEENS_6half_tEfNS_4arch4Sm80ELb0ELb0ELb0ELb0ELb1ELb0ELb0ELb0ELi2ELi2ELi2ELi2ELb1EEENS1_21CollectiveEpilogueBwdISB_SC_SE_Li256ELb0ELb0ELi4EEENS1_19SingleTileSchedulerILb0ELb0ELb0ELi96EEEEEEEEEvNT_6ParamsE --------------------------
	.section	.nv.constant0._ZN7cutlass13device_kernelIN5flash19enable_sm80_to_sm89INS1_16FlashAttnBwdSm80INS1_25CollectiveMainloopBwdSm80ILi2ELi1EN4cute5tupleIJNS5_1CILi64EEENS7_ILi96EEENS7_ILi128EEEEEENS_6half_tEfNS_4arch4Sm80ELb0ELb0ELb0ELb0ELb1ELb0ELb0ELb0ELi2ELi2ELi2ELi2ELb1EEENS1_21CollectiveEpilogueBwdISB_SC_SE_Li256ELb0ELb0ELi4EEENS1_19SingleTileSchedulerILb0ELb0ELb0ELi96EEEEEEEEEvNT_6ParamsE,"a",@progbits
	.sectionflags	@""
	.align	4
.nv.constant0._ZN7cutlass13device_kernelIN5flash19enable_sm80_to_sm89INS1_16FlashAttnBwdSm80INS1_25CollectiveMainloopBwdSm80ILi2ELi1EN4cute5tupleIJNS5_1CILi64EEENS7_ILi96EEENS7_ILi128EEEEEENS_6half_tEfNS_4arch4Sm80ELb0ELb0ELb0ELb0ELb1ELb0ELb0ELb0ELi2ELi2ELi2ELi2ELb1EEENS1_21CollectiveEpilogueBwdISB_SC_SE_Li256ELb0ELb0ELi4EEENS1_19SingleTileSchedulerILb0ELb0ELb0ELi96EEEEEEEEEvNT_6ParamsE:
	.zero		1520


//--------------------- .nv.constant0._ZN7cutlass13device_kernelIN5flash19enable_sm80_to_sm89INS1_16FlashAttnBwdSm80INS1_25CollectiveMainloopBwdSm80ILi2ELi1EN4cute5tupleIJNS5_1CILi64EEENS7_ILi96EEENS7_ILi128EEEEEENS_6half_tEfNS_4arch4Sm80ELb0ELb0ELb0ELb0ELb0ELb0ELb0ELb0ELi2ELi2ELi2ELi2ELb1EEENS1_24CollectiveEpilogueBwdGQAISB_fSE_Li256ELb0ELb0EEENS1_19SingleTileSchedulerILb0ELb0ELb0ELi96EEEEEEEEEvNT_6ParamsE --------------------------
	.section	.nv.constant0._ZN7cutlass13device_kernelIN5flash19enable_sm80_to_sm89INS1_16FlashAttnBwdSm80INS1_25CollectiveMainloopBwdSm80ILi2ELi1EN4cute5tupleIJNS5_1CILi64EEENS7_ILi96EEENS7_ILi128EEEEEENS_6half_tEfNS_4arch4Sm80ELb0ELb0ELb0ELb0ELb0ELb0ELb0ELb0ELi2ELi2ELi2ELi2ELb1EEENS1_24CollectiveEpilogueBwdGQAISB_fSE_Li256ELb0ELb0EEENS1_19SingleTileSchedulerILb0ELb0ELb0ELi96EEEEEEEEEvNT_6ParamsE,"a",@progbits
	.sectionflags	@""
	.align	4
.nv.constant0._ZN7cutlass13device_kernelIN5flash19enable_sm80_to_sm89INS1_16FlashAttnBwdSm80INS1_25CollectiveMainloopBwdSm80ILi2ELi1EN4cute5tupleIJNS5_1CILi64EEENS7_ILi96EEENS7_ILi128EEEEEENS_6half_tEfNS_4arch4Sm80ELb0ELb0ELb0ELb0ELb0ELb0ELb0ELb0ELi2ELi2ELi2ELi2ELb1EEENS1_24CollectiveEpilogueBwdGQAISB_fSE_Li256ELb0ELb0EEENS1_19SingleTileSchedulerILb0ELb0ELb0ELi96EEEEEEEEEvNT_6ParamsE:
	.zero		1528


//--------------------- .nv.constant0._ZN7cutlass13device_kernelIN5flash19enable_sm80_to_sm89INS1_16FlashAttnBwdSm80INS1_25CollectiveMainloopBwdSm80ILi2ELi1EN4cute5tupleIJNS5_1CILi64EEENS7_ILi96EEENS7_ILi128EEEEEENS_6half_tEfNS_4arch4Sm80ELb0ELb0ELb0ELb0ELb1ELb0ELb0ELb0ELi2ELi2ELi2ELi2ELb1EEENS1_24CollectiveEpilogueBwdGQAISB_fSE_Li256ELb0ELb1EEENS1_19SingleTileSchedulerILb0ELb0ELb0ELi96EEEEEEEEEvNT_6ParamsE --------------------------
	.section	.nv.constant0._ZN7cutlass13device_kernelIN5flash19enable_sm80_to_sm89INS1_16FlashAttnBwdSm80INS1_25CollectiveMainloopBwdSm80ILi2ELi1EN4cute5tupleIJNS5_1CILi64EEENS7_ILi96EEENS7_ILi128EEEEEENS_6half_tEfNS_4arch4Sm80ELb0ELb0ELb0ELb0ELb1ELb0ELb0ELb0ELi2ELi2ELi2ELi2ELb1EEENS1_24CollectiveEpilogueBwdGQAISB_fSE_Li256ELb0ELb1EEENS1_19SingleTileSchedulerILb0ELb0ELb0ELi96EEEEEEEEEvNT_6ParamsE,"a",@progbits
	.sectionflags	@""
	.align	4
.nv.constant0._ZN7cutlass13device_kernelIN5flash19enable_sm80_to_sm89INS1_16FlashAttnBwdSm80INS1_25CollectiveMainloopBwdSm80ILi2ELi1EN4cute5tupleIJNS5_1CILi64EEENS7_ILi96EEENS7_ILi128EEEEEENS_6half_tEfNS_4arch4Sm80ELb0ELb0ELb0ELb0ELb1ELb0ELb0ELb0ELi2ELi2ELi2ELi2ELb1EEENS1_24CollectiveEpilogueBwdGQAISB_fSE_Li256ELb0ELb1EEENS1_19SingleTileSchedulerILb0ELb0ELb0ELi96EEEEEEEEEvNT_6ParamsE:
	.zero		1528


//--------------------- .nv.constant0._ZN7cutlass13device_kernelIN5flash19enable_sm80_to_sm89INS1_16FlashAttnBwdSm80INS1_25CollectiveMainloopBwdSm80ILi2ELi1EN4cute5tupleIJNS5_1CILi64EEENS7_ILi96EEENS7_ILi128EEEEEENS_6half_tEfNS_4arch4Sm80ELb0ELb0ELb0ELb1ELb0ELb0ELb0ELb0ELi2ELi2ELi2ELi2ELb1EEENS1_21CollectiveEpilogueBwdISB_SC_SE_Li256ELb1ELb0ELi4EEENS1_19SingleTileSchedulerILb1ELb0ELb0ELi96EEEEEEEEEvNT_6ParamsE --------------------------
	.section	.nv.constant0._ZN7cutlass13device_kernelIN5flash19enable_sm80_to_sm89INS1_16FlashAttnBwdSm80INS1_25CollectiveMainloopBwdSm80ILi2ELi1EN4cute5tupleIJNS5_1CILi64EEENS7_ILi96EEENS7_ILi128EEEEEENS_6half_tEfNS_4arch4Sm80ELb0ELb0ELb0ELb1ELb0ELb0ELb0ELb0ELi2ELi2ELi2ELi2ELb1EEENS1_21CollectiveEpilogueBwdISB_SC_SE_Li256ELb1ELb0ELi4EEENS1_19SingleTileSchedulerILb1ELb0ELb0ELi96EEEEEEEEEvNT_6ParamsE,"a",@progbits
	.sectionflags	@""
	.align	4
.nv.constant0._ZN7cutlass13device_kernelIN5flash19enable_sm80_to_sm89INS1_16FlashAttnBwdSm80INS1_25CollectiveMainloopBwdSm80ILi2ELi1EN4cute5tupleIJNS5_1CILi64EEENS7_ILi96EEENS7_ILi128EEEEEENS_6half_tEfNS_4arch4Sm80ELb0ELb0ELb0ELb1ELb0ELb0ELb0ELb0ELi2ELi2ELi2ELi2ELb1EEENS1_21CollectiveEpilogueBwdISB_SC_SE_Li256ELb1ELb0ELi4EEENS1_19SingleTileSchedulerILb1ELb0ELb0ELi96EEEEEEEEEvNT_6ParamsE:
	.zero		1520


//--------------------- .nv.constant0._ZN7cutlass13device_kernelIN5flash19enable_sm80_to_sm89INS1_16FlashAttnBwdSm80INS1_25CollectiveMainloopBwdSm80ILi2ELi1EN4cute5tupleIJNS5_1CILi64EEENS7_ILi96EEENS7_ILi128EEEEEENS_6half_tEfNS_4arch4Sm80ELb0ELb0ELb0ELb1ELb1ELb0ELb0ELb0ELi2ELi2ELi2ELi2ELb1EEENS1_21CollectiveEpilogueBwdISB_SC_SE_Li256ELb1ELb0ELi4EEENS1_19SingleTileSchedulerILb1ELb0ELb0ELi96EEEEEEEEEvNT_6ParamsE --------------------------
	.section	.nv.constant0._ZN7cutlass13device_kernelIN5flash19enable_sm80_to_sm89INS1_16FlashAttnBwdSm80INS1_25CollectiveMainloopBwdSm80ILi2ELi1EN4cute5tupleIJNS5_1CILi64EEENS7_ILi96EEENS7_ILi128EEEEEENS_6half_tEfNS_4arch4Sm80ELb0ELb0ELb0ELb1ELb1ELb0ELb0ELb0ELi2ELi2ELi2ELi2ELb1EEENS1_21CollectiveEpilogueBwdISB_SC_SE_Li256ELb1ELb0ELi4EEENS1_19SingleTileSchedulerILb1ELb0ELb0ELi96EEEEEEEEEvNT_6ParamsE,"a",@progbits
	.sectionflags	@""
	.align	4
.nv.constant0._ZN7cutlass13device_kernelIN5flash19enable_sm80_to_sm89INS1_16FlashAttnBwdSm80INS1_25CollectiveMainloopBwdSm80ILi2ELi1EN4cute5tupleIJNS5_1CILi64EEENS7_ILi96EEENS7_ILi128EEEEEENS_6half_tEfNS_4arch4Sm80ELb0ELb0ELb0ELb1ELb1ELb0ELb0ELb0ELi2ELi2ELi2ELi2ELb1EEENS1_21CollectiveEpilogueBwdISB_SC_SE_Li256ELb1ELb0ELi4EEENS1_19SingleTileSchedulerILb1ELb0ELb0ELi96EEEEEEEEEvNT_6ParamsE:
	.zero		1520


//--------------------- .nv.constant0._ZN7cutlass13device_kernelIN5flash19enable_sm80_to_sm89INS1_16FlashAttnBwdSm80INS1_25CollectiveMainloopBwdSm80ILi2ELi1EN4cute5tupleIJNS5_1CILi64EEENS7_ILi96EEENS7_ILi128EEEEEENS_6half_tEfNS_4arch4Sm80ELb0ELb0ELb0ELb1ELb0ELb0ELb0ELb0ELi2ELi2ELi2ELi2ELb1EEENS1_24CollectiveEpilogueBwdGQAISB_fSE_Li256ELb1ELb0EEENS1_19SingleTileSchedulerILb1ELb0ELb0ELi96EEEEEEEEEvNT_6ParamsE --------------------------
	.section	.nv.constant0._ZN7cutlass13device_kernelIN5flash19enable_sm80_to_sm89INS1_16FlashAttnBwdSm80INS1_25CollectiveMainloopBwdSm80ILi2ELi1EN4cute5tupleIJNS5_1CILi64EEENS7_ILi96EEENS7_ILi128EEEEEENS_6half_tEfNS_4arch4Sm80ELb0ELb0ELb0ELb1ELb0ELb0ELb0ELb0ELi2ELi2ELi2ELi2ELb1EEENS1_24CollectiveEpilogueBwdGQAISB_fSE_Li256ELb1ELb0EEENS1_19SingleTileSchedulerILb1ELb0ELb0ELi96EEEEEEEEEvNT_6ParamsE,"a",@progbits
	.sectionflags	@""
	.align	4
.nv.constant0._ZN7cutlass13device_kernelIN5flash19enable_sm80_to_sm89INS1_16FlashAttnBwdSm80INS1_25CollectiveMainloopBwdSm80ILi2ELi1EN4cute5tupleIJNS5_1CILi64EEENS7_ILi96EEENS7_ILi128EEEEEENS_6half_tEfNS_4arch4Sm80ELb0ELb0ELb0ELb1ELb0ELb0ELb0ELb0ELi2ELi2ELi2ELi2ELb1EEENS1_24CollectiveEpilogueBwdGQAISB_fSE_Li256ELb1ELb0EEENS1_19SingleTileSchedulerILb1ELb0ELb0ELi96EEEEEEEEEvNT_6ParamsE:
	.zero		1528


//--------------------- .nv.constant0._ZN7cutlass13device_kernelIN5flash19enable_sm80_to_sm89INS1_16FlashAttnBwdSm80INS1_25CollectiveMainloopBwdSm80ILi2ELi1EN4cute5tupleIJNS5_1CILi64EEENS7_ILi96EEENS7_ILi128EEEEEENS_6half_tEfNS_4arch4Sm80ELb0ELb0ELb0ELb1ELb1ELb0ELb0ELb0ELi2ELi2ELi2ELi2ELb1EEENS1_24CollectiveEpilogueBwdGQAISB_fSE_Li256ELb1ELb1EEENS1_19SingleTileSchedulerILb1ELb0ELb0ELi96EEEEEEEEEvNT_6ParamsE --------------------------
	.section	.nv.constant0._ZN7cutlass13device_kernelIN5flash19enable_sm80_to_sm89INS1_16FlashAttnBwdSm80INS1_25CollectiveMainloopBwdSm80ILi2ELi1EN4cute5tupleIJNS5_1CILi64EEENS7_ILi96EEENS7_ILi128EEEEEENS_6half_tEfNS_4arch4Sm80ELb0ELb0ELb0ELb1ELb1ELb0ELb0ELb0ELi2ELi2ELi2ELi2ELb1EEENS1_24CollectiveEpilogueBwdGQAISB_fSE_Li256ELb1ELb1EEENS1_19SingleTileSchedulerILb1ELb0ELb0ELi96EEEEEEEEEvNT_6ParamsE,"a",@progbits
	.sectionflags	@""
	.align	4
.nv.constant0._ZN7cutlass13device_kernelIN5flash19enable_sm80_to_sm89INS1_16FlashAttnBwdSm80INS1_25CollectiveMainloopBwdSm80ILi2ELi1EN4cute5tupleIJNS5_1CILi64EEENS7_ILi96EEENS7_ILi128EEEEEENS_6half_tEfNS_4arch4Sm80ELb0ELb0ELb0ELb1ELb1ELb0ELb0ELb0ELi2ELi2ELi2ELi2ELb1EEENS1_24CollectiveEpilogueBwdGQAISB_fSE_Li256ELb1ELb1EEENS1_19SingleTileSchedulerILb1ELb0ELb0ELi96EEEEEEEEEvNT_6ParamsE:
	.zero		1528


//--------------------- .nv.constant0._ZN7cutlass13device_kernelIN5flash19enable_sm80_to_sm89INS1_16FlashAttnBwdSm80INS1_25CollectiveMainloopBwdSm80ILi2ELi1EN4cute5tupleIJNS5_1CILi64EEENS7_ILi96EEENS7_ILi128EEEEEENS_6half_tEfNS_4arch4Sm80ELb0ELb1ELb0ELb0ELb0ELb0ELb0ELb0ELi2ELi2ELi2ELi2ELb1EEENS1_21CollectiveEpilogueBwdISB_SC_SE_Li256ELb0ELb0ELi4EEENS1_19SingleTileSchedulerILb0ELb0ELb0ELi96EEEEEEEEEvNT_6ParamsE --------------------------
	.section	.nv.constant0._ZN7cutlass13device_kernelIN5flash19enable_sm80_to_sm89INS1_16FlashAttnBwdSm80INS1_25CollectiveMainloopBwdSm80ILi2ELi1EN4cute5tupleIJNS5_1CILi64EEENS7_ILi96EEENS7_ILi128EEEEEENS_6half_tEfNS_4arch4Sm80ELb0ELb1ELb0ELb0ELb0ELb0ELb0ELb0ELi2ELi2ELi2ELi2ELb1EEENS1_21CollectiveEpilogueBwdISB_SC_SE_Li256ELb0ELb0ELi4EEENS1_19SingleTileSchedulerILb0ELb0ELb0ELi96EEEEEEEEEvNT_6ParamsE,"a",@progbits
	.sectionflags	@""
	.align	4
.nv.constant0._ZN7cutlass13device_kernelIN5flash19enable_sm80_to_sm89INS1_16FlashAttnBwdSm80INS1_25CollectiveMainloopBwdSm80ILi2ELi1EN4cute5tupleIJNS5_1CILi64EEENS7_ILi96EEENS7_ILi128EEEEEENS_6half_tEfNS_4arch4Sm80ELb0ELb1ELb0ELb0ELb0ELb0ELb0ELb0ELi2ELi2ELi2ELi2ELb1EEENS1_21CollectiveEpilogueBwdISB_SC_SE_Li256ELb0ELb0ELi4EEENS1_19SingleTileSchedulerILb0ELb0ELb0ELi96EEEEEEEEEvNT_6ParamsE:
	.zero		1520


//--------------------- .nv.constant0._ZN7cutlass13device_kernelIN5flash19enable_sm80_to_sm89INS1_16FlashAttnBwdSm80INS1_25CollectiveMainloopBwdSm80ILi2ELi1EN4cute5tupleIJNS5_1CILi64EEENS7_ILi96EEENS7_ILi128EEEEEENS_6half_tEfNS_4arch4Sm80ELb0ELb1ELb0ELb0ELb1ELb0ELb0ELb0ELi2ELi2ELi2ELi2ELb1EEENS1_21CollectiveEpilogueBwdISB_SC_SE_Li256ELb0ELb0ELi4EEENS1_19SingleTileSchedulerILb0ELb0ELb0ELi96EEEEEEEEEvNT_6ParamsE --------------------------
	.section	.nv.constant0._ZN7cutlass13device_kernelIN5flash19enable_sm80_to_sm89INS1_16FlashAttnBwdSm80INS1_25CollectiveMainloopBwdSm80ILi2ELi1EN4cute5tupleIJNS5_1CILi64EEENS7_ILi96EEENS7_ILi128EEEEEENS_6half_tEfNS_4arch4Sm80ELb0ELb1ELb0ELb0ELb1ELb0ELb0ELb0ELi2ELi2ELi2ELi2ELb1EEENS1_21CollectiveEpilogueBwdISB_SC_SE_Li256ELb0ELb0ELi4EEENS1_19SingleTileSchedulerILb0ELb0ELb0ELi96EEEEEEEEEvNT_6ParamsE,"a",@progbits
	.sectionflags	@""
	.align	4
.nv.constant0._ZN7cutlass13device_kernelIN5flash19enable_sm80_to_sm89INS1_16FlashAttnBwdSm80INS1_25CollectiveMainloopBwdSm80ILi2ELi1EN4cute5tupleIJNS5_1CILi64EEENS7_ILi96EEENS7_ILi128EEEEEENS_6half_tEfNS_4arch4Sm80ELb0ELb1ELb0ELb0ELb1ELb0ELb0ELb0ELi2ELi2ELi2ELi2ELb1EEENS1_21CollectiveEpilogueBwdISB_SC_SE_Li256ELb0ELb0ELi4EEENS1_19SingleTileSchedulerILb0ELb0ELb0ELi96EEEEEEEEEvNT_6ParamsE:
	.zero		1520


//--------------------- .nv.constant0._ZN7cutlass13device_kernelIN5flash19enable_sm80_to_sm89INS1_16FlashAttnBwdSm80INS1_25CollectiveMainloopBwdSm80ILi2ELi1EN4cute5tupleIJNS5_1CILi64EEENS7_ILi96EEENS7_ILi128EEEEEENS_6half_tEfNS_4arch4Sm80ELb0ELb1ELb0ELb0ELb0ELb0ELb0ELb0ELi2ELi2ELi2ELi2ELb1EEENS1_24CollectiveEpilogueBwdGQAISB_fSE_Li256ELb0ELb0EEENS1_19SingleTileSchedulerILb0ELb0ELb0ELi96EEEEEEEEEvNT_6ParamsE --------------------------
	.section	.nv.constant0._ZN7cutlass13device_kernelIN5flash19enable_sm80_to_sm89INS1_16FlashAttnBwdSm80INS1_25CollectiveMainloopBwdSm80ILi2ELi1EN4cute5tupleIJNS5_1CILi64EEENS7_ILi96EEENS7_ILi128EEEEEENS_6half_tEfNS_4arch4Sm80ELb0ELb1ELb0ELb0ELb0ELb0ELb0ELb0ELi2ELi2ELi2ELi2ELb1EEENS1_24CollectiveEpilogueBwdGQAISB_fSE_Li256ELb0ELb0EEENS1_19SingleTileSchedulerILb0ELb0ELb0ELi96EEEEEEEEEvNT_6ParamsE,"a",@progbits
	.sectionflags	@""
	.align	4
.nv.constant0._ZN7cutlass13device_kernelIN5flash19enable_sm80_to_sm89INS1_16FlashAttnBwdSm80INS1_25CollectiveMainloopBwdSm80ILi2ELi1EN4cute5tupleIJNS5_1CILi64EEENS7_ILi96EEENS7_ILi128EEEEEENS_6half_tEfNS_4arch4Sm80ELb0ELb1ELb0ELb0ELb0ELb0ELb0ELb0ELi2ELi2ELi2ELi2ELb1EEENS1_24CollectiveEpilogueBwdGQAISB_fSE_Li256ELb0ELb0EEENS1_19SingleTileSchedulerILb0ELb0ELb0ELi96EEEEEEEEEvNT_6ParamsE:
	.zero		1528


//--------------------- .nv.constant0._ZN7cutlass13device_kernelIN5flash19enable_sm80_to_sm89INS1_16FlashAttnBwdSm80INS1_25CollectiveMainloopBwdSm80ILi2ELi1EN4cute5tupleIJNS5_1CILi64EEENS7_ILi96EEENS7_ILi128EEEEEENS_6half_tEfNS_4arch4Sm80ELb0ELb1ELb0ELb0ELb1ELb0ELb0ELb0ELi2ELi2ELi2ELi2ELb1EEENS1_24CollectiveEpilogueBwdGQAISB_fSE_Li256ELb0ELb1EEENS1_19SingleTileSchedulerILb0ELb0ELb0ELi96EEEEEEEEEvNT_6ParamsE --------------------------
	.section	.nv.constant0._ZN7cutlass13device_kernelIN5flash19enable_sm80_to_sm89INS1_16FlashAttnBwdSm80INS1_25CollectiveMainloopBwdSm80ILi2ELi1EN4cute5tupleIJNS5_1CILi64EEENS7_ILi96EEENS7_ILi128EEEEEENS_6half_tEfNS_4arch4Sm80ELb0ELb1ELb0ELb0ELb1ELb0ELb0ELb0ELi2ELi2ELi2ELi2ELb1EEENS1_24CollectiveEpilogueBwdGQAISB_fSE_Li256ELb0ELb1EEENS1_19SingleTileSchedulerILb0ELb0ELb0ELi96EEEEEEEEEvNT_6ParamsE,"a",@progbits
	.sectionflags	@""
	.align	4
.nv.constant0._ZN7cutlass13device_kernelIN5flash19enable_sm80_to_sm89INS1_16FlashAttnBwdSm80INS1_25CollectiveMainloopBwdSm80ILi2ELi1EN4cute5tupleIJNS5_1CILi64EEENS7_ILi96EEENS7_ILi128EEEEEENS_6half_tEfNS_4arch4Sm80ELb0ELb1ELb0ELb0ELb1ELb0ELb0ELb0ELi2ELi2ELi2ELi2ELb1EEENS1_24CollectiveEpilogueBwdGQAISB_fSE_Li256ELb0ELb1EEENS1_19SingleTileSchedulerILb0ELb0ELb0ELi96EEEEEEEEEvNT_6ParamsE:
	.zero		1528


//--------------------- .nv.constant0._ZN7cutlass13device_kernelIN5flash19enable_sm80_to_sm89INS1_16FlashAttnBwdSm80INS1_25CollectiveMainloopBwdSm80ILi2ELi1EN4cute5tupleIJNS5_1CILi64EEENS7_ILi96EEENS7_ILi128EEEEEENS_6half_tEfNS_4arch4Sm80ELb0ELb1ELb0ELb1ELb0ELb0ELb0ELb0ELi2ELi2ELi2ELi2ELb1EEENS1_21CollectiveEpilogueBwdISB_SC_SE_Li256ELb1ELb0ELi4EEENS1_19SingleTileSchedulerILb1ELb0ELb0ELi96EEEEEEEEEvNT_6ParamsE --------------------------
	.section	.nv.constant0._ZN7cutlass13device_kernelIN5flash19enable_sm80_to_sm89INS1_16FlashAttnBwdSm80INS1_25CollectiveMainloopBwdSm80ILi2ELi1EN4cute5tupleIJNS5_1CILi64EEENS7_ILi96EEENS7_ILi128EEEEEENS_6half_tEfNS_4arch4Sm80ELb0ELb1ELb0ELb1ELb0ELb0ELb0ELb0ELi2ELi2ELi2ELi2ELb1EEENS1_21CollectiveEpilogueBwdISB_SC_SE_Li256ELb1ELb0ELi4EEENS1_19SingleTileSchedulerILb1ELb0ELb0ELi96EEEEEEEEEvNT_6ParamsE,"a",@progbits
	.sectionflags	@""
	.align	4
.nv.constant0._ZN7cutlass13device_kernelIN5flash19enable_sm80_to_sm89INS1_16FlashAttnBwdSm80INS1_25CollectiveMainloopBwdSm80ILi2ELi1EN4cute5tupleIJNS5_1CILi64EEENS7_ILi96EEENS7_ILi128EEEEEENS_6half_tEfNS_4arch4Sm80ELb0ELb1ELb0ELb1ELb0ELb0ELb0ELb0ELi2ELi2ELi2ELi2ELb1EEENS1_21CollectiveEpilogueBwdISB_SC_SE_Li256ELb1ELb0ELi4EEENS1_19SingleTileSchedulerILb1ELb0ELb0ELi96EEEEEEEEEvNT_6ParamsE:
	.zero		1520


//--------------------- .nv.constant0._ZN7cutlass13device_kernelIN5flash19enable_sm80_to_sm89INS1_16FlashAttnBwdSm80INS1_25CollectiveMainloopBwdSm80ILi2ELi1EN4cute5tupleIJNS5_1CILi64EEENS7_ILi96EEENS7_ILi128EEEEEENS_6half_tEfNS_4arch4Sm80ELb0ELb1ELb0ELb1ELb1ELb0ELb0ELb0ELi2ELi2ELi2ELi2ELb1EEENS1_21CollectiveEpilogueBwdISB_SC_SE_Li256ELb1ELb0ELi4EEENS1_19SingleTileSchedulerILb1ELb0ELb0ELi96EEEEEEEEEvNT_6ParamsE --------------------------
	.section	.nv.constant0._ZN7cutlass13device_kernelIN5flash19enable_sm80_to_sm89INS1_16FlashAttnBwdSm80INS1_25CollectiveMainloopBwdSm80ILi2ELi1EN4cute5tupleIJNS5_1CILi64EEENS7_ILi96EEENS7_ILi128EEEEEENS_6half_tEfNS_4arch4Sm80ELb0ELb1ELb0ELb1ELb1ELb0ELb0ELb0ELi2ELi2ELi2ELi2ELb1EEENS1_21CollectiveEpilogueBwdISB_SC_SE_Li256ELb1ELb0ELi4EEENS1_19SingleTileSchedulerILb1ELb0ELb0ELi96EEEEEEEEEvNT_6ParamsE,"a",@progbits
	.sectionflags	@""
	.align	4
.nv.constant0._ZN7cutlass13device_kernelIN5flash19enable_sm80_to_sm89INS1_16FlashAttnBwdSm80INS1_25CollectiveMainloopBwdSm80ILi2ELi1EN4cute5tupleIJNS5_1CILi64EEENS7_ILi96EEENS7_ILi128EEEEEENS_6half_tEfNS_4arch4Sm80ELb0ELb1ELb0ELb1ELb1ELb0ELb0ELb0ELi2ELi2ELi2ELi2ELb1EEENS1_21CollectiveEpilogueBwdISB_SC_SE_Li256ELb1ELb0ELi4EEENS1_19SingleTileSchedulerILb1ELb0ELb0ELi96EEEEEEEEEvNT_6ParamsE:
	.zero		1520


//--------------------- .nv.constant0._ZN7cutlass13device_kernelIN5flash19enable_sm80_to_sm89INS1_16FlashAttnBwdSm80INS1_25CollectiveMainloopBwdSm80ILi2ELi1EN4cute5tupleIJNS5_1CILi64EEENS7_ILi96EEENS7_ILi128EEEEEENS_6half_tEfNS_4arch4Sm80ELb0ELb1ELb0ELb1ELb0ELb0ELb0ELb0ELi2ELi2ELi2ELi2ELb1EEENS1_24CollectiveEpilogueBwdGQAISB_fSE_Li256ELb1ELb0EEENS1_19SingleTileSchedulerILb1ELb0ELb0ELi96EEEEEEEEEvNT_6ParamsE --------------------------
	.section	.nv.constant0._ZN7cutlass13device_kernelIN5flash19enable_sm80_to_sm89INS1_16FlashAttnBwdSm80INS1_25CollectiveMainloopBwdSm80ILi2ELi1EN4cute5tupleIJNS5_1CILi64EEENS7_ILi96EEENS7_ILi128EEEEEENS_6half_tEfNS_4arch4Sm80ELb0ELb1ELb0ELb1ELb0ELb0ELb0ELb0ELi2ELi2ELi2ELi2ELb1EEENS1_24CollectiveEpilogueBwdGQAISB_fSE_Li256ELb1ELb0EEENS1_19SingleTileSchedulerILb1ELb0ELb0ELi96EEEEEEEEEvNT_6ParamsE,"a",@progbits
	.sectionflags	@""
	.align	4
.nv.constant0._ZN7cutlass13device_kernelIN5flash19enable_sm80_to_sm89INS1_16FlashAttnBwdSm80INS1_25CollectiveMainloopBwdSm80ILi2ELi1EN4cute5tupleIJNS5_1CILi64EEENS7_ILi96EEENS7_ILi128EEEEEENS_6half_tEfNS_4arch4Sm80ELb0ELb1ELb0ELb1ELb0ELb0ELb0ELb0ELi2ELi2ELi2ELi2ELb1EEENS1_24CollectiveEpilogueBwdGQAISB_fSE_Li256ELb1ELb0EEENS1_19SingleTileSchedulerILb1ELb0ELb0ELi96EEEEEEEEEvNT_6ParamsE:
	.zero		1528


//--------------------- .nv.constant0._ZN7cutlass13device_kernelIN5flash19enable_sm80_to_sm89INS1_16FlashAttnBwdSm80INS1_25CollectiveMainloopBwdSm80ILi2ELi1EN4cute5tupleIJNS5_1CILi64EEENS7_ILi96EEENS7_ILi128EEEEEENS_6half_tEfNS_4arch4Sm80ELb0ELb1ELb0ELb1ELb1ELb0ELb0ELb0ELi2ELi2ELi2ELi2ELb1EEENS1_24CollectiveEpilogueBwdGQAISB_fSE_Li256ELb1ELb1EEENS1_19SingleTileSchedulerILb1ELb0ELb0ELi96EEEEEEEEEvNT_6ParamsE --------------------------
	.section	.nv.constant0._ZN7cutlass13device_kernelIN5flash19enable_sm80_to_sm89INS1_16FlashAttnBwdSm80INS1_25CollectiveMainloopBwdSm80ILi2ELi1EN4cute5tupleIJNS5_1CILi64EEENS7_ILi96EEENS7_ILi128EEEEEENS_6half_tEfNS_4arch4Sm80ELb0ELb1ELb0ELb1ELb1ELb0ELb0ELb0ELi2ELi2ELi2ELi2ELb1EEENS1_24CollectiveEpilogueBwdGQAISB_fSE_Li256ELb1ELb1EEENS1_19SingleTileSchedulerILb1ELb0ELb0ELi96EEEEEEEEEvNT_6ParamsE,"a",@progbits
	.sectionflags	@""
	.align	4
.nv.constant0._ZN7cutlass13device_kernelIN5flash19enable_sm80_to_sm89INS1_16FlashAttnBwdSm80INS1_25CollectiveMainloopBwdSm80ILi2ELi1EN4cute5tupleIJNS5_1CILi64EEENS7_ILi96EEENS7_ILi128EEEEEENS_6half_tEfNS_4arch4Sm80ELb0ELb1ELb0ELb1ELb1ELb0ELb0ELb0ELi2ELi2ELi2ELi2ELb1EEENS1_24CollectiveEpilogueBwdGQAISB_fSE_Li256ELb1ELb1EEENS1_19SingleTileSchedulerILb1ELb0ELb0ELi96EEEEEEEEEvNT_6ParamsE:
	.zero		1528


//--------------------- .nv.constant0._ZN7cutlass13device_kernelIN5flash19enable_sm80_to_sm89INS1_16FlashAttnBwdSm80INS1_25CollectiveMainloopBwdSm80ILi2ELi1EN4cute5tupleIJNS5_1CILi64EEENS7_ILi96EEENS7_ILi128EEEEEENS_6half_tEfNS_4arch4Sm80ELb1ELb0ELb0ELb0ELb0ELb0ELb0ELb0ELi2ELi2ELi2ELi2ELb1EEENS1_21CollectiveEpilogueBwdISB_SC_SE_Li256ELb0ELb0ELi4EEENS1_25SingleTileBwdLPTSchedulerILb0ELi96ELb0EEEEEEEEEvNT_6ParamsE --------------------------
	.section	.nv.constant0._ZN7cutlass13device_kernelIN5flash19enable_sm80_to_sm89INS1_16FlashAttnBwdSm80INS1_25CollectiveMainloopBwdSm80ILi2ELi1EN4cute5tupleIJNS5_1CILi64EEENS7_ILi96EEENS7_ILi128EEEEEENS_6half_tEfNS_4arch4Sm80ELb1ELb0ELb0ELb0ELb0ELb0ELb0ELb0ELi2ELi2ELi2ELi2ELb1EEENS1_21CollectiveEpilogueBwdISB_SC_SE_Li256ELb0ELb0ELi4EEENS1_25SingleTileBwdLPTSchedulerILb0ELi96ELb0EEEEEEEEEvNT_6ParamsE,"a",@progbits
	.sectionflags	@""
	.align	4
.nv.constant0._ZN7cutlass13device_kernelIN5flash19enable_sm80_to_sm89INS1_16FlashAttnBwdSm80INS1_25CollectiveMainloopBwdSm80ILi2ELi1EN4cute5tupleIJNS5_1CILi64EEENS7_ILi96EEENS7_ILi128EEEEEENS_6half_tEfNS_4arch4Sm80ELb1ELb0ELb0ELb0ELb0ELb0ELb0ELb0ELi2ELi2ELi2ELi2ELb1EEENS1_21CollectiveEpilogueBwdISB_SC_SE_Li256ELb0ELb0ELi4EEENS1_25SingleTileBwdLPTSchedulerILb0ELi96ELb0EEEEEEEEEvNT_6ParamsE:
	.zero		1544


//--------------------- .nv.constant0._ZN7cutlass13device_kernelIN5flash19enable_sm80_to_sm89INS1_16FlashAttnBwdSm80INS1_25CollectiveMainloopBwdSm80ILi2ELi1EN4cute5tupleIJNS5_1CILi64EEENS7_ILi96EEENS7_ILi128EEEEEENS_6half_tEfNS_4arch4Sm80ELb1ELb0ELb0ELb0ELb1ELb0ELb0ELb0ELi2ELi2ELi2ELi2ELb1EEENS1_21CollectiveEpilogueBwdISB_SC_SE_Li256ELb0ELb0ELi4EEENS1_25SingleTileBwdLPTSchedulerILb0ELi96ELb1EEEEEEEEEvNT_6ParamsE --------------------------
	.section	.nv.constant0._ZN7cutlass13device_kernelIN5flash19enable_sm80_to_sm89INS1_16FlashAttnBwdSm80INS1_25CollectiveMainloopBwdSm80ILi2ELi1EN4cute5tupleIJNS5_1CILi64EEENS7_ILi96EEENS7_ILi128EEEEEENS_6half_tEfNS_4arch4Sm80ELb1ELb0ELb0ELb0ELb1ELb0ELb0ELb0ELi2ELi2ELi2ELi2ELb1EEENS1_21CollectiveEpilogueBwdISB_SC_SE_Li256ELb0ELb0ELi4EEENS1_25SingleTileBwdLPTSchedulerILb0ELi96ELb1EEEEEEEEEvNT_6ParamsE,"a",@progbits
	.sectionflags	@""
	.align	4
.nv.constant0._ZN7cutlass13device_kernelIN5flash19enable_sm80_to_sm89INS1_16FlashAttnBwdSm80INS1_25CollectiveMainloopBwdSm80ILi2ELi1EN4cute5tupleIJNS5_1CILi64EEENS7_ILi96EEENS7_ILi128EEEEEENS_6half_tEfNS_4arch4Sm80ELb1ELb0ELb0ELb0ELb1ELb0ELb0ELb0ELi2ELi2ELi2ELi2ELb1EEENS1_21CollectiveEpilogueBwdISB_SC_SE_Li256ELb0ELb0ELi4EEENS1_25SingleTileBwdLPTSchedulerILb0ELi96ELb1EEEEEEEEEvNT_6ParamsE:
	.zero		1544


//--------------------- .nv.constant0._ZN7cutlass13device_kernelIN5flash19enable_sm80_to_sm89INS1_16FlashAttnBwdSm80INS1_25CollectiveMainloopBwdSm80ILi2ELi1EN4cute5tupleIJNS5_1CILi64EEENS7_ILi96EEENS7_ILi128EEEEEENS_6half_tEfNS_4arch4Sm80ELb1ELb0ELb0ELb0ELb0ELb0ELb0ELb0ELi2ELi2ELi2ELi2ELb1EEENS1_24CollectiveEpilogueBwdGQAISB_fSE_Li256ELb0ELb0EEENS1_25SingleTileBwdLPTSchedulerILb0ELi96ELb0EEEEEEEEEvNT_6ParamsE --------------------------
	.section	.nv.constant0._ZN7cutlass13device_kernelIN5flash19enable_sm80_to_sm89INS1_16FlashAttnBwdSm80INS1_25CollectiveMainloopBwdSm80ILi2ELi1EN4cute5tupleIJNS5_1CILi64EEENS7_ILi96EEENS7_ILi128EEEEEENS_6half_tEfNS_4arch4Sm80ELb1ELb0ELb0ELb0ELb0ELb0ELb0ELb0ELi2ELi2ELi2ELi2ELb1EEENS1_24CollectiveEpilogueBwdGQAISB_fSE_Li256ELb0ELb0EEENS1_25SingleTileBwdLPTSchedulerILb0ELi96ELb0EEEEEEEEEvNT_6ParamsE,"a",@progbits
	.sectionflags	@""
	.align	4
.nv.constant0._ZN7cutlass13device_kernelIN5flash19enable_sm80_to_sm89INS1_16FlashAttnBwdSm80INS1_25CollectiveMainloopBwdSm80ILi2ELi1EN4cute5tupleIJNS5_1CILi64EEENS7_ILi96EEENS7_ILi128EEEEEENS_6half_tEfNS_4arch4Sm80ELb1ELb0ELb0ELb0ELb0ELb0ELb0ELb0ELi2ELi2ELi2ELi2ELb1EEENS1_24CollectiveEpilogueBwdGQAISB_fSE_Li256ELb0ELb0EEENS1_25SingleTileBwdLPTSchedulerILb0ELi96ELb0EEEEEEEEEvNT_6ParamsE:
	.zero		1552


//--------------------- .nv.constant0._ZN7cutlass13device_kernelIN5flash19enable_sm80_to_sm89INS1_16FlashAttnBwdSm80INS1_25CollectiveMainloopBwdSm80ILi2ELi1EN4cute5tupleIJNS5_1CILi64EEENS7_ILi96EEENS7_ILi128EEEEEENS_6half_tEfNS_4arch4Sm80ELb1ELb0ELb0ELb0ELb1ELb0ELb0ELb0ELi2ELi2ELi2ELi2ELb1EEENS1_24CollectiveEpilogueBwdGQAISB_fSE_Li256ELb0ELb1EEENS1_25SingleTileBwdLPTSchedulerILb0ELi96ELb1EEEEEEEEEvNT_6ParamsE --------------------------
	.section	.nv.constant0._ZN7cutlass13device_kernelIN5flash19enable_sm80_to_sm89INS1_16FlashAttnBwdSm80INS1_25CollectiveMainloopBwdSm80ILi2ELi1EN4cute5tupleIJNS5_1CILi64EEENS7_ILi96EEENS7_ILi128EEEEEENS_6half_tEfNS_4arch4Sm80ELb1ELb0ELb0ELb0ELb1ELb0ELb0ELb0ELi2ELi2ELi2ELi2ELb1EEENS1_24CollectiveEpilogueBwdGQAISB_fSE_Li256ELb0ELb1EEENS1_25SingleTileBwdLPTSchedulerILb0ELi96ELb1EEEEEEEEEvNT_6ParamsE,"a",@progbits
	.sectionflags	@""
	.align	4
.nv.constant0._ZN7cutlass13device_kernelIN5flash19enable_sm80_to_sm89INS1_16FlashAttnBwdSm80INS1_25CollectiveMainloopBwdSm80ILi2ELi1EN4cute5tupleIJNS5_1CILi64EEENS7_ILi96EEENS7_ILi128EEEEEENS_6half_tEfNS_4arch4Sm80ELb1ELb0ELb0ELb0ELb1ELb0ELb0ELb0ELi2ELi2ELi2ELi2ELb1EEENS1_24CollectiveEpilogueBwdGQAISB_fSE_Li256ELb0ELb1EEENS1_25SingleTileBwdLPTSchedulerILb0ELi96ELb1EEEEEEEEEvNT_6ParamsE:
	.zero		1552


//--------------------- .nv.constant0._ZN7cutlass13device_kernelIN5flash19enable_sm80_to_sm89INS1_16FlashAttnBwdSm80INS1_25CollectiveMainloopBwdSm80ILi2ELi1EN4cute5tupleIJNS5_1CILi64EEENS7_ILi96EEENS7_ILi128EEEEEENS_6half_tEfNS_4arch4Sm80ELb1ELb0ELb0ELb1ELb0ELb0ELb0ELb0ELi2ELi2ELi2ELi2ELb1EEENS1_21CollectiveEpilogueBwdISB_SC_SE_Li256ELb1ELb0ELi4EEENS1_25SingleTileBwdLPTSchedulerILb1ELi96ELb0EEEEEEEEEvNT_6ParamsE --------------------------
	.section	.nv.constant0._ZN7cutlass13device_kernelIN5flash19enable_sm80_to_sm89INS1_16FlashAttnBwdSm80INS1_25CollectiveMainloopBwdSm80ILi2ELi1EN4cute5tupleIJNS5_1CILi64EEENS7_ILi96EEENS7_ILi128EEEEEENS_6half_tEfNS_4arch4Sm80ELb1ELb0ELb0ELb1ELb0ELb0ELb0ELb0ELi2ELi2ELi2ELi2ELb1EEENS1_21CollectiveEpilogueBwdISB_SC_SE_Li256ELb1ELb0ELi4EEENS1_25SingleTileBwdLPTSchedulerILb1ELi96ELb0EEEEEEEEEvNT_6ParamsE,"a",@progbits
	.sectionflags	@""
	.align	4
.nv.constant0._ZN7cutlass13device_kernelIN5flash19enable_sm80_to_sm89INS1_16FlashAttnBwdSm80INS1_25CollectiveMainloopBwdSm80ILi2ELi1EN4cute5tupleIJNS5_1CILi64EEENS7_ILi96EEENS7_ILi128EEEEEENS_6half_tEfNS_4arch4Sm80ELb1ELb0ELb0ELb1ELb0ELb0ELb0ELb0ELi2ELi2ELi2ELi2ELb1EEENS1_21CollectiveEpilogueBwdISB_SC_SE_Li256ELb1ELb0ELi4EEENS1_25SingleTileBwdLPTSchedulerILb1ELi96ELb0EEEEEEEEEvNT_6ParamsE:
	.zero		1544


//--------------------- .nv.constant0._ZN7cutlass13device_kernelIN5flash19enable_sm80_to_sm89INS1_16FlashAttnBwdSm80INS1_25CollectiveMainloopBwdSm80ILi2ELi1EN4cute5tupleIJNS5_1CILi64EEENS7_ILi96EEENS7_ILi128EEEEEENS_6half_tEfNS_4arch4Sm80ELb1ELb0ELb0ELb1ELb1ELb0ELb0ELb0ELi2ELi2ELi2ELi2ELb1EEENS1_21CollectiveEpilogueBwdISB_SC_SE_Li256ELb1ELb0ELi4EEENS1_25SingleTileBwdLPTSchedulerILb1ELi96ELb1EEEEEEEEEvNT_6ParamsE --------------------------
	.section	.nv.constant0._ZN7cutlass13device_kernelIN5flash19enable_sm80_to_sm89INS1_16FlashAttnBwdSm80INS1_25CollectiveMainloopBwdSm80ILi2ELi1EN4cute5tupleIJNS5_1CILi64EEENS7_ILi96EEENS7_ILi128EEEEEENS_6half_tEfNS_4arch4Sm80ELb1ELb0ELb0ELb1ELb1ELb0ELb0ELb0ELi2ELi2ELi2ELi2ELb1EEENS1_21CollectiveEpilogueBwdISB_SC_SE_Li256ELb1ELb0ELi4EEENS1_25SingleTileBwdLPTSchedulerILb1ELi96ELb1EEEEEEEEEvNT_6ParamsE,"a",@progbits
	.sectionflags	@""
	.align	4
.nv.constant0._ZN7cutlass13device_kernelIN5flash19enable_sm80_to_sm89INS1_16FlashAttnBwdSm80INS1_25CollectiveMainloopBwdSm80ILi2ELi1EN4cute5tupleIJNS5_1CILi64EEENS7_ILi96EEENS7_ILi128EEEEEENS_6half_tEfNS_4arch4Sm80ELb1ELb0ELb0ELb1ELb1ELb0ELb0ELb0ELi2ELi2ELi2ELi2ELb1EEENS1_21CollectiveEpilogueBwdISB_SC_SE_Li256ELb1ELb0ELi4EEENS1_25SingleTileBwdLPTSchedulerILb1ELi96ELb1EEEEEEEEEvNT_6ParamsE:
	.zero		1544


//--------------------- .nv.constant0._ZN7cutlass13device_kernelIN5flash19enable_sm80_to_sm89INS1_16FlashAttnBwdSm80INS1_25CollectiveMainloopBwdSm80ILi2ELi1EN4cute5tupleIJNS5_1CILi64EEENS7_ILi96EEENS7_ILi128EEEEEENS_6half_tEfNS_4arch4Sm80ELb1ELb0ELb0ELb1ELb0ELb0ELb0ELb0ELi2ELi2ELi2ELi2ELb1EEENS1_24CollectiveEpilogueBwdGQAISB_fSE_Li256ELb1ELb0EEENS1_25SingleTileBwdLPTSchedulerILb1ELi96ELb0EEEEEEEEEvNT_6ParamsE --------------------------
	.section	.nv.constant0._ZN7cutlass13device_kernelIN5flash19enable_sm80_to_sm89INS1_16FlashAttnBwdSm80INS1_25CollectiveMainloopBwdSm80ILi2ELi1EN4cute5tupleIJNS5_1CILi64EEENS7_ILi96EEENS7_ILi128EEEEEENS_6half_tEfNS_4arch4Sm80ELb1ELb0ELb0ELb1ELb0ELb0ELb0ELb0ELi2ELi2ELi2ELi2ELb1EEENS1_24CollectiveEpilogueBwdGQAISB_fSE_Li256ELb1ELb0EEENS1_25SingleTileBwdLPTSchedulerILb1ELi96ELb0EEEEEEEEEvNT_6ParamsE,"a",@progbits
	.sectionflags	@""
	.align	4
.nv.constant0._ZN7cutlass13device_kernelIN5flash19enable_sm80_to_sm89INS1_16FlashAttnBwdSm80INS1_25CollectiveMainloopBwdSm80ILi2ELi1EN4cute5tupleIJNS5_1CILi64EEENS7_ILi96EEENS7_ILi128EEEEEENS_6half_tEfNS_4arch4Sm80ELb1ELb0ELb0ELb1ELb0ELb0ELb0ELb0ELi2ELi2ELi2ELi2ELb1EEENS1_24CollectiveEpilogueBwdGQAISB_fSE_Li256ELb1ELb0EEENS1_25SingleTileBwdLPTSchedulerILb1ELi96ELb0EEEEEEEEEvNT_6ParamsE:
	.zero		1552


//--------------------- .nv.constant0._ZN7cutlass13device_kernelIN5flash32FlashAttnBwdPostprocessConvertdQIN4cute5tupleIJNS3_1CILi96EEENS5_ILi128EEEEEENS_6half_tEfNS_4arch4Sm80ELi256ENS3_8TiledMMAINS3_8MMA_AtomIJNS3_28SM80_16x8x16_F32F16F16F32_TNEEEENS3_6LayoutINS4_IJNS5_ILi2EEENS5_ILi4EEENS5_ILi1EEEEEENS4_IJSJ_SH_NS5_ILi0EEEEEEEENS4_IJNS5_ILi32EEENS5_ILi64EEENS5_ILi16EEEEEEEELb0EEEEEvNT_6ParamsE --------------------------
	.section	.nv.constant0._ZN7cutlass13device_kernelIN5flash32FlashAttnBwdPostprocessConvertdQIN4cute5tupleIJNS3_1CILi96EEENS5_ILi128EEEEEENS_6half_tEfNS_4arch4Sm80ELi256ENS3_8TiledMMAINS3_8MMA_AtomIJNS3_28SM80_16x8x16_F32F16F16F32_TNEEEENS3_6LayoutINS4_IJNS5_ILi2EEENS5_ILi4EEENS5_ILi1EEEEEENS4_IJSJ_SH_NS5_ILi0EEEEEEEENS4_IJNS5_ILi32EEENS5_ILi64EEENS5_ILi16EEEEEEEELb0EEEEEvNT_6ParamsE,"a",@progbits
	.sectionflags	@""
	.align	4
.nv.constant0._ZN7cutlass13device_kernelIN5flash32FlashAttnBwdPostprocessConvertdQIN4cute5tupleIJNS3_1CILi96EEENS5_ILi128EEEEEENS_6half_tEfNS_4arch4Sm80ELi256ENS3_8TiledMMAINS3_8MMA_AtomIJNS3_28SM80_16x8x16_F32F16F16F32_TNEEEENS3_6LayoutINS4_IJNS5_ILi2EEENS5_ILi4EEENS5_ILi1EEEEEENS4_IJSJ_SH_NS5_ILi0EEEEEEEENS4_IJNS5_ILi32EEENS5_ILi64EEENS5_ILi16EEEEEEEELb0EEEEEvNT_6ParamsE:
	.zero		1008


//--------------------- .nv.constant0._ZN7cutlass13device_kernelIN5flash19enable_sm80_to_sm89INS1_16FlashAttnBwdSm80INS1_25CollectiveMainloopBwdSm80ILi2ELi1EN4cute5tupleIJNS5_1CILi64EEENS7_ILi96EEENS7_ILi128EEEEEENS_6half_tEfNS_4arch4Sm80ELb1ELb0ELb0ELb1ELb1ELb0ELb0ELb0ELi2ELi2ELi2ELi2ELb1EEENS1_24CollectiveEpilogueBwdGQAISB_fSE_Li256ELb1ELb1EEENS1_25SingleTileBwdLPTSchedulerILb1ELi96ELb1EEEEEEEEEvNT_6ParamsE --------------------------
	.section	.nv.constant0._ZN7cutlass13device_kernelIN5flash19enable_sm80_to_sm89INS1_16FlashAttnBwdSm80INS1_25CollectiveMainloopBwdSm80ILi2ELi1EN4cute5tupleIJNS5_1CILi64EEENS7_ILi96EEENS7_ILi128EEEEEENS_6half_tEfNS_4arch4Sm80ELb1ELb0ELb0ELb1ELb1ELb0ELb0ELb0ELi2ELi2ELi2ELi2ELb1EEENS1_24CollectiveEpilogueBwdGQAISB_fSE_Li256ELb1ELb1EEENS1_25SingleTileBwdLPTSchedulerILb1ELi96ELb1EEEEEEEEEvNT_6ParamsE,"a",@progbits
	.sectionflags	@""
	.align	4
.nv.constant0._ZN7cutlass13device_kernelIN5flash19enable_sm80_to_sm89INS1_16FlashAttnBwdSm80INS1_25CollectiveMainloopBwdSm80ILi2ELi1EN4cute5tupleIJNS5_1CILi64EEENS7_ILi96EEENS7_ILi128EEEEEENS_6half_tEfNS_4arch4Sm80ELb1ELb0ELb0ELb1ELb1ELb0ELb0ELb0ELi2ELi2ELi2ELi2ELb1EEENS1_24CollectiveEpilogueBwdGQAISB_fSE_Li256ELb1ELb1EEENS1_25SingleTileBwdLPTSchedulerILb1ELi96ELb1EEEEEEEEEvNT_6ParamsE:
	.zero		1552


//--------------------- .nv.constant0._ZN7cutlass13device_kernelIN5flash19enable_sm80_to_sm89INS1_16FlashAttnBwdSm80INS1_25CollectiveMainloopBwdSm80ILi2ELi2EN4cute5tupleIJNS5_1CILi64EEENS7_ILi128EEES9_EEENS_6half_tEfNS_4arch4Sm80ELb0ELb0ELb0ELb0ELb0ELb0ELb0ELb0ELi2ELi2ELi2ELi2ELb0EEENS1_21CollectiveEpilogueBwdISA_SB_SD_Li256ELb0ELb0ELi4EEENS1_19SingleTileSchedulerILb0ELb0ELb0ELi128EEEEEEEEEvNT_6ParamsE --------------------------
	.section	.nv.constant0._ZN7cutlass13device_kernelIN5flash19enable_sm80_to_sm89INS1_16FlashAttnBwdSm80INS1_25CollectiveMainloopBwdSm80ILi2ELi2EN4cute5tupleIJNS5_1CILi64EEENS7_ILi128EEES9_EEENS_6half_tEfNS_4arch4Sm80ELb0ELb0ELb0ELb0ELb0ELb0ELb0ELb0ELi2ELi2ELi2ELi2ELb0EEENS1_21CollectiveEpilogueBwdISA_SB_SD_Li256ELb0ELb0ELi4EEENS1_19SingleTileSchedulerILb0ELb0ELb0ELi128EEEEEEEEEvNT_6ParamsE,"a",@progbits
	.sectionflags	@""
	.align	4
.nv.constant0._ZN7cutlass13device_kernelIN5flash19enable_sm80_to_sm89INS1_16FlashAttnBwdSm80INS1_25CollectiveMainloopBwdSm80ILi2ELi2EN4cute5tupleIJNS5_1CILi64EEENS7_ILi128EEES9_EEENS_6half_tEfNS_4arch4Sm80ELb0ELb0ELb0ELb0ELb0ELb0ELb0ELb0ELi2ELi2ELi2ELi2ELb0EEENS1_21CollectiveEpilogueBwdISA_SB_SD_Li256ELb0ELb0ELi4EEENS1_19SingleTileSchedulerILb0ELb0ELb0ELi128EEEEEEEEEvNT_6ParamsE:
	.zero		1520


//--------------------- .nv.constant0._ZN7cutlass13device_kernelIN5flash19enable_sm80_to_sm89INS1_16FlashAttnBwdSm80INS1_25CollectiveMainloopBwdSm80ILi2ELi2EN4cute5tupleIJNS5_1CILi64EEENS7_ILi128EEES9_EEENS_6half_tEfNS_4arch4Sm80ELb0ELb0ELb0ELb0ELb1ELb0ELb0ELb0ELi2ELi2ELi2ELi2ELb0EEENS1_21CollectiveEpilogueBwdISA_SB_SD_Li256ELb0ELb0ELi4EEENS1_19SingleTileSchedulerILb0ELb0ELb0ELi128EEEEEEEEEvNT_6ParamsE --------------------------
	.section	.nv.constant0._ZN7cutlass13device_kernelIN5flash19enable_sm80_to_sm89INS1_16FlashAttnBwdSm80INS1_25CollectiveMainloopBwdSm80ILi2ELi2EN4cute5tupleIJNS5_1CILi64EEENS7_ILi128EEES9_EEENS_6half_tEfNS_4arch4Sm80ELb0ELb0ELb0ELb0ELb1ELb0ELb0ELb0ELi2ELi2ELi2ELi2ELb0EEENS1_21CollectiveEpilogueBwdISA_SB_SD_Li256ELb0ELb0ELi4EEENS1_19SingleTileSchedulerILb0ELb0ELb0ELi128EEEEEEEEEvNT_6ParamsE,"a",@progbits
	.sectionflags	@""
	.align	4
.nv.constant0._ZN7cutlass13device_kernelIN5flash19enable_sm80_to_sm89INS1_16FlashAttnBwdSm80INS1_25CollectiveMainloopBwdSm80ILi2ELi2EN4cute5tupleIJNS5_1CILi64EEENS7_ILi128EEES9_EEENS_6half_tEfNS_4arch4Sm80ELb0ELb0ELb0ELb0ELb1ELb0ELb0ELb0ELi2ELi2ELi2ELi2ELb0EEENS1_21CollectiveEpilogueBwdISA_SB_SD_Li256ELb0ELb0ELi4EEENS1_19SingleTileSchedulerILb0ELb0ELb0ELi128EEEEEEEEEvNT_6ParamsE:
	.zero		1520


//--------------------- .nv.constant0._ZN7cutlass13device_kernelIN5flash19enable_sm80_to_sm89INS1_16FlashAttnBwdSm80INS1_25CollectiveMainloopBwdSm80ILi2ELi2EN4cute5tupleIJNS5_1CILi64EEENS7_ILi128EEES9_EEENS_6half_tEfNS_4arch4Sm80ELb0ELb0ELb0ELb0ELb0ELb0ELb0ELb0ELi2ELi2ELi2ELi2ELb0EEENS1_24CollectiveEpilogueBwdGQAISA_fSD_Li256ELb0ELb0EEENS1_19SingleTileSchedulerILb0ELb0ELb0ELi128EEEEEEEEEvNT_6ParamsE --------------------------
	.section	.nv.constant0._ZN7cutlass13device_kernelIN5flash19enable_sm80_to_sm89INS1_16FlashAttnBwdSm80INS1_25CollectiveMainloopBwdSm80ILi2ELi2EN4cute5tupleIJNS5_1CILi64EEENS7_ILi128EEES9_EEENS_6half_tEfNS_4arch4Sm80ELb0ELb0ELb0ELb0ELb0ELb0ELb0ELb0ELi2ELi2ELi2ELi2ELb0EEENS1_24CollectiveEpilogueBwdGQAISA_fSD_Li256ELb0ELb0EEENS1_19SingleTileSchedulerILb0ELb0ELb0ELi128EEEEEEEEEvNT_6ParamsE,"a",@progbits
	.sectionflags	@""
	.align	4
.nv.constant0._ZN7cutlass13device_kernelIN5flash19enable_sm80_to_sm89INS1_16FlashAttnBwdSm80INS1_25CollectiveMainloopBwdSm80ILi2ELi2EN4cute5tupleIJNS5_1CILi64EEENS7_ILi128EEES9_EEENS_6half_tEfNS_4arch4Sm80ELb0ELb0ELb0ELb0ELb0ELb0ELb0ELb0ELi2ELi2ELi2ELi2ELb0EEENS1_24CollectiveEpilogueBwdGQAISA_fSD_Li256ELb0ELb0EEENS1_19SingleTileSchedulerILb0ELb0ELb0ELi128EEEEEEEEEvNT_6ParamsE:
	.zero		1528


//--------------------- .nv.constant0._ZN7cutlass13device_kernelIN5flash19enable_sm80_to_sm89INS1_16FlashAttnBwdSm80INS1_25CollectiveMainloopBwdSm80ILi2ELi2EN4cute5tupleIJNS5_1CILi64EEENS7_ILi128EEES9_EEENS_6half_tEfNS_4arch4Sm80ELb0ELb0ELb0ELb0ELb1ELb0ELb0ELb0ELi2ELi2ELi2ELi2ELb0EEENS1_24CollectiveEpilogueBwdGQAISA_fSD_Li256ELb0ELb1EEENS1_19SingleTileSchedulerILb0ELb0ELb0ELi128EEEEEEEEEvNT_6ParamsE --------------------------
	.section	.nv.constant0._ZN7cutlass13device_kernelIN5flash19enable_sm80_to_sm89INS1_16FlashAttnBwdSm80INS1_25CollectiveMainloopBwdSm80ILi2ELi2EN4cute5tupleIJNS5_1CILi64EEENS7_ILi128EEES9_EEENS_6half_tEfNS_4arch4Sm80ELb0ELb0ELb0ELb0ELb1ELb0ELb0ELb0ELi2ELi2ELi2ELi2ELb0EEENS1_24CollectiveEpilogueBwdGQAISA_fSD_Li256ELb0ELb1EEENS1_19SingleTileSchedulerILb0ELb0ELb0ELi128EEEEEEEEEvNT_6ParamsE,"a",@progbits
	.sectionflags	@""
	.align	4
.nv.constant0._ZN7cutlass13device_kernelIN5flash19enable_sm80_to_sm89INS1_16FlashAttnBwdSm80INS1_25CollectiveMainloopBwdSm80ILi2ELi2EN4cute5tupleIJNS5_1CILi64EEENS7_ILi128EEES9_EEENS_6half_tEfNS_4arch4Sm80ELb0ELb0ELb0ELb0ELb1ELb0ELb0ELb0ELi2ELi2ELi2ELi2ELb0EEENS1_24CollectiveEpilogueBwdGQAISA_fSD_Li256ELb0ELb1EEENS1_19SingleTileSchedulerILb0ELb0ELb0ELi128EEEEEEEEEvNT_6ParamsE:
	.zero		1528


//--------------------- .nv.constant0._ZN7cutlass13device_kernelIN5flash19enable_sm80_to_sm89INS1_16FlashAttnBwdSm80INS1_25CollectiveMainloopBwdSm80ILi2ELi2EN4cute5tupleIJNS5_1CILi64EEENS7_ILi128EEES9_EEENS_6half_tEfNS_4arch4Sm80ELb0ELb0ELb0ELb1ELb0ELb0ELb0ELb0ELi2ELi2ELi2ELi2ELb0EEENS1_21CollectiveEpilogueBwdISA_SB_SD_Li256ELb1ELb0ELi4EEENS1_19SingleTileSchedulerILb1ELb0ELb0ELi128EEEEEEEEEvNT_6ParamsE --------------------------
	.section	.nv.constant0._ZN7cutlass13device_kernelIN5flash19enable_sm80_to_sm89INS1_16FlashAttnBwdSm80INS1_25CollectiveMainloopBwdSm80ILi2ELi2EN4cute5tupleIJNS5_1CILi64EEENS7_ILi128EEES9_EEENS_6half_tEfNS_4arch4Sm80ELb0ELb0ELb0ELb1ELb0ELb0ELb0ELb0ELi2ELi2ELi2ELi2ELb0EEENS1_21CollectiveEpilogueBwdISA_SB_SD_Li256ELb1ELb0ELi4EEENS1_19SingleTileSchedulerILb1ELb0ELb0ELi128EEEEEEEEEvNT_6ParamsE,"a",@progbits
	.sectionflags	@""
	.align	4
.nv.constant0._ZN7cutlass13device_kernelIN5flash19enable_sm80_to_sm89INS1_16FlashAttnBwdSm80INS1_25CollectiveMainloopBwdSm80ILi2ELi2EN4cute5tupleIJNS5_1CILi64EEENS7_ILi128EEES9_EEENS_6half_tEfNS_4arch4Sm80ELb0ELb0ELb0ELb1ELb0ELb0ELb0ELb0ELi2ELi2ELi2ELi2ELb0EEENS1_21CollectiveEpilogueBwdISA_SB_SD_Li256ELb1ELb0ELi4EEENS1_19SingleTileSchedulerILb1ELb0ELb0ELi128EEEEEEEEEvNT_6ParamsE:
	.zero		1520


//--------------------- .nv.constant0._ZN7cutlass13device_kernelIN5flash19enable_sm80_to_sm89INS1_16FlashAttnBwdSm80INS1_25CollectiveMainloopBwdSm80ILi2ELi2EN4cute5tupleIJNS5_1CILi64EEENS7_ILi128EEES9_EEENS_6half_tEfNS_4arch4Sm80ELb0ELb0ELb0ELb1ELb1ELb0ELb0ELb0ELi2ELi2ELi2ELi2ELb0EEENS1_21CollectiveEpilogueBwdISA_SB_SD_Li256ELb1ELb0ELi4EEENS1_19SingleTileSchedulerILb1ELb0ELb0ELi128EEEEEEEEEvNT_6ParamsE --------------------------
	.section	.nv.constant0._ZN7cutlass13device_kernelIN5flash19enable_sm80_to_sm89INS1_16FlashAttnBwdSm80INS1_25CollectiveMainloopBwdSm80ILi2ELi2EN4cute5tupleIJNS5_1CILi64EEENS7_ILi128EEES9_EEENS_6half_tEfNS_4arch4Sm80ELb0ELb0ELb0ELb1ELb1ELb0ELb0ELb0ELi2ELi2ELi2ELi2ELb0EEENS1_21CollectiveEpilogueBwdISA_SB_SD_Li256ELb1ELb0ELi4EEENS1_19SingleTileSchedulerILb1ELb0ELb0ELi128EEEEEEEEEvNT_6ParamsE,"a",@progbits
	.sectionflags	@""
	.align	4
.nv.constant0._ZN7cutlass13device_kernelIN5flash19enable_sm80_to_sm89INS1_16FlashAttnBwdSm80INS1_25CollectiveMainloopBwdSm80ILi2ELi2EN4cute5tupleIJNS5_1CILi64EEENS7_ILi128EEES9_EEENS_6half_tEfNS_4arch4Sm80ELb0ELb0ELb0ELb1ELb1ELb0ELb0ELb0ELi2ELi2ELi2ELi2ELb0EEENS1_21CollectiveEpilogueBwdISA_SB_SD_Li256ELb1ELb0ELi4EEENS1_19SingleTileSchedulerILb1ELb0ELb0ELi128EEEEEEEEEvNT_6ParamsE:
	.zero		1520


//--------------------- .nv.constant0._ZN7cutlass13device_kernelIN5flash19enable_sm80_to_sm89INS1_16FlashAttnBwdSm80INS1_25CollectiveMainloopBwdSm80ILi2ELi2EN4cute5tupleIJNS5_1CILi64EEENS7_ILi128EEES9_EEENS_6half_tEfNS_4arch4Sm80ELb0ELb0ELb0ELb1ELb0ELb0ELb0ELb0ELi2ELi2ELi2ELi2ELb0EEENS1_24CollectiveEpilogueBwdGQAISA_fSD_Li256ELb1ELb0EEENS1_19SingleTileSchedulerILb1ELb0ELb0ELi128EEEEEEEEEvNT_6ParamsE --------------------------
	.section	.nv.constant0._ZN7cutlass13device_kernelIN5flash19enable_sm80_to_sm89INS1_16FlashAttnBwdSm80INS1_25CollectiveMainloopBwdSm80ILi2ELi2EN4cute5tupleIJNS5_1CILi64EEENS7_ILi128EEES9_EEENS_6half_tEfNS_4arch4Sm80ELb0ELb0ELb0ELb1ELb0ELb0ELb0ELb0ELi2ELi2ELi2ELi2ELb0EEENS1_24CollectiveEpilogueBwdGQAISA_fSD_Li256ELb1ELb0EEENS1_19SingleTileSchedulerILb1ELb0ELb0ELi128EEEEEEEEEvNT_6ParamsE,"a",@progbits
	.sectionflags	@""
	.align	4
.nv.constant0._ZN7cutlass13device_kernelIN5flash19enable_sm80_to_sm89INS1_16FlashAttnBwdSm80INS1_25CollectiveMainloopBwdSm80ILi2ELi2EN4cute5tupleIJNS5_1CILi64EEENS7_ILi128EEES9_EEENS_6half_tEfNS_4arch4Sm80ELb0ELb0ELb0ELb1ELb0ELb0ELb0ELb0ELi2ELi2ELi2ELi2ELb0EEENS1_24CollectiveEpilogueBwdGQAISA_fSD_Li256ELb1ELb0EEENS1_19SingleTileSchedulerILb1ELb0ELb0ELi128EEEEEEEEEvNT_6ParamsE:
	.zero		1528


//--------------------- .nv.constant0._ZN7cutlass13device_kernelIN5flash19enable_sm80_to_sm89INS1_16FlashAttnBwdSm80INS1_25CollectiveMainloopBwdSm80ILi2ELi2EN4cute5tupleIJNS5_1CILi64EEENS7_ILi128EEES9_EEENS_6half_tEfNS_4arch4Sm80ELb0ELb0ELb0ELb1ELb1ELb0ELb0ELb0ELi2ELi2ELi2ELi2ELb0EEENS1_24CollectiveEpilogueBwdGQAISA_fSD_Li256ELb1ELb1EEENS1_19SingleTileSchedulerILb1ELb0ELb0ELi128EEEEEEEEEvNT_6ParamsE --------------------------
	.section	.nv.constant0._ZN7cutlass13device_kernelIN5flash19enable_sm80_to_sm89INS1_16FlashAttnBwdSm80INS1_25CollectiveMainloopBwdSm80ILi2ELi2EN4cute5tupleIJNS5_1CILi64EEENS7_ILi128EEES9_EEENS_6half_tEfNS_4arch4Sm80ELb0ELb0ELb0ELb1ELb1ELb0ELb0ELb0ELi2ELi2ELi2ELi2ELb0EEENS1_24CollectiveEpilogueBwdGQAISA_fSD_Li256ELb1ELb1EEENS1_19SingleTileSchedulerILb1ELb0ELb0ELi128EEEEEEEEEvNT_6ParamsE,"a",@progbits
	.sectionflags	@""
	.align	4
.nv.constant0._ZN7cutlass13device_kernelIN5flash19enable_sm80_to_sm89INS1_16FlashAttnBwdSm80INS1_25CollectiveMainloopBwdSm80ILi2ELi2EN4cute5tupleIJNS5_1CILi64EEENS7_ILi128EEES9_EEENS_6half_tEfNS_4arch4Sm80ELb0ELb0ELb0ELb1ELb1ELb0ELb0ELb0ELi2ELi2ELi2ELi2ELb0EEENS1_24CollectiveEpilogueBwdGQAISA_fSD_Li256ELb1ELb1EEENS1_19SingleTileSchedulerILb1ELb0ELb0ELi128EEEEEEEEEvNT_6ParamsE:
	.zero		1528


//--------------------- .nv.constant0._ZN7cutlass13device_kernelIN5flash19enable_sm80_to_sm89INS1_16FlashAttnBwdSm80INS1_25CollectiveMainloopBwdSm80ILi2ELi2EN4cute5tupleIJNS5_1CILi64EEENS7_ILi128EEES9_EEENS_6half_tEfNS_4arch4Sm80ELb0ELb1ELb0ELb0ELb0ELb0ELb0ELb0ELi2ELi2ELi2ELi2ELb0EEENS1_21CollectiveEpilogueBwdISA_SB_SD_Li256ELb0ELb0ELi4EEENS1_19SingleTileSchedulerILb0ELb0ELb0ELi128EEEEEEEEEvNT_6ParamsE --------------------------
	.section	.nv.constant0._ZN7cutlass13device_kernelIN5flash19enable_sm80_to_sm89INS1_16FlashAttnBwdSm80INS1_25CollectiveMainloopBwdSm80ILi2ELi2EN4cute5tupleIJNS5_1CILi64EEENS7_ILi128EEES9_EEENS_6half_tEfNS_4arch4Sm80ELb0ELb1ELb0ELb0ELb0ELb0ELb0ELb0ELi2ELi2ELi2ELi2ELb0EEENS1_21CollectiveEpilogueBwdISA_SB_SD_Li256ELb0ELb0ELi4EEENS1_19SingleTileSchedulerILb0ELb0ELb0ELi128EEEEEEEEEvNT_6ParamsE,"a",@progbits
	.sectionflags	@""
	.align	4
.nv.constant0._ZN7cutlass13device_kernelIN5flash19enable_sm80_to_sm89INS1_16FlashAttnBwdSm80INS1_25CollectiveMainloopBwdSm80ILi2ELi2EN4cute5tupleIJNS5_1CILi64EEENS7_ILi128EEES9_EEENS_6half_tEfNS_4arch4Sm80ELb0ELb1ELb0ELb0ELb0ELb0ELb0ELb0ELi2ELi2ELi2ELi2ELb0EEENS1_21CollectiveEpilogueBwdISA_SB_SD_Li256ELb0ELb0ELi4EEENS1_19SingleTileSchedulerILb0ELb0ELb0ELi128EEEEEEEEEvNT_6ParamsE:
	.zero		1520


//--------------------- .nv.constant0._ZN7cutlass13device_kernelIN5flash19enable_sm80_to_sm89INS1_16FlashAttnBwdSm80INS1_25CollectiveMainloopBwdSm80ILi2ELi2EN4cute5tupleIJNS5_1CILi64EEENS7_ILi128EEES9_EEENS_6half_tEfNS_4arch4Sm80ELb0ELb1ELb0ELb0ELb1ELb0ELb0ELb0ELi2ELi2ELi2ELi2ELb0EEENS1_21CollectiveEpilogueBwdISA_SB_SD_Li256ELb0ELb0ELi4EEENS1_19SingleTileSchedulerILb0ELb0ELb0ELi128EEEEEEEEEvNT_6ParamsE --------------------------
	.section	.nv.constant0._ZN7cutlass13device_kernelIN5flash19enable_sm80_to_sm89INS1_16FlashAttnBwdSm80INS1_25CollectiveMainloopBwdSm80ILi2ELi2EN4cute5tupleIJNS5_1CILi64EEENS7_ILi128EEES9_EEENS_6half_tEfNS_4arch4Sm80ELb0ELb1ELb0ELb0ELb1ELb0ELb0ELb0ELi2ELi2ELi2ELi2ELb0EEENS1_21CollectiveEpilogueBwdISA_SB_SD_Li256ELb0ELb0ELi4EEENS1_19SingleTileSchedulerILb0ELb0ELb0ELi128EEEEEEEEEvNT_6ParamsE,"a",@progbits
	.sectionflags	@""
	.align	4
.nv.constant0._ZN7cutlass13device_kernelIN5flash19enable_sm80_to_sm89INS1_16FlashAttnBwdSm80INS1_25CollectiveMainloopBwdSm80ILi2ELi2EN4cute5tupleIJNS5_1CILi64EEENS7_ILi128EEES9_EEENS_6half_tEfNS_4arch4Sm80ELb0ELb1ELb0ELb0ELb1ELb0ELb0ELb0ELi2ELi2ELi2ELi2ELb0EEENS1_21CollectiveEpilogueBwdISA_SB_SD_Li256ELb0ELb0ELi4EEENS1_19SingleTileSchedulerILb0ELb0ELb0ELi128EEEEEEEEEvNT_6ParamsE:
	.zero		1520


//--------------------- .nv.constant0._ZN7cutlass13device_kernelIN5flash19enable_sm80_to_sm89INS1_16FlashAttnBwdSm80INS1_25CollectiveMainloopBwdSm80ILi2ELi2EN4cute5tupleIJNS5_1CILi64EEENS7_ILi128EEES9_EEENS_6half_tEfNS_4arch4Sm80ELb0ELb1ELb0ELb0ELb0ELb0ELb0ELb0ELi2ELi2ELi2ELi2ELb0EEENS1_24CollectiveEpilogueBwdGQAISA_fSD_Li256ELb0ELb0EEENS1_19SingleTileSchedulerILb0ELb0ELb0ELi128EEEEEEEEEvNT_6ParamsE --------------------------
	.section	.nv.constant0._ZN7cutlass13device_kernelIN5flash19enable_sm80_to_sm89INS1_16FlashAttnBwdSm80INS1_25CollectiveMainloopBwdSm80ILi2ELi2EN4cute5tupleIJNS5_1CILi64EEENS7_ILi128EEES9_EEENS_6half_tEfNS_4arch4Sm80ELb0ELb1ELb0ELb0ELb0ELb0ELb0ELb0ELi2ELi2ELi2ELi2ELb0EEENS1_24CollectiveEpilogueBwdGQAISA_fSD_Li256ELb0ELb0EEENS1_19SingleTileSchedulerILb0ELb0ELb0ELi128EEEEEEEEEvNT_6ParamsE,"a",@progbits
	.sectionflags	@""
	.align	4
.nv.constant0._ZN7cutlass13device_kernelIN5flash19enable_sm80_to_sm89INS1_16FlashAttnBwdSm80INS1_25CollectiveMainloopBwdSm80ILi2ELi2EN4cute5tupleIJNS5_1CILi64EEENS7_ILi128EEES9_EEENS_6half_tEfNS_4arch4Sm80ELb0ELb1ELb0ELb0ELb0ELb0ELb0ELb0ELi2ELi2ELi2ELi2ELb0EEENS1_24CollectiveEpilogueBwdGQAISA_fSD_Li256ELb0ELb0EEENS1_19SingleTileSchedulerILb0ELb0ELb0ELi128EEEEEEEEEvNT_6ParamsE:
	.zero		1528


//--------------------- .nv.constant0._ZN7cutlass13device_kernelIN5flash19enable_sm80_to_sm89INS1_16FlashAttnBwdSm80INS1_25CollectiveMainloopBwdSm80ILi2ELi2EN4cute5tupleIJNS5_1CILi64EEENS7_ILi128EEES9_EEENS_6half_tEfNS_4arch4Sm80ELb0ELb1ELb0ELb0ELb1ELb0ELb0ELb0ELi2ELi2ELi2ELi2ELb0EEENS1_24CollectiveEpilogueBwdGQAISA_fSD_Li256ELb0ELb1EEENS1_19SingleTileSchedulerILb0ELb0ELb0ELi128EEEEEEEEEvNT_6ParamsE --------------------------
	.section	.nv.constant0._ZN7cutlass13device_kernelIN5flash19enable_sm80_to_sm89INS1_16FlashAttnBwdSm80INS1_25CollectiveMainloopBwdSm80ILi2ELi2EN4cute5tupleIJNS5_1CILi64EEENS7_ILi128EEES9_EEENS_6half_tEfNS_4arch4Sm80ELb0ELb1ELb0ELb0ELb1ELb0ELb0ELb0ELi2ELi2ELi2ELi2ELb0EEENS1_24CollectiveEpilogueBwdGQAISA_fSD_Li256ELb0ELb1EEENS1_19SingleTileSchedulerILb0ELb0ELb0ELi128EEEEEEEEEvNT_6ParamsE,"a",@progbits
	.sectionflags	@""
	.align	4
.nv.constant0._ZN7cutlass13device_kernelIN5flash19enable_sm80_to_sm89INS1_16FlashAttnBwdSm80INS1_25CollectiveMainloopBwdSm80ILi2ELi2EN4cute5tupleIJNS5_1CILi64EEENS7_ILi128EEES9_EEENS_6half_tEfNS_4arch4Sm80ELb0ELb1ELb0ELb0ELb1ELb0ELb0ELb0ELi2ELi2ELi2ELi2ELb0EEENS1_24CollectiveEpilogueBwdGQAISA_fSD_Li256ELb0ELb1EEENS1_19SingleTileSchedulerILb0ELb0ELb0ELi128EEEEEEEEEvNT_6ParamsE:
	.zero		1528


//--------------------- .nv.constant0._ZN7cutlass13device_kernelIN5flash19enable_sm80_to_sm89INS1_16FlashAttnBwdSm80INS1_25CollectiveMainloopBwdSm80ILi2ELi2EN4cute5tupleIJNS5_1CILi64EEENS7_ILi128EEES9_EEENS_6half_tEfNS_4arch4Sm80ELb0ELb1ELb0ELb1ELb0ELb0ELb0ELb0ELi2ELi2ELi2ELi2ELb0EEENS1_21CollectiveEpilogueBwdISA_SB_SD_Li256ELb1ELb0ELi4EEENS1_19SingleTileSchedulerILb1ELb0ELb0ELi128EEEEEEEEEvNT_6ParamsE --------------------------
	.section	.nv.constant0._ZN7cutlass13device_kernelIN5flash19enable_sm80_to_sm89INS1_16FlashAttnBwdSm80INS1_25CollectiveMainloopBwdSm80ILi2ELi2EN4cute5tupleIJNS5_1CILi64EEENS7_ILi128EEES9_EEENS_6half_tEfNS_4arch4Sm80ELb0ELb1ELb0ELb1ELb0ELb0ELb0ELb0ELi2ELi2ELi2ELi2ELb0EEENS1_21CollectiveEpilogueBwdISA_SB_SD_Li256ELb1ELb0ELi4EEENS1_19SingleTileSchedulerILb1ELb0ELb0ELi128EEEEEEEEEvNT_6ParamsE,"a",@progbits
	.sectionflags	@""
	.align	4
.nv.constant0._ZN7cutlass13device_kernelIN5flash19enable_sm80_to_sm89INS1_16FlashAttnBwdSm80INS1_25CollectiveMainloopBwdSm80ILi2ELi2EN4cute5tupleIJNS5_1CILi64EEENS7_ILi128EEES9_EEENS_6half_tEfNS_4arch4Sm80ELb0ELb1ELb0ELb1ELb0ELb0ELb0ELb0ELi2ELi2ELi2ELi2ELb0EEENS1_21CollectiveEpilogueBwdISA_SB_SD_Li256ELb1ELb0ELi4EEENS1_19SingleTileSchedulerILb1ELb0ELb0ELi128EEEEEEEEEvNT_6ParamsE:
	.zero		1520


//--------------------- .nv.constant0._ZN7cutlass13device_kernelIN5flash19enable_sm80_to_sm89INS1_16FlashAttnBwdSm80INS1_25CollectiveMainloopBwdSm80ILi2ELi2EN4cute5tupleIJNS5_1CILi64EEENS7_ILi128EEES9_EEENS_6half_tEfNS_4arch4Sm80ELb0ELb1ELb0ELb1ELb1ELb0ELb0ELb0ELi2ELi2ELi2ELi2ELb0EEENS1_21CollectiveEpilogueBwdISA_SB_SD_Li256ELb1ELb0ELi4EEENS1_19SingleTileSchedulerILb1ELb0ELb0ELi128EEEEEEEEEvNT_6ParamsE --------------------------
	.section	.nv.constant0._ZN7cutlass13device_kernelIN5flash19enable_sm80_to_sm89INS1_16FlashAttnBwdSm80INS1_25CollectiveMainloopBwdSm80ILi2ELi2EN4cute5tupleIJNS5_1CILi64EEENS7_ILi128EEES9_EEENS_6half_tEfNS_4arch4Sm80ELb0ELb1ELb0ELb1ELb1ELb0ELb0ELb0ELi2ELi2ELi2ELi2ELb0EEENS1_21CollectiveEpilogueBwdISA_SB_SD_Li256ELb1ELb0ELi4EEENS1_19SingleTileSchedulerILb1ELb0ELb0ELi128EEEEEEEEEvNT_6ParamsE,"a",@progbits
	.sectionflags	@""
	.align	4
.nv.constant0._ZN7cutlass13device_kernelIN5flash19enable_sm80_to_sm89INS1_16FlashAttnBwdSm80INS1_25CollectiveMainloopBwdSm80ILi2ELi2EN4cute5tupleIJNS5_1CILi64EEENS7_ILi128EEES9_EEENS_6half_tEfNS_4arch4Sm80ELb0ELb1ELb0ELb1ELb1ELb0ELb0ELb0ELi2ELi2ELi2ELi2ELb0EEENS1_21CollectiveEpilogueBwdISA_SB_SD_Li256ELb1ELb0ELi4EEENS1_19SingleTileSchedulerILb1ELb0ELb0ELi128EEEEEEEEEvNT_6ParamsE:
	.zero		1520


//--------------------- .nv.constant0._ZN7cutlass13device_kernelIN5flash19enable_sm80_to_sm89INS1_16FlashAttnBwdSm80INS1_25CollectiveMainloopBwdSm80ILi2ELi2EN4cute5tupleIJNS5_1CILi64EEENS7_ILi128EEES9_EEENS_6half_tEfNS_4arch4Sm80ELb0ELb1ELb0ELb1ELb0ELb0ELb0ELb0ELi2ELi2ELi2ELi2ELb0EEENS1_24CollectiveEpilogueBwdGQAISA_fSD_Li256ELb1ELb0EEENS1_19SingleTileSchedulerILb1ELb0ELb0ELi128EEEEEEEEEvNT_6ParamsE --------------------------
	.section	.nv.constant0._ZN7cutlass13device_kernelIN5flash19enable_sm80_to_sm89INS1_16FlashAttnBwdSm80INS1_25CollectiveMainloopBwdSm80ILi2ELi2EN4cute5tupleIJNS5_1CILi64EEENS7_ILi128EEES9_EEENS_6half_tEfNS_4arch4Sm80ELb0ELb1ELb0ELb1ELb0ELb0ELb0ELb0ELi2ELi2ELi2ELi2ELb0EEENS1_24CollectiveEpilogueBwdGQAISA_fSD_Li256ELb1ELb0EEENS1_19SingleTileSchedulerILb1ELb0ELb0ELi128EEEEEEEEEvNT_6ParamsE,"a",@progbits
	.sectionflags	@""
	.align	4
.nv.constant0._ZN7cutlass13device_kernelIN5flash19enable_sm80_to_sm89INS1_16FlashAttnBwdSm80INS1_25CollectiveMainloopBwdSm80ILi2ELi2EN4cute5tupleIJNS5_1CILi64EEENS7_ILi128EEES9_EEENS_6half_tEfNS_4arch4Sm80ELb0ELb1ELb0ELb1ELb0ELb0ELb0ELb0ELi2ELi2ELi2ELi2ELb0EEENS1_24CollectiveEpilogueBwdGQAISA_fSD_Li256ELb1ELb0EEENS1_19SingleTileSchedulerILb1ELb0ELb0ELi128EEEEEEEEEvNT_6ParamsE:
	.zero		1528


//--------------------- .nv.constant0._ZN7cutlass13device_kernelIN5flash19enable_sm80_to_sm89INS1_16FlashAttnBwdSm80INS1_25CollectiveMainloopBwdSm80ILi2ELi2EN4cute5tupleIJNS5_1CILi64EEENS7_ILi128EEES9_EEENS_6half_tEfNS_4arch4Sm80ELb0ELb1ELb0ELb1ELb1ELb0ELb0ELb0ELi2ELi2ELi2ELi2ELb0EEENS1_24CollectiveEpilogueBwdGQAISA_fSD_Li256ELb1ELb1EEENS1_19SingleTileSchedulerILb1ELb0ELb0ELi128EEEEEEEEEvNT_6ParamsE --------------------------
	.section	.nv.constant0._ZN7cutlass13device_kernelIN5flash19enable_sm80_to_sm89INS1_16FlashAttnBwdSm80INS1_25CollectiveMainloopBwdSm80ILi2ELi2EN4cute5tupleIJNS5_1CILi64EEENS7_ILi128EEES9_EEENS_6half_tEfNS_4arch4Sm80ELb0ELb1ELb0ELb1ELb1ELb0ELb0ELb0ELi2ELi2ELi2ELi2ELb0EEENS1_24CollectiveEpilogueBwdGQAISA_fSD_Li256ELb1ELb1EEENS1_19SingleTileSchedulerILb1ELb0ELb0ELi128EEEEEEEEEvNT_6ParamsE,"a",@progbits
	.sectionflags	@""
	.align	4
.nv.constant0._ZN7cutlass13device_kernelIN5flash19enable_sm80_to_sm89INS1_16FlashAttnBwdSm80INS1_25CollectiveMainloopBwdSm80ILi2ELi2EN4cute5tupleIJNS5_1CILi64EEENS7_ILi128EEES9_EEENS_6half_tEfNS_4arch4Sm80ELb0ELb1ELb0ELb1ELb1ELb0ELb0ELb0ELi2ELi2ELi2ELi2ELb0EEENS1_24CollectiveEpilogueBwdGQAISA_fSD_Li256ELb1ELb1EEENS1_19SingleTileSchedulerILb1ELb0ELb0ELi128EEEEEEEEEvNT_6ParamsE:
	.zero		1528


//--------------------- .nv.constant0._ZN7cutlass13device_kernelIN5flash19enable_sm80_to_sm89INS1_16FlashAttnBwdSm80INS1_25CollectiveMainloopBwdSm80ILi2ELi2EN4cute5tupleIJNS5_1CILi64EEENS7_ILi128EEES9_EEENS_6half_tEfNS_4arch4Sm80ELb1ELb0ELb0ELb0ELb0ELb0ELb0ELb0ELi2ELi2ELi2ELi2ELb0EEENS1_21CollectiveEpilogueBwdISA_SB_SD_Li256ELb0ELb0ELi4EEENS1_25SingleTileBwdLPTSchedulerILb0ELi128ELb0EEEEEEEEEvNT_6ParamsE --------------------------
	.section	.nv.constant0._ZN7cutlass13device_kernelIN5flash19enable_sm80_to_sm89INS1_16FlashAttnBwdSm80INS1_25CollectiveMainloopBwdSm80ILi2ELi2EN4cute5tupleIJNS5_1CILi64EEENS7_ILi128EEES9_EEENS_6half_tEfNS_4arch4Sm80ELb1ELb0ELb0ELb0ELb0ELb0ELb0ELb0ELi2ELi2ELi2ELi2ELb0EEENS1_21CollectiveEpilogueBwdISA_SB_SD_Li256ELb0ELb0ELi4EEENS1_25SingleTileBwdLPTSchedulerILb0ELi128ELb0EEEEEEEEEvNT_6ParamsE,"a",@progbits
	.sectionflags	@""
	.align	4
.nv.constant0._ZN7cutlass13device_kernelIN5flash19enable_sm80_to_sm89INS1_16FlashAttnBwdSm80INS1_25CollectiveMainloopBwdSm80ILi2ELi2EN4cute5tupleIJNS5_1CILi64EEENS7_ILi128EEES9_EEENS_6half_tEfNS_4arch4Sm80ELb1ELb0ELb0ELb0ELb0ELb0ELb0ELb0ELi2ELi2ELi2ELi2ELb0EEENS1_21CollectiveEpilogueBwdISA_SB_SD_Li256ELb0ELb0ELi4EEENS1_25SingleTileBwdLPTSchedulerILb0ELi128ELb0EEEEEEEEEvNT_6ParamsE:
	.zero		1544


//--------------------- .nv.constant0._ZN7cutlass13device_kernelIN5flash19enable_sm80_to_sm89INS1_16FlashAttnBwdSm80INS1_25CollectiveMainloopBwdSm80ILi2ELi2EN4cute5tupleIJNS5_1CILi64EEENS7_ILi128EEES9_EEENS_6half_tEfNS_4arch4Sm80ELb1ELb0ELb0ELb0ELb1ELb0ELb0ELb0ELi2ELi2ELi2ELi2ELb0EEENS1_21CollectiveEpilogueBwdISA_SB_SD_Li256ELb0ELb0ELi4EEENS1_25SingleTileBwdLPTSchedulerILb0ELi128ELb1EEEEEEEEEvNT_6ParamsE --------------------------
	.section	.nv.constant0._ZN7cutlass13device_kernelIN5flash19enable_sm80_to_sm89INS1_16FlashAttnBwdSm80INS1_25CollectiveMainloopBwdSm80ILi2ELi2EN4cute5tupleIJNS5_1CILi64EEENS7_ILi128EEES9_EEENS_6half_tEfNS_4arch4Sm80ELb1ELb0ELb0ELb0ELb1ELb0ELb0ELb0ELi2ELi2ELi2ELi2ELb0EEENS1_21CollectiveEpilogueBwdISA_SB_SD_Li256ELb0ELb0ELi4EEENS1_25SingleTileBwdLPTSchedulerILb0ELi128ELb1EEEEEEEEEvNT_6ParamsE,"a",@progbits
	.sectionflags	@""
	.align	4
.nv.constant0._ZN7cutlass13device_kernelIN5flash19enable_sm80_to_sm89INS1_16FlashAttnBwdSm80INS1_25CollectiveMainloopBwdSm80ILi2ELi2EN4cute5tupleIJNS5_1CILi64EEENS7_ILi128EEES9_EEENS_6half_tEfNS_4arch4Sm80ELb1ELb0ELb0ELb0ELb1ELb0ELb0ELb0ELi2ELi2ELi2ELi2ELb0EEENS1_21CollectiveEpilogueBwdISA_SB_SD_Li256ELb0ELb0ELi4EEENS1_25SingleTileBwdLPTSchedulerILb0ELi128ELb1EEEEEEEEEvNT_6ParamsE:
	.zero		1544


//--------------------- .nv.constant0._ZN7cutlass13device_kernelIN5flash19enable_sm80_to_sm89INS1_16FlashAttnBwdSm80INS1_25CollectiveMainloopBwdSm80ILi2ELi2EN4cute5tupleIJNS5_1CILi64EEENS7_ILi128EEES9_EEENS_6half_tEfNS_4arch4Sm80ELb1ELb0ELb0ELb0ELb0ELb0ELb0ELb0ELi2ELi2ELi2ELi2ELb0EEENS1_24CollectiveEpilogueBwdGQAISA_fSD_Li256ELb0ELb0EEENS1_25SingleTileBwdLPTSchedulerILb0ELi128ELb0EEEEEEEEEvNT_6ParamsE --------------------------
	.section	.nv.constant0._ZN7cutlass13device_kernelIN5flash19enable_sm80_to_sm89INS1_16FlashAttnBwdSm80INS1_25CollectiveMainloopBwdSm80ILi2ELi2EN4cute5tupleIJNS5_1CILi64EEENS7_ILi128EEES9_EEENS_6half_tEfNS_4arch4Sm80ELb1ELb0ELb0ELb0ELb0ELb0ELb0ELb0ELi2ELi2ELi2ELi2ELb0EEENS1_24CollectiveEpilogueBwdGQAISA_fSD_Li256ELb0ELb0EEENS1_25SingleTileBwdLPTSchedulerILb0ELi128ELb0EEEEEEEEEvNT_6ParamsE,"a",@progbits
	.sectionflags	@""
	.align	4
.nv.constant0._ZN7cutlass13device_kernelIN5flash19enable_sm80_to_sm89INS1_16FlashAttnBwdSm80INS1_25CollectiveMainloopBwdSm80ILi2ELi2EN4cute5tupleIJNS5_1CILi64EEENS7_ILi128EEES9_EEENS_6half_tEfNS_4arch4Sm80ELb1ELb0ELb0ELb0ELb0ELb0ELb0ELb0ELi2ELi2ELi2ELi2ELb0EEENS1_24CollectiveEpilogueBwdGQAISA_fSD_Li256ELb0ELb0EEENS1_25SingleTileBwdLPTSchedulerILb0ELi128ELb0EEEEEEEEEvNT_6ParamsE:
	.zero		1552


//--------------------- .nv.constant0._ZN7cutlass13device_kernelIN5flash19enable_sm80_to_sm89INS1_16FlashAttnBwdSm80INS1_25CollectiveMainloopBwdSm80ILi2ELi2EN4cute5tupleIJNS5_1CILi64EEENS7_ILi128EEES9_EEENS_6half_tEfNS_4arch4Sm80ELb1ELb0ELb0ELb0ELb1ELb0ELb0ELb0ELi2ELi2ELi2ELi2ELb0EEENS1_24CollectiveEpilogueBwdGQAISA_fSD_Li256ELb0ELb1EEENS1_25SingleTileBwdLPTSchedulerILb0ELi128ELb1EEEEEEEEEvNT_6ParamsE --------------------------
	.section	.nv.constant0._ZN7cutlass13device_kernelIN5flash19enable_sm80_to_sm89INS1_16FlashAttnBwdSm80INS1_25CollectiveMainloopBwdSm80ILi2ELi2EN4cute5tupleIJNS5_1CILi64EEENS7_ILi128EEES9_EEENS_6half_tEfNS_4arch4Sm80ELb1ELb0ELb0ELb0ELb1ELb0ELb0ELb0ELi2ELi2ELi2ELi2ELb0EEENS1_24CollectiveEpilogueBwdGQAISA_fSD_Li256ELb0ELb1EEENS1_25SingleTileBwdLPTSchedulerILb0ELi128ELb1EEEEEEEEEvNT_6ParamsE,"a",@progbits
	.sectionflags	@""
	.align	4
.nv.constant0._ZN7cutlass13device_kernelIN5flash19enable_sm80_to_sm89INS1_16FlashAttnBwdSm80INS1_25CollectiveMainloopBwdSm80ILi2ELi2EN4cute5tupleIJNS5_1CILi64EEENS7_ILi128EEES9_EEENS_6half_tEfNS_4arch4Sm80ELb1ELb0ELb0ELb0ELb1ELb0ELb0ELb0ELi2ELi2ELi2ELi2ELb0EEENS1_24CollectiveEpilogueBwdGQAISA_fSD_Li256ELb0ELb1EEENS1_25SingleTileBwdLPTSchedulerILb0ELi128ELb1EEEEEEEEEvNT_6ParamsE:
	.zero		1552


//--------------------- .nv.constant0._ZN7cutlass13device_kernelIN5flash22FlashAttnBwdPreprocessIN4cute5tupleIJNS3_1CILi64EEENS5_ILi128EEEEEENS_6half_tEfNS_4arch4Sm80ELb1ELb0EEEEEvNT_6ParamsE --------------------------
	.section	.nv.constant0._ZN7cutlass13device_kernelIN5flash22FlashAttnBwdPreprocessIN4cute5tupleIJNS3_1CILi64EEENS5_ILi128EEEEEENS_6half_tEfNS_4arch4Sm80ELb1ELb0EEEEEvNT_6ParamsE,"a",@progbits
	.sectionflags	@""
	.align	4
.nv.constant0._ZN7cutlass13device_kernelIN5flash22FlashAttnBwdPreprocessIN4cute5tupleIJNS3_1CILi64EEENS5_ILi128EEEEEENS_6half_tEfNS_4arch4Sm80ELb1ELb0EEEEEvNT_6ParamsE:
	.zero		1136


//--------------------- .nv.constant0._ZN7cutlass13device_kernelIN5flash19enable_sm80_to_sm89INS1_16FlashAttnBwdSm80INS1_25CollectiveMainloopBwdSm80ILi2ELi2EN4cute5tupleIJNS5_1CILi64EEENS7_ILi128EEES9_EEENS_6half_tEfNS_4arch4Sm80ELb1ELb0ELb0ELb1ELb0ELb0ELb0ELb0ELi2ELi2ELi2ELi2ELb0EEENS1_21CollectiveEpilogueBwdISA_SB_SD_Li256ELb1ELb0ELi4EEENS1_25SingleTileBwdLPTSchedulerILb1ELi128ELb0EEEEEEEEEvNT_6ParamsE --------------------------
	.section	.nv.constant0._ZN7cutlass13device_kernelIN5flash19enable_sm80_to_sm89INS1_16FlashAttnBwdSm80INS1_25CollectiveMainloopBwdSm80ILi2ELi2EN4cute5tupleIJNS5_1CILi64EEENS7_ILi128EEES9_EEENS_6half_tEfNS_4arch4Sm80ELb1ELb0ELb0ELb1ELb0ELb0ELb0ELb0ELi2ELi2ELi2ELi2ELb0EEENS1_21CollectiveEpilogueBwdISA_SB_SD_Li256ELb1ELb0ELi4EEENS1_25SingleTileBwdLPTSchedulerILb1ELi128ELb0EEEEEEEEEvNT_6ParamsE,"a",@progbits
	.sectionflags	@""
	.align	4
.nv.constant0._ZN7cutlass13device_kernelIN5flash19enable_sm80_to_sm89INS1_16FlashAttnBwdSm80INS1_25CollectiveMainloopBwdSm80ILi2ELi2EN4cute5tupleIJNS5_1CILi64EEENS7_ILi128EEES9_EEENS_6half_tEfNS_4arch4Sm80ELb1ELb0ELb0ELb1ELb0ELb0ELb0ELb0ELi2ELi2ELi2ELi2ELb0EEENS1_21CollectiveEpilogueBwdISA_SB_SD_Li256ELb1ELb0ELi4EEENS1_25SingleTileBwdLPTSchedulerILb1ELi128ELb0EEEEEEEEEvNT_6ParamsE:
	.zero		1544


//--------------------- .nv.constant0._ZN7cutlass13device_kernelIN5flash19enable_sm80_to_sm89INS1_16FlashAttnBwdSm80INS1_25CollectiveMainloopBwdSm80ILi2ELi2EN4cute5tupleIJNS5_1CILi64EEENS7_ILi128EEES9_EEENS_6half_tEfNS_4arch4Sm80ELb1ELb0ELb0ELb1ELb1ELb0ELb0ELb0ELi2ELi2ELi2ELi2ELb0EEENS1_21CollectiveEpilogueBwdISA_SB_SD_Li256ELb1ELb0ELi4EEENS1_25SingleTileBwdLPTSchedulerILb1ELi128ELb1EEEEEEEEEvNT_6ParamsE --------------------------
	.section	.nv.constant0._ZN7cutlass13device_kernelIN5flash19enable_sm80_to_sm89INS1_16FlashAttnBwdSm80INS1_25CollectiveMainloopBwdSm80ILi2ELi2EN4cute5tupleIJNS5_1CILi64EEENS7_ILi128EEES9_EEENS_6half_tEfNS_4arch4Sm80ELb1ELb0ELb0ELb1ELb1ELb0ELb0ELb0ELi2ELi2ELi2ELi2ELb0EEENS1_21CollectiveEpilogueBwdISA_SB_SD_Li256ELb1ELb0ELi4EEENS1_25SingleTileBwdLPTSchedulerILb1ELi128ELb1EEEEEEEEEvNT_6ParamsE,"a",@progbits
	.sectionflags	@""
	.align	4
.nv.constant0._ZN7cutlass13device_kernelIN5flash19enable_sm80_to_sm89INS1_16FlashAttnBwdSm80INS1_25CollectiveMainloopBwdSm80ILi2ELi2EN4cute5tupleIJNS5_1CILi64EEENS7_ILi128EEES9_EEENS_6half_tEfNS_4arch4Sm80ELb1ELb0ELb0ELb1ELb1ELb0ELb0ELb0ELi2ELi2ELi2ELi2ELb0EEENS1_21CollectiveEpilogueBwdISA_SB_SD_Li256ELb1ELb0ELi4EEENS1_25SingleTileBwdLPTSchedulerILb1ELi128ELb1EEEEEEEEEvNT_6ParamsE:
	.zero		1544


//--------------------- .nv.constant0._ZN7cutlass13device_kernelIN5flash19enable_sm80_to_sm89INS1_16FlashAttnBwdSm80INS1_25CollectiveMainloopBwdSm80ILi2ELi2EN4cute5tupleIJNS5_1CILi64EEENS7_ILi128EEES9_EEENS_6half_tEfNS_4arch4Sm80ELb1ELb0ELb0ELb1ELb0ELb0ELb0ELb0ELi2ELi2ELi2ELi2ELb0EEENS1_24CollectiveEpilogueBwdGQAISA_fSD_Li256ELb1ELb0EEENS1_25SingleTileBwdLPTSchedulerILb1ELi128ELb0EEEEEEEEEvNT_6ParamsE --------------------------
	.section	.nv.constant0._ZN7cutlass13device_kernelIN5flash19enable_sm80_to_sm89INS1_16FlashAttnBwdSm80INS1_25CollectiveMainloopBwdSm80ILi2ELi2EN4cute5tupleIJNS5_1CILi64EEENS7_ILi128EEES9_EEENS_6half_tEfNS_4arch4Sm80ELb1ELb0ELb0ELb1ELb0ELb0ELb0ELb0ELi2ELi2ELi2ELi2ELb0EEENS1_24CollectiveEpilogueBwdGQAISA_fSD_Li256ELb1ELb0EEENS1_25SingleTileBwdLPTSchedulerILb1ELi128ELb0EEEEEEEEEvNT_6ParamsE,"a",@progbits
	.sectionflags	@""
	.align	4
.nv.constant0._ZN7cutlass13device_kernelIN5flash19enable_sm80_to_sm89INS1_16FlashAttnBwdSm80INS1_25CollectiveMainloopBwdSm80ILi2ELi2EN4cute5tupleIJNS5_1CILi64EEENS7_ILi128EEES9_EEENS_6half_tEfNS_4arch4Sm80ELb1ELb0ELb0ELb1ELb0ELb0ELb0ELb0ELi2ELi2ELi2ELi2ELb0EEENS1_24CollectiveEpilogueBwdGQAISA_fSD_Li256ELb1ELb0EEENS1_25SingleTileBwdLPTSchedulerILb1ELi128ELb0EEEEEEEEEvNT_6ParamsE:
	.zero		1552


//--------------------- .nv.constant0._ZN7cutlass13device_kernelIN5flash32FlashAttnBwdPostprocessConvertdQIN4cute5tupleIJNS3_1CILi128EEES6_EEENS_6half_tEfNS_4arch4Sm80ELi256ENS3_8TiledMMAINS3_8MMA_AtomIJNS3_28SM80_16x8x16_F32F16F16F32_TNEEEENS3_6LayoutINS4_IJNS5_ILi2EEENS5_ILi4EEENS5_ILi1EEEEEENS4_IJSI_SG_NS5_ILi0EEEEEEEENS4_IJNS5_ILi32EEENS5_ILi64EEENS5_ILi16EEEEEEEELb0EEEEEvNT_6ParamsE --------------------------
	.section	.nv.constant0._ZN7cutlass13device_kernelIN5flash32FlashAttnBwdPostprocessConvertdQIN4cute5tupleIJNS3_1CILi128EEES6_EEENS_6half_tEfNS_4arch4Sm80ELi256ENS3_8TiledMMAINS3_8MMA_AtomIJNS3_28SM80_16x8x16_F32F16F16F32_TNEEEENS3_6LayoutINS4_IJNS5_ILi2EEENS5_ILi4EEENS5_ILi1EEEEEENS4_IJSI_SG_NS5_ILi0EEEEEEEENS4_IJNS5_ILi32EEENS5_ILi64EEENS5_ILi16EEEEEEEELb0EEEEEvNT_6ParamsE,"a",@progbits
	.sectionflags	@""
	.align	4
.nv.constant0._ZN7cutlass13device_kernelIN5flash32FlashAttnBwdPostprocessConvertdQIN4cute5tupleIJNS3_1CILi128EEES6_EEENS_6half_tEfNS_4arch4Sm80ELi256ENS3_8TiledMMAINS3_8MMA_AtomIJNS3_28SM80_16x8x16_F32F16F16F32_TNEEEENS3_6LayoutINS4_IJNS5_ILi2EEENS5_ILi4EEENS5_ILi1EEEEEENS4_IJSI_SG_NS5_ILi0EEEEEEEENS4_IJNS5_ILi32EEENS5_ILi64EEENS5_ILi16EEEEEEEELb0EEEEEvNT_6ParamsE:
	.zero		1008


//--------------------- .nv.constant0._ZN7cutlass13device_kernelIN5flash32FlashAttnBwdPostprocessConvertdQIN4cute5tupleIJNS3_1CILi64EEENS5_ILi128EEEEEENS_6half_tEfNS_4arch4Sm80ELi256ENS3_8TiledMMAINS3_8MMA_AtomIJNS3_28SM80_16x8x16_F32F16F16F32_TNEEEENS3_6LayoutINS4_IJNS5_ILi2EEENS5_ILi4EEENS5_ILi1EEEEEENS4_IJSJ_SH_NS5_ILi0EEEEEEEENS4_IJNS5_ILi32EEES6_NS5_ILi16EEEEEEEELb0EEEEEvNT_6ParamsE --------------------------
	.section	.nv.constant0._ZN7cutlass13device_kernelIN5flash32FlashAttnBwdPostprocessConvertdQIN4cute5tupleIJNS3_1CILi64EEENS5_ILi128EEEEEENS_6half_tEfNS_4arch4Sm80ELi256ENS3_8TiledMMAINS3_8MMA_AtomIJNS3_28SM80_16x8x16_F32F16F16F32_TNEEEENS3_6LayoutINS4_IJNS5_ILi2EEENS5_ILi4EEENS5_ILi1EEEEEENS4_IJSJ_SH_NS5_ILi0EEEEEEEENS4_IJNS5_ILi32EEES6_NS5_ILi16EEEEEEEELb0EEEEEvNT_6ParamsE,"a",@progbits
	.sectionflags	@""
	.align	4
.nv.constant0._ZN7cutlass13device_kernelIN5flash32FlashAttnBwdPostprocessConvertdQIN4cute5tupleIJNS3_1CILi64EEENS5_ILi128EEEEEENS_6half_tEfNS_4arch4Sm80ELi256ENS3_8TiledMMAINS3_8MMA_AtomIJNS3_28SM80_16x8x16_F32F16F16F32_TNEEEENS3_6LayoutINS4_IJNS5_ILi2EEENS5_ILi4EEENS5_ILi1EEEEEENS4_IJSJ_SH_NS5_ILi0EEEEEEEENS4_IJNS5_ILi32EEES6_NS5_ILi16EEEEEEEELb0EEEEEvNT_6ParamsE:
	.zero		1008


//--------------------- .nv.constant0._ZN7cutlass13device_kernelIN5flash19enable_sm80_to_sm89INS1_16FlashAttnBwdSm80INS1_25CollectiveMainloopBwdSm80ILi2ELi2EN4cute5tupleIJNS5_1CILi64EEENS7_ILi128EEES9_EEENS_6half_tEfNS_4arch4Sm80ELb1ELb0ELb0ELb1ELb1ELb0ELb0ELb0ELi2ELi2ELi2ELi2ELb0EEENS1_24CollectiveEpilogueBwdGQAISA_fSD_Li256ELb1ELb1EEENS1_25SingleTileBwdLPTSchedulerILb1ELi128ELb1EEEEEEEEEvNT_6ParamsE --------------------------
	.section	.nv.constant0._ZN7cutlass13device_kernelIN5flash19enable_sm80_to_sm89INS1_16FlashAttnBwdSm80INS1_25CollectiveMainloopBwdSm80ILi2ELi2EN4cute5tupleIJNS5_1CILi64EEENS7_ILi128EEES9_EEENS_6half_tEfNS_4arch4Sm80ELb1ELb0ELb0ELb1ELb1ELb0ELb0ELb0ELi2ELi2ELi2ELi2ELb0EEENS1_24CollectiveEpilogueBwdGQAISA_fSD_Li256ELb1ELb1EEENS1_25SingleTileBwdLPTSchedulerILb1ELi128ELb1EEEEEEEEEvNT_6ParamsE,"a",@progbits
	.sectionflags	@""
	.align	4
.nv.constant0._ZN7cutlass13device_kernelIN5flash19enable_sm80_to_sm89INS1_16FlashAttnBwdSm80INS1_25CollectiveMainloopBwdSm80ILi2ELi2EN4cute5tupleIJNS5_1CILi64EEENS7_ILi128EEES9_EEENS_6half_tEfNS_4arch4Sm80ELb1ELb0ELb0ELb1ELb1ELb0ELb0ELb0ELi2ELi2ELi2ELi2ELb0EEENS1_24CollectiveEpilogueBwdGQAISA_fSD_Li256ELb1ELb1EEENS1_25SingleTileBwdLPTSchedulerILb1ELi128ELb1EEEEEEEEEvNT_6ParamsE:
	.zero		1552


//--------------------- .nv.constant0._ZN7cutlass13device_kernelIN5flash22FlashAttnBwdPreprocessIN4cute5tupleIJNS3_1CILi64EEENS5_ILi128EEEEEENS_6half_tEfNS_4arch4Sm80ELb1ELb1EEEEEvNT_6ParamsE --------------------------
	.section	.nv.constant0._ZN7cutlass13device_kernelIN5flash22FlashAttnBwdPreprocessIN4cute5tupleIJNS3_1CILi64EEENS5_ILi128EEEEEENS_6half_tEfNS_4arch4Sm80ELb1ELb1EEEEEvNT_6ParamsE,"a",@progbits
	.sectionflags	@""
	.align	4
.nv.constant0._ZN7cutlass13device_kernelIN5flash22FlashAttnBwdPreprocessIN4cute5tupleIJNS3_1CILi64EEENS5_ILi128EEEEEENS_6half_tEfNS_4arch4Sm80ELb1ELb1EEEEEvNT_6ParamsE:
	.zero		1136


//--------------------- SYMBOLS --------------------------

	.type		.nv.reservedSmem.offset0,@object
	.size		.nv.reservedSmem.offset0,0x4
	.type		.nv.reservedSmem.cap,@object
	.size		.nv.reservedSmem.cap,0x4
